def matmul_kernel(
    a_ptr,
    b_ptr,
    c_ptr,
    M,
    N,
    K,
    stride_am,
    stride_ak,
    stride_bk,
    stride_bn,
    stride_cm,
    stride_cn,
    BLOCK_M: tl.constexpr,
    BLOCK_N: tl.constexpr,
    BLOCK_K: tl.constexpr,
    GROUP_M: tl.constexpr,
):
    pid = tl.program_id(axis=0)
    num_pid_m = tl.cdiv(M, BLOCK_M)
    num_pid_n = tl.cdiv(N, BLOCK_N)
    num_pid_in_group = GROUP_M * num_pid_n
    group_id = pid // num_pid_in_group
    first_pid_m = group_id * GROUP_M
    group_size_m = min(num_pid_m - first_pid_m, GROUP_M)
    pid_m = first_pid_m + ((pid % num_pid_in_group) % group_size_m)
    pid_n = (pid % num_pid_in_group) // group_size_m

    offs_am = (pid_m * BLOCK_M + tl.arange(0, BLOCK_M)) % M
    offs_bn = (pid_n * BLOCK_N + tl.arange(0, BLOCK_N)) % N
    offs_k = tl.arange(0, BLOCK_K)
    a_ptrs = a_ptr + offs_am[:, None] * stride_am + offs_k[None, :] * stride_ak
    b_ptrs = b_ptr + offs_k[:, None] * stride_bk + offs_bn[None, :] * stride_bn

    acc = tl.zeros((BLOCK_M, BLOCK_N), dtype=tl.float32)
    for kk in range(0, tl.cdiv(K, BLOCK_K)):
        a = tl.load(a_ptrs, mask=offs_k[None, :] < K - kk * BLOCK_K, other=0.0)
        b = tl.load(b_ptrs, mask=offs_k[:, None] < K - kk * BLOCK_K, other=0.0)
        acc = tl.dot(a, b, acc)
        a_ptrs += BLOCK_K * stride_ak
        b_ptrs += BLOCK_K * stride_bk

    c = acc.to(c_ptr.dtype.element_ty)
    offs_cm = pid_m * BLOCK_M + tl.arange(0, BLOCK_M)
    offs_cn = pid_n * BLOCK_N + tl.arange(0, BLOCK_N)
    c_ptrs = c_ptr + offs_cm[:, None] * stride_cm + offs_cn[None, :] * stride_cn
    mask = (offs_cm[:, None] < M) & (offs_cn[None, :] < N)
    tl.store(c_ptrs, c, mask=mask)

# config = {"BLOCK_K": 32, "BLOCK_M": 256, "BLOCK_N": 256, "GROUP_M": 1, "arch": "sm_100", "dtype": "bf16", "num_ctas": 1, "num_stages": 3, "num_warps": 4}
# arch = sm_100


// ===== COMPILED SASS (sm_100a) =====

	.target	sm_100a

	.elftype	@"ET_EXEC"


//--------------------- .note.nv.tkinfo           --------------------------
	.section	.note.nv.tkinfo,"",@"SHT_NOTE"
	.sectionflags	@"SHF_NOTE_NV_TKINFO"
	.tkinfo
        /*0018*/ 	.word	0x00000081
        /*0030*/ 	.string	""
        /*0030*/ 	.string	"ptxas-blackwell"
        /*0030*/ 	.string	"Cuda compilation tools, release 12.9, V12.9.86"
        /*0030*/ 	.string	"Build cuda_12.9.r12.9/compiler.36037853_0"
        /*0030*/ 	.string	"-v  -suppress-debug-info  -lineinfo  -arch sm_100a "



//--------------------- .note.nv.cuver            --------------------------
	.section	.note.nv.cuver,"",@"SHT_NOTE"
	.sectionflags	@"SHF_NOTE_NV_CUVER"
        /*0018*/ 	.short	0x0001
        /*001a*/ 	.short	0x0064
        /*001c*/ 	.short	0x0001
        /*001e*/ 	.short	0x0000
        /*0020*/ 	.short	0x0001
        /*0022*/ 	.short	0x0000


//--------------------- .nv.info                  --------------------------
	.section	.nv.info,"",@"SHT_CUDA_INFO"
	.align	4


	//----- nvinfo : EIATTR_REGCOUNT
	.align		4
        /*0000*/ 	.byte	0x04, 0x2f
        /*0002*/ 	.short	(.L_4 - .L_3)
	.align		4
.L_3:
        /*0004*/ 	.word	index@(matmul_kernel)
        /*0008*/ 	.word	0x000000ff


	//----- nvinfo : EIATTR_FRAME_SIZE
	.align		4
.L_4:
        /*000c*/ 	.byte	0x04, 0x11
        /*000e*/ 	.short	(.L_6 - .L_5)
	.align		4
.L_5:
        /*0010*/ 	.word	index@($__internal_2_$__cuda_sm10x_tcgen05_guardrail_trap_unallocated_columns_being_dealloced)
        /*0014*/ 	.word	0x000003e0


	//----- nvinfo : EIATTR_FRAME_SIZE
	.align		4
.L_6:
        /*0018*/ 	.byte	0x04, 0x11
        /*001a*/ 	.short	(.L_8 - .L_7)
	.align		4
.L_7:
        /*001c*/ 	.word	index@($__internal_1_$__cuda_sm10x_tcgen05_guardrail_trap_phase_invalid_during_alloc)
        /*0020*/ 	.word	0x000003e0


	//----- nvinfo : EIATTR_FRAME_SIZE
	.align		4
.L_8:
        /*0024*/ 	.byte	0x04, 0x11
        /*0026*/ 	.short	(.L_10 - .L_9)
	.align		4
.L_9:
        /*0028*/ 	.word	index@($__internal_0_$__cuda_sm10x_tcgen05_guardrail_trap_col_being_dealloced_not_returned_by_alloc)
        /*002c*/ 	.word	0x000003e0


	//----- nvinfo : EIATTR_FRAME_SIZE
	.align		4
.L_10:
        /*0030*/ 	.byte	0x04, 0x11
        /*0032*/ 	.short	(.L_12 - .L_11)
	.align		4
.L_11:
        /*0034*/ 	.word	index@(matmul_kernel)
        /*0038*/ 	.word	0x000003e0


	//----- nvinfo : EIATTR_MIN_STACK_SIZE
	.align		4
.L_12:
        /*003c*/ 	.byte	0x04, 0x12
        /*003e*/ 	.short	(.L_14 - .L_13)
	.align		4
.L_13:
        /*0040*/ 	.word	index@(matmul_kernel)
        /*0044*/ 	.word	0x000003e0
.L_14:


//--------------------- .nv.info.matmul_kernel    --------------------------
	.section	.nv.info.matmul_kernel,"",@"SHT_CUDA_INFO"
	.sectionflags	@""
	.align	4


	//----- nvinfo : EIATTR_CUDA_API_VERSION
	.align		4
        /*0000*/ 	.byte	0x04, 0x37
        /*0002*/ 	.short	(.L_16 - .L_15)
.L_15:
        /*0004*/ 	.word	0x00000081


	//----- nvinfo : EIATTR_KPARAM_INFO
	.align		4
.L_16:
        /*0008*/ 	.byte	0x04, 0x17
        /*000a*/ 	.short	(.L_18 - .L_17)
.L_17:
        /*000c*/ 	.word	0x00000000
        /*0010*/ 	.short	0x000d
        /*0012*/ 	.short	0x0048
        /*0014*/ 	.byte	0x00, 0xf4, 0x21, 0x00


	//----- nvinfo : EIATTR_KPARAM_INFO
	.align		4
.L_18:
        /*0018*/ 	.byte	0x04, 0x17
        /*001a*/ 	.short	(.L_20 - .L_19)
.L_19:
        /*001c*/ 	.word	0x00000000
        /*0020*/ 	.short	0x000c
        /*0022*/ 	.short	0x0040
        /*0024*/ 	.byte	0x00, 0xf4, 0x21, 0x00


	//----- nvinfo : EIATTR_KPARAM_INFO
	.align		4
.L_20:
        /*0028*/ 	.byte	0x04, 0x17
        /*002a*/ 	.short	(.L_22 - .L_21)
.L_21:
        /*002c*/ 	.word	0x00000000
        /*0030*/ 	.short	0x000b
        /*0032*/ 	.short	0x0038
        /*0034*/ 	.byte	0x00, 0xf0, 0x11, 0x00


	//----- nvinfo : EIATTR_KPARAM_INFO
	.align		4
.L_22:
        /*0038*/ 	.byte	0x04, 0x17
        /*003a*/ 	.short	(.L_24 - .L_23)
.L_23:
        /*003c*/ 	.word	0x00000000
        /*0040*/ 	.short	0x000a
        /*0042*/ 	.short	0x0034
        /*0044*/ 	.byte	0x00, 0xf0, 0x11, 0x00


	//----- nvinfo : EIATTR_KPARAM_INFO
	.align		4
.L_24:
        /*0048*/ 	.byte	0x04, 0x17
        /*004a*/ 	.short	(.L_26 - .L_25)
.L_25:
        /*004c*/ 	.word	0x00000000
        /*0050*/ 	.short	0x0009
        /*0052*/ 	.short	0x0030
        /*0054*/ 	.byte	0x00, 0xf0, 0x11, 0x00


	//----- nvinfo : EIATTR_KPARAM_INFO
	.align		4
.L_26:
        /*0058*/ 	.byte	0x04, 0x17
        /*005a*/ 	.short	(.L_28 - .L_27)
.L_27:
        /*005c*/ 	.word	0x00000000
        /*0060*/ 	.short	0x0008
        /*0062*/ 	.short	0x002c
        /*0064*/ 	.byte	0x00, 0xf0, 0x11, 0x00


	//----- nvinfo : EIATTR_KPARAM_INFO
	.align		4
.L_28:
        /*0068*/ 	.byte	0x04, 0x17
        /*006a*/ 	.short	(.L_30 - .L_29)
.L_29:
        /*006c*/ 	.word	0x00000000
        /*0070*/ 	.short	0x0007
        /*0072*/ 	.short	0x0028
        /*0074*/ 	.byte	0x00, 0xf0, 0x11, 0x00


	//----- nvinfo : EIATTR_KPARAM_INFO
	.align		4
.L_30:
        /*0078*/ 	.byte	0x04, 0x17
        /*007a*/ 	.short	(.L_32 - .L_31)
.L_31:
        /*007c*/ 	.word	0x00000000
        /*0080*/ 	.short	0x0006
        /*0082*/ 	.short	0x0024
        /*0084*/ 	.byte	0x00, 0xf0, 0x11, 0x00


	//----- nvinfo : EIATTR_KPARAM_INFO
	.align		4
.L_32:
        /*0088*/ 	.byte	0x04, 0x17
        /*008a*/ 	.short	(.L_34 - .L_33)
.L_33:
        /*008c*/ 	.word	0x00000000
        /*0090*/ 	.short	0x0005
        /*0092*/ 	.short	0x0020
        /*0094*/ 	.byte	0x00, 0xf0, 0x11, 0x00


	//----- nvinfo : EIATTR_KPARAM_INFO
	.align		4
.L_34:
        /*0098*/ 	.byte	0x04, 0x17
        /*009a*/ 	.short	(.L_36 - .L_35)
.L_35:
        /*009c*/ 	.word	0x00000000
        /*00a0*/ 	.short	0x0004
        /*00a2*/ 	.short	0x001c
        /*00a4*/ 	.byte	0x00, 0xf0, 0x11, 0x00


	//----- nvinfo : EIATTR_KPARAM_INFO
	.align		4
.L_36:
        /*00a8*/ 	.byte	0x04, 0x17
        /*00aa*/ 	.short	(.L_38 - .L_37)
.L_37:
        /*00ac*/ 	.word	0x00000000
        /*00b0*/ 	.short	0x0003
        /*00b2*/ 	.short	0x0018
        /*00b4*/ 	.byte	0x00, 0xf0, 0x11, 0x00


	//----- nvinfo : EIATTR_KPARAM_INFO
	.align		4
.L_38:
        /*00b8*/ 	.byte	0x04, 0x17
        /*00ba*/ 	.short	(.L_40 - .L_39)
.L_39:
        /*00bc*/ 	.word	0x00000000
        /*00c0*/ 	.short	0x0002
        /*00c2*/ 	.short	0x0010
        /*00c4*/ 	.byte	0x00, 0xf4, 0x21, 0x00


	//----- nvinfo : EIATTR_KPARAM_INFO
	.align		4
.L_40:
        /*00c8*/ 	.byte	0x04, 0x17
        /*00ca*/ 	.short	(.L_42 - .L_41)
.L_41:
        /*00cc*/ 	.word	0x00000000
        /*00d0*/ 	.short	0x0001
        /*00d2*/ 	.short	0x0008
        /*00d4*/ 	.byte	0x00, 0xf4, 0x21, 0x00


	//----- nvinfo : EIATTR_KPARAM_INFO
	.align		4
.L_42:
        /*00d8*/ 	.byte	0x04, 0x17
        /*00da*/ 	.short	(.L_44 - .L_43)
.L_43:
        /*00dc*/ 	.word	0x00000000
        /*00e0*/ 	.short	0x0000
        /*00e2*/ 	.short	0x0000
        /*00e4*/ 	.byte	0x00, 0xf4, 0x21, 0x00


	//----- nvinfo : EIATTR_AT_ENTRY_FRAGMENTS
	.align		4
.L_44:
        /*00e8*/ 	.byte	0x04, 0x4f
        /*00ea*/ 	.short	(.L_46 - .L_45)


	//   ....[0]....
.L_45:
        /*00ec*/ 	.word	0x00000004


	//----- nvinfo : EIATTR_RESERVED_SMEM_USED
	.align		4
.L_46:
        /*00f0*/ 	.byte	0x01, 0x41
	.zero		2


	//----- nvinfo : EIATTR_SPARSE_MMA_MASK
	.align		4
        /*00f4*/ 	.byte	0x03, 0x50
        /*00f6*/ 	.short	0x0000


	//----- nvinfo : EIATTR_TCGEN05_1CTA_USED
	.align		4
        /*00f8*/ 	.byte	0x01, 0x51
	.zero		2


	//----- nvinfo : EIATTR_MAXREG_COUNT
	.align		4
        /*00fc*/ 	.byte	0x03, 0x1b
        /*00fe*/ 	.short	0x00ff


	//----- nvinfo : EIATTR_NUM_BARRIERS
	.align		4
        /*0100*/ 	.byte	0x02, 0x4c
        /*0102*/ 	.byte	0x01
	.zero		1


	//----- nvinfo : EIATTR_ANNOTATIONS
	.align		4
        /*0104*/ 	.byte	0x04, 0x55
        /*0106*/ 	.short	(.L_48 - .L_47)


	//   ....[0]....
.L_47:
        /*0108*/ 	.word	0x00000001
        /*010c*/ 	.byte	0x70, 0x2e, 0x00, 0x00, 0x01, 0x00, 0x00, 0x00, 0x80, 0x32, 0x00, 0x00, 0x01, 0x00, 0x00, 0x00
        /* <DEDUP_REMOVED lines=401> */
        /*1a2c*/ 	.byte	0x40, 0xc3, 0x01, 0x00


	//----- nvinfo : EIATTR_INT_WARP_WIDE_INSTR_OFFSETS
	.align		4
.L_48:
        /*1a30*/ 	.byte	0x04, 0x31
        /*1a32*/ 	.short	(.L_50 - .L_49)


	//   ....[0]....
.L_49:
        /*1a34*/ 	.word	0x00003b40


	//   ....[1]....
        /*1a38*/ 	.word	0x00003ba0


	//   ....[2]....
        /*1a3c*/ 	.word	0x00005140


	//   ....[3]....
        /*1a40*/ 	.word	0x0001c1f0


	//   ....[4]....
        /*1a44*/ 	.word	0x0001c240


	//----- nvinfo : EIATTR_COOP_GROUP_MASK_REGIDS
	.align		4
.L_50:
        /*1a48*/ 	.byte	0x04, 0x29
        /*1a4a*/ 	.short	(.L_52 - .L_51)


	//   ....[0]....
.L_51:
        /*1a4c*/ 	.word	0xffffffff


	//   ....[1]....
        /*1a50*/ 	.word	0xffffffff


	//   ....[2]....
        /*1a54*/ 	.word	0xffffffff


	//   ....[3]....
        /*1a58*/ 	.word	0xffffffff


	//----- nvinfo : EIATTR_COOP_GROUP_INSTR_OFFSETS
	.align		4
.L_52:
        /*1a5c*/ 	.byte	0x04, 0x28
        /*1a5e*/ 	.short	(.L_54 - .L_53)


	//   ....[0]....
.L_53:
        /*1a60*/ 	.word	0x00000080


	//   ....[1]....
        /*1a64*/ 	.word	0x00000340


	//   ....[2]....
        /*1a68*/ 	.word	0x0001c080


	//   ....[3]....
        /*1a6c*/ 	.word	0x0001c2f0


	//----- nvinfo : EIATTR_VRC_CTA_INIT_COUNT
	.align		4
.L_54:
        /*1a70*/ 	.byte	0x02, 0x4a
        /*1a72*/ 	.byte	0x80
	.zero		1


	//----- nvinfo : EIATTR_MBARRIER_INSTR_OFFSETS
	.align		4
        /*1a74*/ 	.byte	0x04, 0x39
        /*1a76*/ 	.short	(.L_56 - .L_55)


	//   ....[0]....
.L_55:
        /*1a78*/ 	.word	0x00003d80
        /*1a7c*/ 	.word	0x000000ff
        /*1a80*/ 	.word	0x00000000
        /*1a84*/ 	.short	0x0100
        /*1a86*/ 	.byte	0x0b
	.zero		1


	//   ....[1]....
        /*1a88*/ 	.word	0x00005180
        /*1a8c*/ 	.word	0x000000ff
        /*1a90*/ 	.word	0x00010008
        /*1a94*/ 	.short	0x0100
        /*1a96*/ 	.byte	0x09
	.zero		1


	//   ....[2]....
        /*1a98*/ 	.word	0x000079c0
        /*1a9c*/ 	.word	0x000000ff
        /*1aa0*/ 	.word	0x00000000
        /*1aa4*/ 	.short	0x010a
        /*1aa6*/ 	.byte	0x0b
	.zero		1


	//   ....[3]....
        /*1aa8*/ 	.word	0x0000b0e0
        /*1aac*/ 	.word	0x000000ff
        /*1ab0*/ 	.word	0x00000000
        /*1ab4*/ 	.short	0x010a
        /*1ab6*/ 	.byte	0x0b
	.zero		1


	//   ....[4]....
        /*1ab8*/ 	.word	0x0000b1b0
        /*1abc*/ 	.word	0x000000ff
        /*1ac0*/ 	.word	0x00010000
        /*1ac4*/ 	.short	0x0108
        /*1ac6*/ 	.byte	0x09
	.zero		1


	//   ....[5]....
        /*1ac8*/ 	.word	0x0000b3c0
        /*1acc*/ 	.word	0x000000ff
        /*1ad0*/ 	.word	0x00010008
        /*1ad4*/ 	.short	0x0108
        /*1ad6*/ 	.byte	0x09
	.zero		1


	//   ....[6]....
        /*1ad8*/ 	.word	0x0001c330
        /*1adc*/ 	.word	0x000000ff
        /*1ae0*/ 	.word	0x00000000
        /*1ae4*/ 	.short	0x010a
        /*1ae6*/ 	.byte	0x0b
	.zero		1


	//   ....[7]....
        /*1ae8*/ 	.word	0x0001c370
        /*1aec*/ 	.word	0x000000ff
        /*1af0*/ 	.word	0x00000000
        /*1af4*/ 	.short	0x010a
        /*1af6*/ 	.byte	0x0b
	.zero		1


	//----- nvinfo : EIATTR_NUM_MBARRIERS
	.align		4
.L_56:
        /*1af8*/ 	.byte	0x03, 0x38
        /*1afa*/ 	.short	0x0002


	//----- nvinfo : EIATTR_EXIT_INSTR_OFFSETS
	.align		4
        /*1afc*/ 	.byte	0x04, 0x1c
        /*1afe*/ 	.short	(.L_58 - .L_57)


	//   ....[0]....
.L_57:
        /*1b00*/ 	.word	0x0001c300


	//----- nvinfo : EIATTR_REQNTID
	.align		4
.L_58:
        /*1b04*/ 	.byte	0x04, 0x10
        /*1b06*/ 	.short	(.L_60 - .L_59)
.L_59:
        /*1b08*/ 	.word	0x00000080
        /*1b0c*/ 	.word	0x00000001
        /*1b10*/ 	.word	0x00000001


	//----- nvinfo : EIATTR_CRS_STACK_SIZE
	.align		4
.L_60:
        /*1b14*/ 	.byte	0x04, 0x1e
        /*1b16*/ 	.short	(.L_62 - .L_61)
.L_61:
        /*1b18*/ 	.word	0x00000000


	//----- nvinfo : EIATTR_CBANK_PARAM_SIZE
	.align		4
.L_62:
        /*1b1c*/ 	.byte	0x03, 0x19
        /*1b1e*/ 	.short	0x0050


	//----- nvinfo : EIATTR_PARAM_CBANK
	.align		4
        /*1b20*/ 	.byte	0x04, 0x0a
        /*1b22*/ 	.short	(.L_64 - .L_63)
	.align		4
.L_63:
        /*1b24*/ 	.word	index@(.nv.constant0.matmul_kernel)
        /*1b28*/ 	.short	0x0380
        /*1b2a*/ 	.short	0x0050


	//----- nvinfo : EIATTR_SW_WAR
	.align		4
.L_64:
        /*1b2c*/ 	.byte	0x04, 0x36
        /*1b2e*/ 	.short	(.L_66 - .L_65)
.L_65:
        /*1b30*/ 	.word	0x00000008
.L_66:


//--------------------- .nv.compat                --------------------------
	.section	.nv.compat,"",@"SHT_CUDA_COMPAT_INFO"
	.align	4
        /*0000*/ 	.byte	0x02, 0x02, 0x02, 0x00, 0x02, 0x05, 0x05, 0x00, 0x02, 0x03, 0x00, 0x00, 0x02, 0x06, 0x01, 0x00


//--------------------- .nv.callgraph             --------------------------
	.section	.nv.callgraph,"",@"SHT_CUDA_CALLGRAPH"
	.align	4
	.sectionentsize	8
	.align		4
        /*0000*/ 	.word	0x00000000
	.align		4
        /*0004*/ 	.word	0xffffffff
	.align		4
        /*0008*/ 	.word	0x00000000
	.align		4
        /*000c*/ 	.word	0xfffffffe
	.align		4
        /*0010*/ 	.word	0x00000000
	.align		4
        /*0014*/ 	.word	0xfffffffd
	.align		4
        /*0018*/ 	.word	0x00000000
	.align		4
        /*001c*/ 	.word	0xfffffffc


//--------------------- .text.matmul_kernel       --------------------------
	.section	.text.matmul_kernel,"ax",@progbits
	.align	128
        .global         matmul_kernel
        .type           matmul_kernel,@function
        .size           matmul_kernel,(.L_x_20 - matmul_kernel)
        .other          matmul_kernel,@"STO_CUDA_ENTRY STV_DEFAULT"
matmul_kernel:
.text.matmul_kernel:
[----:B------:R-:W0:Y:S01]  /*0000*/  LDC R1, c[0x0][0x37c] ;  /* 0x0000df00ff017b82 */ /* 0x000e220000000800 */
[----:B------:R-:W1:Y:S01]  /*0010*/  S2R R248, SR_TID.X ;  /* 0x0000000000f87919 */ /* 0x000e620000002100 */
[----:B0-----:R-:W-:Y:S01]  /*0020*/  VIADD R1, R1, 0xfffffc20 ;  /* 0xfffffc2001017836 */ /* 0x001fe20000000000 */
[----:B------:R-:W0:Y:S01]  /*0030*/  LDCU.64 UR22, c[0x0][0x358] ;  /* 0x00006b00ff1677ac */ /* 0x000e220008000a00 */
[----:B-1----:R-:W-:-:S13]  /*0040*/  ISETP.GE.U32.AND P0, PT, R248, 0x20, PT ;  /* 0x00000020f800780c */ /* 0x002fda0003f06070 */
[----:B------:R-:W-:Y:S02]  /*0050*/  VOTEU.ANY UP0, P0 ;  /* 0x0000000000ff7886 */ /* 0x000fe40000000100 */
[----:B------:R-:W-:Y:S05]  /*0060*/  BRA.U UP0, `(.L_x_0) ;  /* 0x0000000100b87547 */ /* 0x000fea000b800000 */
[----:B------:R-:W1:Y:S01]  /*0070*/  S2UR UR6, SR_CgaCtaId ;  /* 0x00000000000679c3 */ /* 0x000e620000008800 */
[----:B------:R-:W-:Y:S01]  /*0080*/  NOP ;  /* 0x0000000000007918 */ /* 0x000fe20000000000 */
[----:B------:R-:W-:Y:S02]  /*0090*/  UMOV UR4, 0x40 ;  /* 0x0000004000047882 */ /* 0x000fe40000000000 */
[----:B-1----:R-:W-:-:S09]  /*00a0*/  ULEA UR4, UR6, UR4, 0x18 ;  /* 0x0000000406047291 */ /* 0x002fd2000f8ec0ff */
[----:B------:R-:W1:Y:S01]  /*00b0*/  LDS.U8 R0, [UR4] ;  /* 0x00000004ff007984 */ /* 0x000e620008000000 */
[----:B------:R-:W-:Y:S02]  /*00c0*/  UMOV UR4, 0x400 ;  /* 0x0000040000047882 */ /* 0x000fe40000000000 */
[----:B------:R-:W-:Y:S01]  /*00d0*/  ULEA UR4, UR6, UR4, 0x18 ;  /* 0x0000000406047291 */ /* 0x000fe2000f8ec0ff */
[----:B-1----:R-:W-:-:S13]  /*00e0*/  ISETP.NE.AND P0, PT, R0, RZ, PT ;  /* 0x000000ff0000720c */ /* 0x002fda0003f05270 */
[----:B------:R-:W-:Y:S05]  /*00f0*/  @P0 BRA `(.L_x_1) ;  /* 0x00000000007c0947 */ /* 0x000fea0003800000 */
[----:B------:R-:W-:-:S13]  /*0100*/  ELECT P0, URZ, PT ;  /* 0x0000000000ff782f */ /* 0x000fda0003800000 */
[----:B------:R-:W-:Y:S05]  /*0110*/  @!P0 BRA `(.L_x_2) ;  /* 0x0000000000848947 */ /* 0x000fea0003800000 */
[----:B------:R-:W-:Y:S01]  /*0120*/  UMOV UR5, 0x10 ;  /* 0x0000001000057882 */ /* 0x000fe20000000000 */
[----:B------:R-:W-:Y:S02]  /*0130*/  IMAD.MOV.U32 R4, RZ, RZ, 0x1 ;  /* 0x00000001ff047424 */ /* 0x000fe400078e00ff */
[----:B------:R-:W-:Y:S02]  /*0140*/  IMAD.MOV.U32 R5, RZ, RZ, 0xffff ;  /* 0x0000ffffff057424 */ /* 0x000fe400078e00ff */
[----:B------:R-:W-:Y:S04]  /*0150*/  DEPBAR.LE SB1, 0x36 ;  /* 0x00009d800000791a */ /* 0x000fe80000000000 */
[----:B------:R-:W1:Y:S02]  /*0160*/  UTCATOMSWS.FIND_AND_SET.ALIGN UP1, UR5, UR5 ;  /* 0x00000005000575e3 */ /* 0x000e640008020800 */
[----:B-1----:R-:W-:-:S04]  /*0170*/  PLOP3.LUT P0, PT, PT, PT, UP1, 0x80, 0x8 ;  /* 0x000000000008781c */ /* 0x002fc80003f0f018 */
[----:B------:R-:W-:-:S04]  /*0180*/  SEL R0, RZ, 0xffffffff, !P0 ;  /* 0xffffffffff007807 */ /* 0x000fc80004000000 */
[----:B------:R-:W-:Y:S01]  /*0190*/  ISETP.NE.AND P0, PT, R0, RZ, PT ;  /* 0x000000ff0000720c */ /* 0x000fe20003f05270 */
[----:B------:R-:W-:-:S12]  /*01a0*/  IMAD.U32 R0, RZ, RZ, UR5 ;  /* 0x00000005ff007e24 */ /* 0x000fd8000f8e00ff */
[----:B------:R-:W-:Y:S05]  /*01b0*/  @P0 BRA `(.L_x_3) ;  /* 0x0000000000240947 */ /* 0x000fea0003800000 */
.L_x_4:
[----:B------:R-:W-:Y:S05]  /*01c0*/  NANOSLEEP 0x64 ;  /* 0x000000640000795d */ /* 0x000fea0003800000 */
[----:B------:R-:W-:-:S05]  /*01d0*/  UMOV UR5, 0x10 ;  /* 0x0000001000057882 */ /* 0x000fca0000000000 */
[----:B------:R-:W-:Y:S04]  /*01e0*/  DEPBAR.LE SB1, 0x36 ;  /* 0x00009d800000791a */ /* 0x000fe80000000000 */
[----:B------:R-:W1:Y:S02]  /*01f0*/  UTCATOMSWS.FIND_AND_SET.ALIGN UP1, UR5, UR5 ;  /* 0x00000005000575e3 */ /* 0x000e640008020800 */
[----:B-1----:R-:W-:-:S04]  /*0200*/  PLOP3.LUT P0, PT, PT, PT, UP1, 0x80, 0x8 ;  /* 0x000000000008781c */ /* 0x002fc80003f0f018 */
[----:B------:R-:W-:-:S04]  /*0210*/  SEL R0, RZ, 0xffffffff, !P0 ;  /* 0xffffffffff007807 */ /* 0x000fc80004000000 */
[----:B------:R-:W-:Y:S01]  /*0220*/  ISETP.NE.AND P0, PT, R0, RZ, PT ;  /* 0x000000ff0000720c */ /* 0x000fe20003f05270 */
[----:B------:R-:W-:-:S12]  /*0230*/  IMAD.U32 R0, RZ, RZ, UR5 ;  /* 0x00000005ff007e24 */ /* 0x000fd8000f8e00ff */
[----:B------:R-:W-:Y:S05]  /*0240*/  @!P0 BRA `(.L_x_4) ;  /* 0xfffffffc00dc8947 */ /* 0x000fea000383ffff */
.L_x_3:
[C---:B------:R-:W-:Y:S01]  /*0250*/  VIADD R3, R0.reuse, 0x10 ;  /* 0x0000001000037836 */ /* 0x040fe20000000000 */
[----:B------:R-:W-:Y:S01]  /*0260*/  UMOV UR5, 0x50 ;  /* 0x0000005000057882 */ /* 0x000fe20000000000 */
[----:B------:R-:W-:Y:S01]  /*0270*/  SHF.L.U32 R2, R5, R0, RZ ;  /* 0x0000000005027219 */ /* 0x000fe200000006ff */
[----:B------:R-:W-:Y:S01]  /*0280*/  ULEA UR5, UR6, UR5, 0x18 ;  /* 0x0000000506057291 */ /* 0x000fe2000f8ec0ff */
[----:B------:R-:W-:Y:S01]  /*0290*/  IMAD.SHL.U32 R0, R0, 0x20, RZ ;  /* 0x0000002000007824 */ /* 0x000fe200078e00ff */
[----:B------:R-:W-:-:S04]  /*02a0*/  SHF.L.U32 R3, R4, R3, RZ ;  /* 0x0000000304037219 */ /* 0x000fc800000006ff */
[----:B------:R-:W-:-:S05]  /*02b0*/  LOP3.LUT R2, R3, R2, RZ, 0xfc, !PT ;  /* 0x0000000203027212 */ /* 0x000fca00078efcff */
[----:B------:R1:W-:Y:S04]  /*02c0*/  ATOMS.OR RZ, [UR5], R2 ;  /* 0x00000002ffff798c */ /* 0x0003e8000b000005 */
[----:B------:R1:W-:Y:S01]  /*02d0*/  STS [UR4], R0 ;  /* 0x00000000ff007988 */ /* 0x0003e20008000804 */
[----:B------:R-:W-:Y:S05]  /*02e0*/  BRA `(.L_x_2) ;  /* 0x0000000000107947 */ /* 0x000fea0003800000 */
.L_x_1:
[----:B------:R-:W-:Y:S01]  /*02f0*/  IMAD.MOV.U32 R0, RZ, RZ, -0x1 ;  /* 0xffffffffff007424 */ /* 0x000fe200078e00ff */
[----:B------:R-:W-:-:S04]  /*0300*/  MOV R2, 0x330 ;  /* 0x0000033000027802 */ /* 0x000fc80000000f00 */
[----:B------:R1:W-:Y:S03]  /*0310*/  STS [UR4], R0 ;  /* 0x00000000ff007988 */ /* 0x0003e60008000804 */
[----:B01----:R-:W-:Y:S05]  /*0320*/  CALL.REL.NOINC `($__internal_1_$__cuda_sm10x_tcgen05_guardrail_trap_phase_invalid_during_alloc) ;  /* 0x000001c000287944 */ /* 0x003fea0003c00000 */
.L_x_2:
[----:B------:R-:W-:Y:S05]  /*0330*/  WARPSYNC.ALL ;  /* 0x0000000000007948 */ /* 0x000fea0003800000 */
[----:B------:R-:W-:Y:S01]  /*0340*/  NOP ;  /* 0x0000000000007918 */ /* 0x000fe20000000000 */
.L_x_0:
[----:B------:R-:W2:Y:S01]  /*0350*/  LDC.64 R174, c[0x0][0x398] ;  /* 0x0000e600ffae7b82 */ /* 0x000ea20000000a00 */
[----:B------:R-:W3:Y:S01]  /*0360*/  S2R R5, SR_CTAID.X ;  /* 0x0000000000057919 */ /* 0x000ee20000002500 */
[----:B------:R-:W-:Y:S01]  /*0370*/  UMOV UR9, 0x400 ;  /* 0x0000040000097882 */ /* 0x000fe20000000000 */
[----:B------:R-:W4:Y:S05]  /*0380*/  LDCU.128 UR12, c[0x0][0x380] ;  /* 0x00007000ff0c77ac */ /* 0x000f2a0008000c00 */
[----:B------:R-:W5:Y:S08]  /*0390*/  S2UR UR4, SR_CgaCtaId ;  /* 0x00000000000479c3 */ /* 0x000f700000008800 */
[----:B------:R-:W1:Y:S02]  /*03a0*/  LDC.64 R250, c[0x0][0x3a0] ;  /* 0x0000e800fffa7b82 */ /* 0x000e640000000a00 */
[----:B-12---:R-:W-:-:S05]  /*03b0*/  VIADD R0, R175, 0xff ;  /* 0x000000ffaf007836 */ /* 0x006fca0000000000 */
[----:B------:R-:W-:Y:S01]  /*03c0*/  SHF.R.S32.HI R3, RZ, 0x1f, R0 ;  /* 0x0000001fff037819 */ /* 0x000fe20000011400 */
[----:B-----5:R-:W-:-:S03]  /*03d0*/  ULEA UR9, UR4, UR9, 0x18 ;  /* 0x0000000904097291 */ /* 0x020fc6000f8ec0ff */
[----:B------:R-:W-:Y:S02]  /*03e0*/  LEA.HI R3, R3, R0, RZ, 0x8 ;  /* 0x0000000003037211 */ /* 0x000fe400078f40ff */
[----:B---3--:R-:W-:Y:S02]  /*03f0*/  IABS R8, R5 ;  /* 0x0000000500087213 */ /* 0x008fe40000000000 */
[----:B------:R-:W-:-:S04]  /*0400*/  SHF.R.S32.HI R4, RZ, 0x8, R3 ;  /* 0x00000008ff047819 */ /* 0x000fc80000011403 */
[-C--:B------:R-:W-:Y:S02]  /*0410*/  IABS R7, R4.reuse ;  /* 0x0000000400077213 */ /* 0x080fe40000000000 */
[----:B------:R-:W-:Y:S02]  /*0420*/  IABS R10, R4 ;  /* 0x00000004000a7213 */ /* 0x000fe40000000000 */
[----:B------:R-:W1:Y:S08]  /*0430*/  I2F.RP R0, R7 ;  /* 0x0000000700007306 */ /* 0x000e700000209400 */
[----:B-1----:R-:W1:Y:S02]  /*0440*/  MUFU.RCP R0, R0 ;  /* 0x0000000000007308 */ /* 0x002e640000001000 */
[----:B-1----:R-:W-:-:S02]  /*0450*/  VIADD R2, R0, 0xffffffe ;  /* 0x0ffffffe00027836 */ /* 0x002fc40000000000 */
[----:B------:R-:W-:-:S04]  /*0460*/  IMAD.MOV R0, RZ, RZ, -R10 ;  /* 0x000000ffff007224 */ /* 0x000fc800078e0a0a */
[----:B------:R1:W2:Y:S02]  /*0470*/  F2I.FTZ.U32.TRUNC.NTZ R3, R2 ;  /* 0x0000000200037305 */ /* 0x0002a4000021f000 */
[----:B-1----:R-:W-:Y:S02]  /*0480*/  IMAD.MOV.U32 R2, RZ, RZ, RZ ;  /* 0x000000ffff027224 */ /* 0x002fe400078e00ff */
[----:B--2---:R-:W-:-:S04]  /*0490*/  IMAD.MOV R6, RZ, RZ, -R3 ;  /* 0x000000ffff067224 */ /* 0x004fc800078e0a03 */
[----:B------:R-:W-:Y:S02]  /*04a0*/  IMAD R9, R6, R7, RZ ;  /* 0x0000000706097224 */ /* 0x000fe400078e02ff */
[----:B------:R-:W-:Y:S02]  /*04b0*/  IMAD.MOV.U32 R6, RZ, RZ, R8 ;  /* 0x000000ffff067224 */ /* 0x000fe400078e0008 */
[----:B------:R-:W-:-:S06]  /*04c0*/  IMAD.HI.U32 R3, R3, R9, R2 ;  /* 0x0000000903037227 */ /* 0x000fcc00078e0002 */
[----:B------:R-:W-:-:S04]  /*04d0*/  IMAD.HI.U32 R3, R3, R6, RZ ;  /* 0x0000000603037227 */ /* 0x000fc800078e00ff */
[----:B------:R-:W-:Y:S01]  /*04e0*/  IMAD R0, R3, R0, R6 ;  /* 0x0000000003007224 */ /* 0x000fe200078e0206 */
[----:B------:R-:W-:Y:S04]  /*04f0*/  BAR.SYNC.DEFER_BLOCKING 0x0 ;  /* 0x0000000000007b1d */ /* 0x000fe80000010000 */
[----:B------:R-:W-:-:S13]  /*0500*/  ISETP.GT.U32.AND P1, PT, R7, R0, PT ;  /* 0x000000000700720c */ /* 0x000fda0003f24070 */
[----:B------:R-:W-:Y:S02]  /*0510*/  @!P1 IMAD.IADD R0, R0, 0x1, -R7 ;  /* 0x0000000100009824 */ /* 0x000fe400078e0a07 */
[----:B------:R-:W-:Y:S01]  /*0520*/  @!P1 VIADD R3, R3, 0x1 ;  /* 0x0000000103039836 */ /* 0x000fe20000000000 */
[----:B------:R-:W-:Y:S02]  /*0530*/  ISETP.NE.AND P1, PT, R4, RZ, PT ;  /* 0x000000ff0400720c */ /* 0x000fe40003f25270 */
[----:B------:R-:W-:Y:S02]  /*0540*/  ISETP.GE.U32.AND P0, PT, R0, R7, PT ;  /* 0x000000070000720c */ /* 0x000fe40003f06070 */
[----:B------:R-:W-:-:S04]  /*0550*/  LOP3.LUT R0, R5, R4, RZ, 0x3c, !PT ;  /* 0x0000000405007212 */ /* 0x000fc800078e3cff */
[----:B------:R-:W-:Y:S01]  /*0560*/  ISETP.GE.AND P2, PT, R0, RZ, PT ;  /* 0x000000ff0000720c */ /* 0x000fe20003f46270 */
[----:B------:R-:W-:-:S06]  /*0570*/  VIADD R0, R174, 0xff ;  /* 0x000000ffae007836 */ /* 0x000fcc0000000000 */
[----:B------:R-:W-:-:S04]  /*0580*/  @P0 VIADD R3, R3, 0x1 ;  /* 0x0000000103030836 */ /* 0x000fc80000000000 */
[----:B------:R-:W-:Y:S01]  /*0590*/  IMAD.MOV.U32 R10, RZ, RZ, R3 ;  /* 0x000000ffff0a7224 */ /* 0x000fe200078e0003 */
[----:B------:R-:W-:-:S03]  /*05a0*/  SHF.R.S32.HI R3, RZ, 0x1f, R0 ;  /* 0x0000001fff037819 */ /* 0x000fc60000011400 */
[----:B------:R-:W-:Y:S01]  /*05b0*/  @!P2 IMAD.MOV R10, RZ, RZ, -R10 ;  /* 0x000000ffff0aa224 */ /* 0x000fe200078e0a0a */
[----:B------:R-:W-:Y:S02]  /*05c0*/  LEA.HI R3, R3, R0, RZ, 0x8 ;  /* 0x0000000003037211 */ /* 0x000fe400078f40ff */
[----:B------:R-:W-:-:S04]  /*05d0*/  @!P1 LOP3.LUT R10, RZ, R4, RZ, 0x33, !PT ;  /* 0x00000004ff0a9212 */ /* 0x000fc800078e33ff */
[----:B------:R-:W-:Y:S01]  /*05e0*/  LEA.HI.SX32 R3, R3, -R10, 0x18 ;  /* 0x8000000a03037211 */ /* 0x000fe200078fc2ff */
[----:B------:R-:W-:-:S03]  /*05f0*/  IMAD.MOV R6, RZ, RZ, -R10 ;  /* 0x000000ffff067224 */ /* 0x000fc600078e0a0a */
[----:B------:R-:W-:Y:S01]  /*0600*/  VIMNMX R11, PT, PT, R3, 0x1, PT ;  /* 0x00000001030b7848 */ /* 0x000fe20003fe0100 */
[----:B------:R-:W-:-:S03]  /*0610*/  IMAD R12, R4, R6, R5 ;  /* 0x00000006040c7224 */ /* 0x000fc600078e0205 */
[-C--:B------:R-:W-:Y:S02]  /*0620*/  IABS R8, R11.reuse ;  /* 0x0000000b00087213 */ /* 0x080fe40000000000 */
[----:B------:R-:W-:Y:S02]  /*0630*/  IABS R6, R11 ;  /* 0x0000000b00067213 */ /* 0x000fe40000000000 */
[----:B------:R-:W1:Y:S01]  /*0640*/  I2F.RP R0, R8 ;  /* 0x0000000800007306 */ /* 0x000e620000209400 */
[----:B------:R-:W-:-:S07]  /*0650*/  IABS R4, R12 ;  /* 0x0000000c00047213 */ /* 0x000fce0000000000 */
[----:B-1----:R-:W1:Y:S02]  /*0660*/  MUFU.RCP R0, R0 ;  /* 0x0000000000007308 */ /* 0x002e640000001000 */
[----:B-1----:R-:W-:Y:S01]  /*0670*/  VIADD R2, R0, 0xffffffe ;  /* 0x0ffffffe00027836 */ /* 0x002fe20000000000 */
[----:B------:R-:W-:-:S05]  /*0680*/  IABS R0, R174 ;  /* 0x000000ae00007213 */ /* 0x000fca0000000000 */
[----:B------:R1:W2:Y:S02]  /*0690*/  F2I.FTZ.U32.TRUNC.NTZ R3, R2 ;  /* 0x0000000200037305 */ /* 0x0002a4000021f000 */
[----:B-1----:R-:W-:Y:S02]  /*06a0*/  IMAD.MOV.U32 R2, RZ, RZ, RZ ;  /* 0x000000ffff027224 */ /* 0x002fe400078e00ff */
[----:B--2---:R-:W-:-:S04]  /*06b0*/  IMAD.MOV R7, RZ, RZ, -R3 ;  /* 0x000000ffff077224 */ /* 0x004fc800078e0a03 */
[----:B------:R-:W-:Y:S01]  /*06c0*/  IMAD.MOV.U32 R5, RZ, RZ, R7 ;  /* 0x000000ffff057224 */ /* 0x000fe200078e0007 */
[----:B------:R-:W-:-:S03]  /*06d0*/  IABS R7, R175 ;  /* 0x000000af00077213 */ /* 0x000fc60000000000 */
[----:B------:R-:W-:-:S04]  /*06e0*/  IMAD R5, R5, R8, RZ ;  /* 0x0000000805057224 */ /* 0x000fc800078e02ff */
[----:B------:R-:W-:-:S04]  /*06f0*/  IMAD.HI.U32 R3, R3, R5, R2 ;  /* 0x0000000503037227 */ /* 0x000fc800078e0002 */
[----:B------:R-:W-:Y:S02]  /*0700*/  IMAD.MOV R5, RZ, RZ, -R6 ;  /* 0x000000ffff057224 */ /* 0x000fe400078e0a06 */
[----:B------:R-:W-:-:S04]  /*0710*/  IMAD.HI.U32 R2, R3, R4, RZ ;  /* 0x0000000403027227 */ /* 0x000fc800078e00ff */
[----:B------:R-:W-:Y:S02]  /*0720*/  IMAD R3, R2, R5, R4 ;  /* 0x0000000502037224 */ /* 0x000fe400078e0204 */
[----:B------:R-:W1:Y:S03]  /*0730*/  I2F.RP R5, R7 ;  /* 0x0000000700057306 */ /* 0x000e660000209400 */
[----:B------:R-:W-:-:S05]  /*0740*/  ISETP.GT.U32.AND P1, PT, R8, R3, PT ;  /* 0x000000030800720c */ /* 0x000fca0003f24070 */
[----:B------:R-:W2:Y:S08]  /*0750*/  I2F.RP R4, R0 ;  /* 0x0000000000047306 */ /* 0x000eb00000209400 */
[----:B-1----:R-:W1:Y:S01]  /*0760*/  MUFU.RCP R5, R5 ;  /* 0x0000000500057308 */ /* 0x002e620000001000 */
[----:B------:R-:W-:Y:S02]  /*0770*/  @!P1 IMAD.IADD R3, R3, 0x1, -R8 ;  /* 0x0000000103039824 */ /* 0x000fe400078e0a08 */
[----:B------:R-:W-:Y:S01]  /*0780*/  @!P1 VIADD R2, R2, 0x1 ;  /* 0x0000000102029836 */ /* 0x000fe20000000000 */
[----:B------:R-:W-:-:S02]  /*0790*/  ISETP.NE.AND P1, PT, R11, RZ, PT ;  /* 0x000000ff0b00720c */ /* 0x000fc40003f25270 */
[----:B------:R-:W-:Y:S02]  /*07a0*/  ISETP.GE.U32.AND P0, PT, R3, R8, PT ;  /* 0x000000080300720c */ /* 0x000fe40003f06070 */
[----:B------:R-:W-:Y:S01]  /*07b0*/  LOP3.LUT R3, R12, R11, RZ, 0x3c, !PT ;  /* 0x0000000b0c037212 */ /* 0x000fe200078e3cff */
[----:B--2---:R-:W2:Y:S03]  /*07c0*/  MUFU.RCP R4, R4 ;  /* 0x0000000400047308 */ /* 0x004ea60000001000 */
[----:B------:R-:W-:Y:S01]  /*07d0*/  ISETP.GE.AND P2, PT, R3, RZ, PT ;  /* 0x000000ff0300720c */ /* 0x000fe20003f46270 */
[----:B-1----:R-:W-:Y:S01]  /*07e0*/  VIADD R3, R5, 0xffffffe ;  /* 0x0ffffffe05037836 */ /* 0x002fe20000000000 */
[----:B------:R-:W-:-:S05]  /*07f0*/  SHF.R.U32.HI R5, RZ, 0x5, R248 ;  /* 0x00000005ff057819 */ /* 0x000fca00000116f8 */
[----:B------:R-:W-:Y:S01]  /*0800*/  @P0 VIADD R2, R2, 0x1 ;  /* 0x0000000102020836 */ /* 0x000fe20000000000 */
[----:B------:R-:W-:Y:S01]  /*0810*/  SGXT.U32 R5, R5, 0x2 ;  /* 0x000000020505781a */ /* 0x000fe20000000000 */
[----:B------:R-:W1:Y:S02]  /*0820*/  F2I.FTZ.U32.TRUNC.NTZ R3, R3 ;  /* 0x0000000300037305 */ /* 0x000e64000021f000 */
[----:B------:R-:W-:Y:S02]  /*0830*/  IMAD.MOV.U32 R8, RZ, RZ, R2 ;  /* 0x000000ffff087224 */ /* 0x000fe400078e0002 */
[----:B--2---:R-:W-:Y:S02]  /*0840*/  VIADD R4, R4, 0xffffffe ;  /* 0x0ffffffe04047836 */ /* 0x004fe40000000000 */
[----:B------:R-:W-:Y:S01]  /*0850*/  @!P2 IMAD.MOV R8, RZ, RZ, -R8 ;  /* 0x000000ffff08a224 */ /* 0x000fe200078e0a08 */
[----:B------:R-:W-:Y:S01]  /*0860*/  @!P1 LOP3.LUT R8, RZ, R11, RZ, 0x33, !PT ;  /* 0x0000000bff089212 */ /* 0x000fe200078e33ff */
[----:B------:R2:W3:Y:S04]  /*0870*/  F2I.FTZ.U32.TRUNC.NTZ R9, R4 ;  /* 0x0000000400097305 */ /* 0x0004e8000021f000 */
[----:B------:R-:W-:-:S02]  /*0880*/  IMAD.SHL.U32 R252, R8, 0x100, RZ ;  /* 0x0000010008fc7824 */ /* 0x000fc400078e00ff */
[----:B-1----:R-:W-:-:S03]  /*0890*/  IMAD.MOV R2, RZ, RZ, -R3 ;  /* 0x000000ffff027224 */ /* 0x002fc600078e0a03 */
[----:B------:R-:W-:Y:S01]  /*08a0*/  LOP3.LUT R216, R252, R5, RZ, 0xfc, !PT ;  /* 0x00000005fcd87212 */ /* 0x000fe200078efcff */
[----:B--2---:R-:W-:Y:S02]  /*08b0*/  IMAD.MOV R4, RZ, RZ, -R8 ;  /* 0x000000ffff047224 */ /* 0x004fe400078e0a08 */
[----:B------:R-:W-:Y:S01]  /*08c0*/  IMAD R5, R2, R7, RZ ;  /* 0x0000000702057224 */ /* 0x000fe200078e02ff */
[C---:B------:R-:W-:Y:S01]  /*08d0*/  LOP3.LUT R13, R216.reuse, 0x8, RZ, 0xfc, !PT ;  /* 0x00000008d80d7812 */ /* 0x040fe200078efcff */
[----:B------:R-:W-:Y:S01]  /*08e0*/  IMAD.MOV.U32 R2, RZ, RZ, RZ ;  /* 0x000000ffff027224 */ /* 0x000fe200078e00ff */
[----:B------:R-:W-:Y:S01]  /*08f0*/  LOP3.LUT R15, R216, 0x4, RZ, 0xfc, !PT ;  /* 0x00000004d80f7812 */ /* 0x000fe200078efcff */
[----:B---3--:R-:W-:Y:S01]  /*0900*/  IMAD.MOV R14, RZ, RZ, -R9 ;  /* 0x000000ffff0e7224 */ /* 0x008fe200078e0a09 */
[----:B------:R-:W-:Y:S01]  /*0910*/  IABS R150, R13 ;  /* 0x0000000d00967213 */ /* 0x000fe20000000000 */
[----:B------:R-:W-:Y:S01]  /*0920*/  IMAD.HI.U32 R6, R3, R5, R2 ;  /* 0x0000000503067227 */ /* 0x000fe200078e0002 */
[----:B------:R-:W-:-:S02]  /*0930*/  IABS R149, R15 ;  /* 0x0000000f00957213 */ /* 0x000fc40000000000 */
[----:B------:R-:W-:Y:S02]  /*0940*/  SHF.R.U32.HI R5, RZ, 0x5, R248 ;  /* 0x00000005ff057819 */ /* 0x000fe400000116f8 */
[----:B------:R-:W-:Y:S01]  /*0950*/  ISETP.GE.AND P3, PT, R15, RZ, PT ;  /* 0x000000ff0f00720c */ /* 0x000fe20003f66270 */
[----:B------:R-:W-:Y:S01]  /*0960*/  IMAD.HI.U32 R3, R6, R150, RZ ;  /* 0x0000009606037227 */ /* 0x000fe200078e00ff */
[----:B------:R-:W-:Y:S02]  /*0970*/  R2UR UR6, R5 ;  /* 0x00000000050672ca */ /* 0x000fe400000e0000 */
[----:B------:R-:W-:Y:S01]  /*0980*/  LOP3.LUT R15, R216, 0xa8, RZ, 0xfc, !PT ;  /* 0x000000a8d80f7812 */ /* 0x000fe200078efcff */
[----:B------:R-:W-:Y:S01]  /*0990*/  IMAD.HI.U32 R2, R6, R149, RZ ;  /* 0x0000009506027227 */ /* 0x000fe200078e00ff */
[C---:B------:R-:W-:Y:S02]  /*09a0*/  LOP3.LUT R19, R216.reuse, 0xb8, RZ, 0xfc, !PT ;  /* 0x000000b8d8137812 */ /* 0x040fe400078efcff */
[----:B------:R-:W-:Y:S01]  /*09b0*/  IABS R164, R15 ;  /* 0x0000000f00a47213 */ /* 0x000fe20000000000 */
[----:B------:R-:W-:Y:S01]  /*09c0*/  IMAD.MOV R3, RZ, RZ, -R3 ;  /* 0x000000ffff037224 */ /* 0x000fe200078e0a03 */
[----:B------:R-:W-:Y:S01]  /*09d0*/  IABS R157, R19 ;  /* 0x00000013009d7213 */ /* 0x000fe20000000000 */
[----:B------:R-:W-:Y:S01]  /*09e0*/  IMAD.MOV R8, RZ, RZ, -R2 ;  /* 0x000000ffff087224 */ /* 0x000fe200078e0a02 */
[C---:B------:R-:W-:Y:S01]  /*09f0*/  LOP3.LUT R16, R216.reuse, 0xac, RZ, 0xfc, !PT ;  /* 0x000000acd8107812 */ /* 0x040fe200078efcff */
[C---:B------:R-:W-:Y:S01]  /*0a00*/  IMAD R150, R7.reuse, R3, R150 ;  /* 0x0000000307967224 */ /* 0x040fe200078e0296 */
[C---:B------:R-:W-:Y:S01]  /*0a10*/  LOP3.LUT R17, R216.reuse, 0xb0, RZ, 0xfc, !PT ;  /* 0x000000b0d8117812 */ /* 0x040fe200078efcff */
[C---:B------:R-:W-:Y:S01]  /*0a20*/  IMAD R149, R7.reuse, R8, R149 ;  /* 0x0000000807957224 */ /* 0x040fe200078e0295 */
[----:B------:R-:W-:Y:S01]  /*0a30*/  IABS R163, R16 ;  /* 0x0000001000a37213 */ /* 0x000fe20000000000 */
[----:B------:R-:W-:Y:S01]  /*0a40*/  IMAD.MOV.U32 R5, RZ, RZ, R14 ;  /* 0x000000ffff057224 */ /* 0x000fe200078e000e */
[----:B------:R-:W-:Y:S01]  /*0a50*/  ISETP.GT.U32.AND P1, PT, R7, R150, PT ;  /* 0x000000960700720c */ /* 0x000fe20003f24070 */
[----:B------:R-:W-:Y:S01]  /*0a60*/  IMAD R2, R11, R4, R12 ;  /* 0x000000040b027224 */ /* 0x000fe200078e020c */
[----:B------:R-:W-:Y:S01]  /*0a70*/  ISETP.GT.U32.AND P0, PT, R7, R149, PT ;  /* 0x000000950700720c */ /* 0x000fe20003f04070 */
[----:B------:R-:W-:Y:S01]  /*0a80*/  IMAD R3, R5, R0, RZ ;  /* 0x0000000005037224 */ /* 0x000fe200078e02ff */
[C---:B------:R-:W-:Y:S01]  /*0a90*/  LOP3.LUT R11, R216.reuse, 0xc, RZ, 0xfc, !PT ;  /* 0x0000000cd80b7812 */ /* 0x040fe200078efcff */
[----:B------:R-:W-:Y:S01]  /*0aa0*/  IMAD.MOV.U32 R8, RZ, RZ, RZ ;  /* 0x000000ffff087224 */ /* 0x000fe200078e00ff */
[----:B------:R-:W-:Y:S01]  /*0ab0*/  LOP3.LUT R5, R216, 0x10, RZ, 0xfc, !PT ;  /* 0x00000010d8057812 */ /* 0x000fe200078efcff */
[----:B------:R-:W-:Y:S01]  /*0ac0*/  VIADD R219, R252, UR6 ;  /* 0x00000006fcdb7c36 */ /* 0x000fe20008000000 */
[----:B------:R-:W-:Y:S01]  /*0ad0*/  IABS R166, R11 ;  /* 0x0000000b00a67213 */ /* 0x000fe20000000000 */
[----:B------:R-:W-:Y:S01]  /*0ae0*/  IMAD.HI.U32 R8, R9, R3, R8 ;  /* 0x0000000309087227 */ /* 0x000fe200078e0008 */
[----:B------:R-:W-:-:S02]  /*0af0*/  LOP3.LUT R12, R216, 0x14, RZ, 0xfc, !PT ;  /* 0x00000014d80c7812 */ /* 0x000fc400078efcff */
[----:B------:R-:W-:Y:S01]  /*0b00*/  IABS R167, R5 ;  /* 0x0000000500a77213 */ /* 0x000fe20000000000 */
[----:B------:R-:W-:Y:S01]  /*0b10*/  @!P1 IMAD.IADD R150, R150, 0x1, -R7 ;  /* 0x0000000196969824 */ /* 0x000fe200078e0a07 */
[----:B------:R-:W-:Y:S01]  /*0b20*/  IABS R168, R12 ;  /* 0x0000000c00a87213 */ /* 0x000fe20000000000 */
[----:B------:R-:W-:Y:S01]  /*0b30*/  IMAD.HI.U32 R3, R6, R166, RZ ;  /* 0x000000a606037227 */ /* 0x000fe200078e00ff */
[----:B------:R-:W-:Y:S02]  /*0b40*/  ISETP.GE.AND P1, PT, R13, RZ, PT ;  /* 0x000000ff0d00720c */ /* 0x000fe40003f26270 */
[----:B------:R-:W-:Y:S01]  /*0b50*/  ISETP.GT.U32.AND P6, PT, R7, R150, PT ;  /* 0x000000960700720c */ /* 0x000fe20003fc4070 */
[----:B------:R-:W-:Y:S01]  /*0b60*/  IMAD.IADD R9, R10, 0x1, R2 ;  /* 0x000000010a097824 */ /* 0x000fe200078e0202 */
[----:B------:R-:W-:Y:S01]  /*0b70*/  LOP3.LUT R10, R216, 0x20, RZ, 0xfc, !PT ;  /* 0x00000020d80a7812 */ /* 0x000fe200078efcff */
[----:B------:R-:W-:Y:S01]  /*0b80*/  IMAD.HI.U32 R2, R6, R167, RZ ;  /* 0x000000a706027227 */ /* 0x000fe200078e00ff */
[----:B------:R-:W-:-:S02]  /*0b90*/  LOP3.LUT R13, R216, 0x68, RZ, 0xfc, !PT ;  /* 0x00000068d80d7812 */ /* 0x000fc400078efcff */
[----:B------:R-:W-:Y:S01]  /*0ba0*/  IABS R171, R10 ;  /* 0x0000000a00ab7213 */ /* 0x000fe20000000000 */
[----:B------:R-:W-:Y:S01]  /*0bb0*/  @!P0 IMAD.IADD R149, R149, 0x1, -R7 ;  /* 0x0000000195958824 */ /* 0x000fe200078e0a07 */
[----:B------:R-:W-:Y:S01]  /*0bc0*/  ISETP.GE.AND P0, PT, R11, RZ, PT ;  /* 0x000000ff0b00720c */ /* 0x000fe20003f06270 */
[----:B------:R-:W-:Y:S01]  /*0bd0*/  IMAD.MOV R4, RZ, RZ, -R3 ;  /* 0x000000ffff047224 */ /* 0x000fe200078e0a03 */
[----:B------:R-:W-:Y:S01]  /*0be0*/  LOP3.LUT R11, R216, 0x24, RZ, 0xfc, !PT ;  /* 0x00000024d80b7812 */ /* 0x000fe200078efcff */
[----:B------:R-:W-:Y:S01]  /*0bf0*/  IMAD.HI.U32 R3, R6, R168, RZ ;  /* 0x000000a806037227 */ /* 0x000fe200078e00ff */
[C---:B------:R-:W-:Y:S02]  /*0c00*/  ISETP.GT.U32.AND P5, PT, R7.reuse, R149, PT ;  /* 0x000000950700720c */ /* 0x040fe40003fa4070 */
[----:B------:R-:W-:Y:S01]  /*0c10*/  IABS R172, R11 ;  /* 0x0000000b00ac7213 */ /* 0x000fe20000000000 */
[----:B------:R-:W-:Y:S01]  /*0c20*/  IMAD.MOV R2, RZ, RZ, -R2 ;  /* 0x000000ffff027224 */ /* 0x000fe200078e0a02 */
[----:B------:R-:W-:Y:S01]  /*0c30*/  IABS R191, R13 ;  /* 0x0000000d00bf7213 */ /* 0x000fe20000000000 */
[----:B------:R-:W-:Y:S01]  /*0c40*/  IMAD.MOV R3, RZ, RZ, -R3 ;  /* 0x000000ffff037224 */ /* 0x000fe200078e0a03 */
[C---:B------:R-:W-:Y:S01]  /*0c50*/  LOP3.LUT R14, R216.reuse, 0xa4, RZ, 0xfc, !PT ;  /* 0x000000a4d80e7812 */ /* 0x040fe200078efcff */
[C---:B------:R-:W-:Y:S01]  /*0c60*/  IMAD R167, R7.reuse, R2, R167 ;  /* 0x0000000207a77224 */ /* 0x040fe200078e02a7 */
[----:B------:R-:W-:Y:S01]  /*0c70*/  IABS R162, R17 ;  /* 0x0000001100a27213 */ /* 0x000fe20000000000 */
[C---:B------:R-:W-:Y:S01]  /*0c80*/  IMAD R168, R7.reuse, R3, R168 ;  /* 0x0000000307a87224 */ /* 0x040fe200078e02a8 */
[----:B------:R-:W-:Y:S01]  /*0c90*/  LOP3.LUT R3, R216, 0x18, RZ, 0xfc, !PT ;  /* 0x00000018d8037812 */ /* 0x000fe200078efcff */
[C---:B------:R-:W-:Y:S01]  /*0ca0*/  IMAD R166, R7.reuse, R4, R166 ;  /* 0x0000000407a67224 */ /* 0x040fe200078e02a6 */
[C---:B------:R-:W-:Y:S01]  /*0cb0*/  ISETP.GT.U32.AND P4, PT, R7.reuse, R167, PT ;  /* 0x000000a70700720c */ /* 0x040fe20003f84070 */
[--C-:B------:R-:W-:Y:S01]  /*0cc0*/  @!P6 IMAD.IADD R150, R150, 0x1, -R7.reuse ;  /* 0x000000019696e824 */ /* 0x100fe200078e0a07 */
[----:B------:R-:W-:Y:S01]  /*0cd0*/  ISETP.GT.U32.AND P6, PT, R7, R168, PT ;  /* 0x000000a80700720c */ /* 0x000fe20003fc4070 */
[----:B------:R-:W-:Y:S01]  /*0ce0*/  @!P5 IMAD.IADD R149, R149, 0x1, -R7 ;  /* 0x000000019595d824 */ /* 0x000fe200078e0a07 */
[----:B------:R-:W-:Y:S01]  /*0cf0*/  ISETP.GT.U32.AND P2, PT, R7, R166, PT ;  /* 0x000000a60700720c */ /* 0x000fe20003f44070 */
[----:B------:R-:W-:Y:S01]  /*0d00*/  @!P1 IMAD.MOV R150, RZ, RZ, -R150 ;  /* 0x000000ffff969224 */ /* 0x000fe200078e0a96 */
[----:B------:R-:W-:Y:S01]  /*0d10*/  ISETP.GE.AND P5, PT, R5, RZ, PT ;  /* 0x000000ff0500720c */ /* 0x000fe20003fa6270 */
[C---:B------:R-:W-:Y:S01]  /*0d20*/  VIADD R5, R219.reuse, 0x1c ;  /* 0x0000001cdb057836 */ /* 0x040fe20000000000 */
[----:B------:R-:W-:Y:S01]  /*0d30*/  IABS R169, R3 ;  /* 0x0000000300a97213 */ /* 0x000fe20000000000 */
[----:B------:R-:W-:Y:S01]  /*0d40*/  @!P3 IMAD.MOV R149, RZ, RZ, -R149 ;  /* 0x000000ffff95b224 */ /* 0x000fe200078e0a95 */
[----:B------:R-:W-:Y:S01]  /*0d50*/  IABS R165, R14 ;  /* 0x0000000e00a57213 */ /* 0x000fe20000000000 */
[----:B------:R-:W-:Y:S01]  /*0d60*/  VIADD R20, R219, 0xbc ;  /* 0x000000bcdb147836 */ /* 0x000fe20000000000 */
[----:B------:R-:W-:Y:S01]  /*0d70*/  IABS R170, R5 ;  /* 0x0000000500aa7213 */ /* 0x000fe20000000000 */
[----:B------:R-:W-:Y:S01]  /*0d80*/  @!P4 IMAD.IADD R167, R167, 0x1, -R7 ;  /* 0x00000001a7a7c824 */ /* 0x000fe200078e0a07 */
[----:B------:R-:W-:Y:S01]  /*0d90*/  LOP3.LUT R18, R216, 0xb4, RZ, 0xfc, !PT ;  /* 0x000000b4d8127812 */ /* 0x000fe200078efcff */
[----:B------:R-:W-:Y:S01]  /*0da0*/  IMAD.HI.U32 R2, R6, R169, RZ ;  /* 0x000000a906027227 */ /* 0x000fe200078e00ff */
[----:B------:R-:W-:-:S02]  /*0db0*/  LOP3.LUT R22, R216, 0xc4, RZ, 0xfc, !PT ;  /* 0x000000c4d8167812 */ /* 0x000fc400078efcff */
[----:B------:R-:W-:Y:S01]  /*0dc0*/  IABS R154, R18 ;  /* 0x00000012009a7213 */ /* 0x000fe20000000000 */
[--C-:B------:R-:W-:Y:S01]  /*0dd0*/  @!P6 IMAD.IADD R168, R168, 0x1, -R7.reuse ;  /* 0x00000001a8a8e824 */ /* 0x100fe200078e0a07 */
[C---:B------:R-:W-:Y:S01]  /*0de0*/  ISETP.GT.U32.AND P6, PT, R7.reuse, R167, PT ;  /* 0x000000a70700720c */ /* 0x040fe20003fc4070 */
[----:B------:R-:W-:Y:S01]  /*0df0*/  IMAD.MOV R4, RZ, RZ, -R2 ;  /* 0x000000ffff047224 */ /* 0x000fe200078e0a02 */
[----:B------:R-:W-:Y:S01]  /*0e00*/  IABS R204, R22 ;  /* 0x0000001600cc7213 */ /* 0x000fe20000000000 */
[----:B------:R-:W-:Y:S01]  /*0e10*/  IMAD.HI.U32 R2, R6, R170, RZ ;  /* 0x000000aa06027227 */ /* 0x000fe200078e00ff */
[C---:B------:R-:W-:Y:S02]  /*0e20*/  ISETP.GT.U32.AND P3, PT, R7.reuse, R168, PT ;  /* 0x000000a80700720c */ /* 0x040fe40003f64070 */
[----:B------:R-:W-:Y:S01]  /*0e30*/  IABS R161, R20 ;  /* 0x0000001400a17213 */ /* 0x000fe20000000000 */
[----:B------:R-:W-:Y:S01]  /*0e40*/  @!P2 IMAD.IADD R166, R166, 0x1, -R7 ;  /* 0x00000001a6a6a824 */ /* 0x000fe200078e0a07 */
[----:B------:R-:W-:Y:S01]  /*0e50*/  ISETP.GE.AND P2, PT, R12, RZ, PT ;  /* 0x000000ff0c00720c */ /* 0x000fe20003f46270 */
[----:B------:R-:W-:Y:S01]  /*0e60*/  IMAD.MOV R2, RZ, RZ, -R2 ;  /* 0x000000ffff027224 */ /* 0x000fe200078e0a02 */
[C---:B------:R-:W-:Y:S01]  /*0e70*/  LOP3.LUT R12, R216.reuse, 0x28, RZ, 0xfc, !PT ;  /* 0x00000028d80c7812 */ /* 0x040fe200078efcff */
[C---:B------:R-:W-:Y:S01]  /*0e80*/  IMAD R169, R7.reuse, R4, R169 ;  /* 0x0000000407a97224 */ /* 0x040fe200078e02a9 */
[C---:B------:R-:W-:Y:S01]  /*0e90*/  ISETP.GT.U32.AND P4, PT, R7.reuse, R166, PT ;  /* 0x000000a60700720c */ /* 0x040fe20003f84070 */
[----:B------:R-:W-:Y:S01]  /*0ea0*/  IMAD R170, R7, R2, R170 ;  /* 0x0000000207aa7224 */ /* 0x000fe200078e02aa */
[----:B------:R-:W-:Y:S01]  /*0eb0*/  IABS R173, R12 ;  /* 0x0000000c00ad7213 */ /* 0x000fe20000000000 */
[----:B------:R-:W-:Y:S01]  /*0ec0*/  @!P6 IMAD.IADD R167, R167, 0x1, -R7 ;  /* 0x00000001a7a7e824 */ /* 0x000fe200078e0a07 */
[----:B------:R-:W-:Y:S01]  /*0ed0*/  LOP3.LUT R21, R216, 0xc0, RZ, 0xfc, !PT ;  /* 0x000000c0d8157812 */ /* 0x000fe200078efcff */
[----:B------:R-:W-:Y:S01]  /*0ee0*/  IMAD.HI.U32 R2, R6, R171, RZ ;  /* 0x000000ab06027227 */ /* 0x000fe200078e00ff */
[----:B------:R-:W-:-:S02]  /*0ef0*/  ISETP.GT.U32.AND P6, PT, R7, R170, PT ;  /* 0x000000aa0700720c */ /* 0x000fc40003fc4070 */
[----:B------:R-:W-:Y:S01]  /*0f00*/  IABS R205, R21 ;  /* 0x0000001500cd7213 */ /* 0x000fe20000000000 */
[----:B------:R-:W-:Y:S01]  /*0f10*/  IMAD.MOV R4, RZ, RZ, -R2 ;  /* 0x000000ffff047224 */ /* 0x000fe200078e0a02 */
[----:B------:R-:W-:Y:S01]  /*0f20*/  LOP3.LUT R23, R216, 0xc8, RZ, 0xfc, !PT ;  /* 0x000000c8d8177812 */ /* 0x000fe200078efcff */
[----:B------:R-:W-:Y:S01]  /*0f30*/  IMAD.HI.U32 R2, R6, R172, RZ ;  /* 0x000000ac06027227 */ /* 0x000fe200078e00ff */
[----:B------:R-:W-:Y:S02]  /*0f40*/  LOP3.LUT R24, R216, 0xcc, RZ, 0xfc, !PT ;  /* 0x000000ccd8187812 */ /* 0x000fe400078efcff */
[----:B------:R-:W-:Y:S01]  /*0f50*/  IABS R203, R23 ;  /* 0x0000001700cb7213 */ /* 0x000fe20000000000 */
[--C-:B------:R-:W-:Y:S01]  /*0f60*/  @!P4 IMAD.IADD R166, R166, 0x1, -R7.reuse ;  /* 0x00000001a6a6c824 */ /* 0x100fe200078e0a07 */
[----:B------:R-:W-:Y:S01]  /*0f70*/  ISETP.GT.U32.AND P4, PT, R7, R169, PT ;  /* 0x000000a90700720c */ /* 0x000fe20003f84070 */
[--C-:B------:R-:W-:Y:S01]  /*0f80*/  @!P3 IMAD.IADD R168, R168, 0x1, -R7.reuse ;  /* 0x00000001a8a8b824 */ /* 0x100fe200078e0a07 */
[----:B------:R-:W-:Y:S01]  /*0f90*/  ISETP.GE.AND P3, PT, R3, RZ, PT ;  /* 0x000000ff0300720c */ /* 0x000fe20003f66270 */
[----:B------:R-:W-:Y:S01]  /*0fa0*/  @!P6 IMAD.IADD R170, R170, 0x1, -R7 ;  /* 0x00000001aaaae824 */ /* 0x000fe200078e0a07 */
[----:B------:R-:W-:Y:S01]  /*0fb0*/  IABS R234, R24 ;  /* 0x0000001800ea7213 */ /* 0x000fe20000000000 */
[----:B------:R-:W-:Y:S01]  /*0fc0*/  IMAD.MOV R3, RZ, RZ, -R2 ;  /* 0x000000ffff037224 */ /* 0x000fe200078e0a02 */
[C---:B------:R-:W-:Y:S01]  /*0fd0*/  LOP3.LUT R25, R216.reuse, 0xd0, RZ, 0xfc, !PT ;  /* 0x000000d0d8197812 */ /* 0x040fe200078efcff */
[C---:B------:R-:W-:Y:S01]  /*0fe0*/  IMAD R171, R7.reuse, R4, R171 ;  /* 0x0000000407ab7224 */ /* 0x040fe200078e02ab */
[C---:B------:R-:W-:Y:S01]  /*0ff0*/  ISETP.GT.U32.AND P1, PT, R7.reuse, R170, PT ;  /* 0x000000aa0700720c */ /* 0x040fe20003f24070 */
[----:B------:R-:W-:Y:S01]  /*1000*/  IMAD R172, R7, R3, R172 ;  /* 0x0000000307ac7224 */ /* 0x000fe200078e02ac */
[----:B------:R-:W-:Y:S01]  /*1010*/  LOP3.LUT R3, R216, 0x2c, RZ, 0xfc, !PT ;  /* 0x0000002cd8037812 */ /* 0x000fe200078efcff */
[----:B------:R-:W-:Y:S01]  /*1020*/  IMAD.HI.U32 R2, R6, R173, RZ ;  /* 0x000000ad06027227 */ /* 0x000fe200078e00ff */
[----:B------:R-:W-:-:S02]  /*1030*/  LOP3.LUT R4, R216, 0x30, RZ, 0xfc, !PT ;  /* 0x00000030d8047812 */ /* 0x000fc400078efcff */
[----:B------:R-:W-:Y:S01]  /*1040*/  IABS R176, R3 ;  /* 0x0000000300b07213 */ /* 0x000fe20000000000 */
[--C-:B------:R-:W-:Y:S01]  /*1050*/  @!P4 IMAD.IADD R169, R169, 0x1, -R7.reuse ;  /* 0x00000001a9a9c824 */ /* 0x100fe200078e0a07 */
[----:B------:R-:W-:Y:S01]  /*1060*/  ISETP.GE.AND P4, PT, R5, RZ, PT ;  /* 0x000000ff0500720c */ /* 0x000fe20003f86270 */
[----:B------:R-:W-:Y:S01]  /*1070*/  @!P0 IMAD.MOV R166, RZ, RZ, -R166 ;  /* 0x000000ffffa68224 */ /* 0x000fe200078e0aa6 */
[C---:B------:R-:W-:Y:S01]  /*1080*/  ISETP.GT.U32.AND P0, PT, R7.reuse, R171, PT ;  /* 0x000000ab0700720c */ /* 0x040fe20003f04070 */
[----:B------:R-:W-:Y:S01]  /*1090*/  IMAD.MOV R2, RZ, RZ, -R2 ;  /* 0x000000ffff027224 */ /* 0x000fe200078e0a02 */
[C---:B------:R-:W-:Y:S01]  /*10a0*/  ISETP.GT.U32.AND P6, PT, R7.reuse, R169, PT ;  /* 0x000000a90700720c */ /* 0x040fe20003fc4070 */
[----:B------:R-:W-:Y:S01]  /*10b0*/  @!P1 IMAD.IADD R170, R170, 0x1, -R7 ;  /* 0x00000001aaaa9824 */ /* 0x000fe200078e0a07 */
[C---:B------:R-:W-:Y:S01]  /*10c0*/  ISETP.GT.U32.AND P1, PT, R7.reuse, R172, PT ;  /* 0x000000ac0700720c */ /* 0x040fe20003f24070 */
[----:B------:R-:W-:Y:S01]  /*10d0*/  IMAD R173, R7, R2, R173 ;  /* 0x0000000207ad7224 */ /* 0x000fe200078e02ad */
[----:B------:R-:W-:Y:S01]  /*10e0*/  IABS R177, R4 ;  /* 0x0000000400b17213 */ /* 0x000fe20000000000 */
[----:B------:R-:W-:Y:S01]  /*10f0*/  IMAD.HI.U32 R2, R6, R176, RZ ;  /* 0x000000b006027227 */ /* 0x000fe200078e00ff */
[----:B------:R-:W-:-:S02]  /*1100*/  LOP3.LUT R5, R216, 0x34, RZ, 0xfc, !PT ;  /* 0x00000034d8057812 */ /* 0x000fc400078efcff */
[----:B------:R-:W-:Y:S01]  /*1110*/  LOP3.LUT R26, R216, 0xd4, RZ, 0xfc, !PT ;  /* 0x000000d4d81a7812 */ /* 0x000fe200078efcff */
[----:B------:R-:W-:Y:S01]  /*1120*/  @!P4 IMAD.MOV R170, RZ, RZ, -R170 ;  /* 0x000000ffffaac224 */ /* 0x000fe200078e0aaa */
[----:B------:R-:W-:Y:S01]  /*1130*/  ISETP.GE.AND P4, PT, R3, RZ, PT ;  /* 0x000000ff0300720c */ /* 0x000fe20003f86270 */
[--C-:B------:R-:W-:Y:S01]  /*1140*/  @!P0 IMAD.IADD R171, R171, 0x1, -R7.reuse ;  /* 0x00000001abab8824 */ /* 0x100fe200078e0a07 */
[----:B------:R-:W-:Y:S01]  /*1150*/  IABS R178, R5 ;  /* 0x0000000500b27213 */ /* 0x000fe20000000000 */
[--C-:B------:R-:W-:Y:S01]  /*1160*/  @!P6 IMAD.IADD R169, R169, 0x1, -R7.reuse ;  /* 0x00000001a9a9e824 */ /* 0x100fe200078e0a07 */
[----:B------:R-:W-:Y:S01]  /*1170*/  ISETP.GE.AND P6, PT, R12, RZ, PT ;  /* 0x000000ff0c00720c */ /* 0x000fe20003fc6270 */
[----:B------:R-:W-:Y:S01]  /*1180*/  @!P1 IMAD.IADD R172, R172, 0x1, -R7 ;  /* 0x00000001acac9824 */ /* 0x000fe200078e0a07 */
[C---:B------:R-:W-:Y:S01]  /*1190*/  ISETP.GT.U32.AND P0, PT, R7.reuse, R171, PT ;  /* 0x000000ab0700720c */ /* 0x040fe20003f04070 */
[----:B------:R-:W-:Y:S01]  /*11a0*/  @!P3 IMAD.MOV R169, RZ, RZ, -R169 ;  /* 0x000000ffffa9b224 */ /* 0x000fe200078e0aa9 */
[C---:B------:R-:W-:Y:S01]  /*11b0*/  ISETP.GT.U32.AND P3, PT, R7.reuse, R173, PT ;  /* 0x000000ad0700720c */ /* 0x040fe20003f64070 */
[----:B------:R-:W-:Y:S01]  /*11c0*/  IMAD.MOV R3, RZ, RZ, -R2 ;  /* 0x000000ffff037224 */ /* 0x000fe200078e0a02 */
[----:B------:R-:W-:Y:S01]  /*11d0*/  ISETP.GT.U32.AND P1, PT, R7, R172, PT ;  /* 0x000000ac0700720c */ /* 0x000fe20003f24070 */
[----:B------:R-:W-:Y:S01]  /*11e0*/  IMAD.HI.U32 R2, R6, R177, RZ ;  /* 0x000000b106027227 */ /* 0x000fe200078e00ff */
[----:B------:R-:W-:-:S02]  /*11f0*/  LOP3.LUT R12, R216, 0x64, RZ, 0xfc, !PT ;  /* 0x00000064d80c7812 */ /* 0x000fc400078efcff */
[C---:B------:R-:W-:Y:S01]  /*1200*/  LOP3.LUT R206, R216.reuse, 0xe4, RZ, 0xfc, !PT ;  /* 0x000000e4d8ce7812 */ /* 0x040fe200078efcff */
[----:B------:R-:W-:Y:S01]  /*1210*/  IMAD R176, R7, R3, R176 ;  /* 0x0000000307b07224 */ /* 0x000fe200078e02b0 */
[----:B------:R-:W-:Y:S01]  /*1220*/  LOP3.LUT R3, R216, 0x38, RZ, 0xfc, !PT ;  /* 0x00000038d8037812 */ /* 0x000fe200078efcff */
[----:B------:R-:W-:Y:S01]  /*1230*/  @!P2 IMAD.MOV R168, RZ, RZ, -R168 ;  /* 0x000000ffffa8a224 */ /* 0x000fe200078e0aa8 */
[----:B------:R-:W-:Y:S01]  /*1240*/  ISETP.GE.AND P2, PT, R11, RZ, PT ;  /* 0x000000ff0b00720c */ /* 0x000fe20003f46270 */
[--C-:B------:R-:W-:Y:S01]  /*1250*/  @!P0 IMAD.IADD R171, R171, 0x1, -R7.reuse ;  /* 0x00000001abab8824 */ /* 0x100fe200078e0a07 */
[----:B------:R-:W-:Y:S01]  /*1260*/  ISETP.GE.AND P0, PT, R4, RZ, PT ;  /* 0x000000ff0400720c */ /* 0x000fe20003f06270 */
[--C-:B------:R-:W-:Y:S01]  /*1270*/  @!P3 IMAD.IADD R173, R173, 0x1, -R7.reuse ;  /* 0x00000001adadb824 */ /* 0x100fe200078e0a07 */
[----:B------:R-:W-:Y:S01]  /*1280*/  IABS R179, R3 ;  /* 0x0000000300b37213 */ /* 0x000fe20000000000 */
[----:B------:R-:W-:Y:S01]  /*1290*/  @!P1 IMAD.IADD R172, R172, 0x1, -R7 ;  /* 0x00000001acac9824 */ /* 0x000fe200078e0a07 */
[C---:B------:R-:W-:Y:S01]  /*12a0*/  ISETP.GT.U32.AND P1, PT, R7.reuse, R176, PT ;  /* 0x000000b00700720c */ /* 0x040fe20003f24070 */
[----:B------:R-:W-:Y:S01]  /*12b0*/  IMAD.MOV R4, RZ, RZ, -R2 ;  /* 0x000000ffff047224 */ /* 0x000fe200078e0a02 */
[----:B------:R-:W-:Y:S01]  /*12c0*/  ISETP.GT.U32.AND P3, PT, R7, R173, PT ;  /* 0x000000ad0700720c */ /* 0x000fe20003f64070 */
[----:B------:R-:W-:Y:S01]  /*12d0*/  IMAD.HI.U32 R2, R6, R178, RZ ;  /* 0x000000b206027227 */ /* 0x000fe200078e00ff */
[----:B------:R-:W-:-:S02]  /*12e0*/  LOP3.LUT R11, R216, 0x50, RZ, 0xfc, !PT ;  /* 0x00000050d80b7812 */ /* 0x000fc400078efcff */
[----:B------:R-:W-:Y:S01]  /*12f0*/  IABS R190, R12 ;  /* 0x0000000c00be7213 */ /* 0x000fe20000000000 */
[----:B------:R-:W-:Y:S01]  /*1300*/  IMAD.MOV R2, RZ, RZ, -R2 ;  /* 0x000000ffff027224 */ /* 0x000fe200078e0a02 */
[----:B------:R-:W-:Y:S01]  /*1310*/  IABS R185, R11 ;  /* 0x0000000b00b97213 */ /* 0x000fe20000000000 */
[C---:B------:R-:W-:Y:S01]  /*1320*/  IMAD R177, R7.reuse, R4, R177 ;  /* 0x0000000407b17224 */ /* 0x040fe200078e02b1 */
[----:B------:R-:W-:Y:S01]  /*1330*/  IABS R211, R206 ;  /* 0x000000ce00d37213 */ /* 0x000fe20000000000 */
[----:B------:R-:W-:Y:S01]  /*1340*/  IMAD R178, R7, R2, R178 ;  /* 0x0000000207b27224 */ /* 0x000fe200078e02b2 */
[C---:B------:R-:W-:Y:S01]  /*1350*/  LOP3.LUT R207, R216.reuse, 0xe8, RZ, 0xfc, !PT ;  /* 0x000000e8d8cf7812 */ /* 0x040fe200078efcff */
[----:B------:R-:W-:Y:S01]  /*1360*/  VIADD R4, R219, 0x3c ;  /* 0x0000003cdb047836 */ /* 0x000fe20000000000 */
[----:B------:R-:W-:Y:S01]  /*1370*/  LOP3.LUT R208, R216, 0xec, RZ, 0xfc, !PT ;  /* 0x000000ecd8d07812 */ /* 0x000fe200078efcff */
[--C-:B------:R-:W-:Y:S01]  /*1380*/  @!P3 IMAD.IADD R173, R173, 0x1, -R7.reuse ;  /* 0x00000001adadb824 */ /* 0x100fe200078e0a07 */
[----:B------:R-:W-:Y:S01]  /*1390*/  ISETP.GE.AND P3, PT, R3, RZ, PT ;  /* 0x000000ff0300720c */ /* 0x000fe20003f66270 */
[----:B------:R-:W-:Y:S01]  /*13a0*/  @!P1 IMAD.IADD R176, R176, 0x1, -R7 ;  /* 0x00000001b0b09824 */ /* 0x000fe200078e0a07 */
[----:B------:R-:W-:Y:S01]  /*13b0*/  IABS R180, R4 ;  /* 0x0000000400b47213 */ /* 0x000fe20000000000 */
[----:B------:R-:W-:Y:S01]  /*13c0*/  @!P6 IMAD.MOV R173, RZ, RZ, -R173 ;  /* 0x000000ffffade224 */ /* 0x000fe200078e0aad */
[C---:B------:R-:W-:Y:S01]  /*13d0*/  ISETP.GT.U32.AND P6, PT, R7.reuse, R178, PT ;  /* 0x000000b20700720c */ /* 0x040fe20003fc4070 */
[----:B------:R-:W-:Y:S01]  /*13e0*/  @!P2 IMAD.MOV R172, RZ, RZ, -R172 ;  /* 0x000000ffffaca224 */ /* 0x000fe200078e0aac */
[C---:B------:R-:W-:Y:S01]  /*13f0*/  ISETP.GT.U32.AND P1, PT, R7.reuse, R176, PT ;  /* 0x000000b00700720c */ /* 0x040fe20003f24070 */
[----:B------:R-:W-:Y:S01]  /*1400*/  @!P5 IMAD.MOV R167, RZ, RZ, -R167 ;  /* 0x000000ffffa7d224 */ /* 0x000fe200078e0aa7 */
[----:B------:R-:W-:Y:S01]  /*1410*/  ISETP.GT.U32.AND P2, PT, R7, R177, PT ;  /* 0x000000b10700720c */ /* 0x000fe20003f44070 */
[----:B------:R-:W-:Y:S01]  /*1420*/  IMAD.HI.U32 R3, R6, R180, RZ ;  /* 0x000000b406037227 */ /* 0x000fe200078e00ff */
[----:B------:R-:W-:-:S02]  /*1430*/  ISETP.GE.AND P5, PT, R10, RZ, PT ;  /* 0x000000ff0a00720c */ /* 0x000fc40003fa6270 */
[----:B------:R-:W-:Y:S01]  /*1440*/  LOP3.LUT R10, R216, 0x44, RZ, 0xfc, !PT ;  /* 0x00000044d80a7812 */ /* 0x000fe200078efcff */
[----:B------:R-:W-:Y:S01]  /*1450*/  IMAD.MOV R3, RZ, RZ, -R3 ;  /* 0x000000ffff037224 */ /* 0x000fe200078e0a03 */
[----:B------:R-:W-:Y:S01]  /*1460*/  IABS R212, R207 ;  /* 0x000000cf00d47213 */ /* 0x000fe20000000000 */
[----:B------:R-:W-:Y:S01]  /*1470*/  IMAD.HI.U32 R2, R6, R179, RZ ;  /* 0x000000b306027227 */ /* 0x000fe200078e00ff */
[----:B------:R-:W-:Y:S02]  /*1480*/  IABS R182, R10 ;  /* 0x0000000a00b67213 */ /* 0x000fe40000000000 */
[----:B------:R-:W-:Y:S01]  /*1490*/  IABS R213, R208 ;  /* 0x000000d000d57213 */ /* 0x000fe20000000000 */
[--C-:B------:R-:W-:Y:S01]  /*14a0*/  @!P6 IMAD.IADD R178, R178, 0x1, -R7.reuse ;  /* 0x00000001b2b2e824 */ /* 0x100fe200078e0a07 */
[----:B------:R-:W-:Y:S01]  /*14b0*/  LOP3.LUT R214, R216, 0xf0, RZ, 0xfc, !PT ;  /* 0x000000f0d8d67812 */ /* 0x000fe200078efcff */
[--C-:B------:R-:W-:Y:S01]  /*14c0*/  @!P1 IMAD.IADD R176, R176, 0x1, -R7.reuse ;  /* 0x00000001b0b09824 */ /* 0x100fe200078e0a07 */
[----:B------:R-:W-:Y:S01]  /*14d0*/  ISETP.GE.AND P1, PT, R4, RZ, PT ;  /* 0x000000ff0400720c */ /* 0x000fe20003f26270 */
[C---:B------:R-:W-:Y:S01]  /*14e0*/  IMAD R180, R7.reuse, R3, R180 ;  /* 0x0000000307b47224 */ /* 0x040fe200078e02b4 */
[----:B------:R-:W-:Y:S01]  /*14f0*/  ISETP.GT.U32.AND P6, PT, R7, R178, PT ;  /* 0x000000b20700720c */ /* 0x000fe20003fc4070 */
[----:B------:R-:W-:Y:S01]  /*1500*/  @!P2 IMAD.IADD R177, R177, 0x1, -R7 ;  /* 0x00000001b1b1a824 */ /* 0x000fe200078e0a07 */
[----:B------:R-:W-:Y:S01]  /*1510*/  LOP3.LUT R4, R216, 0x48, RZ, 0xfc, !PT ;  /* 0x00000048d8047812 */ /* 0x000fe200078efcff */
[----:B------:R-:W-:Y:S01]  /*1520*/  @!P5 IMAD.MOV R171, RZ, RZ, -R171 ;  /* 0x000000ffffabd224 */ /* 0x000fe200078e0aab */
[----:B------:R-:W-:Y:S01]  /*1530*/  ISETP.GE.AND P5, PT, R5, RZ, PT ;  /* 0x000000ff0500720c */ /* 0x000fe20003fa6270 */
[----:B------:R-:W-:Y:S01]  /*1540*/  @!P4 IMAD.MOV R176, RZ, RZ, -R176 ;  /* 0x000000ffffb0c224 */ /* 0x000fe200078e0ab0 */
[----:B------:R-:W-:Y:S01]  /*1550*/  ISETP.GT.U32.AND P4, PT, R7, R180, PT ;  /* 0x000000b40700720c */ /* 0x000fe20003f84070 */
[----:B------:R-:W-:Y:S01]  /*1560*/  IMAD.HI.U32 R3, R6, R182, RZ ;  /* 0x000000b606037227 */ /* 0x000fe200078e00ff */
[----:B------:R-:W-:-:S02]  /*1570*/  LOP3.LUT R5, R216, 0x40, RZ, 0xfc, !PT ;  /* 0x00000040d8057812 */ /* 0x000fc400078efcff */
[C---:B------:R-:W-:Y:S01]  /*1580*/  ISETP.GT.U32.AND P2, PT, R7.reuse, R177, PT ;  /* 0x000000b10700720c */ /* 0x040fe20003f44070 */
[----:B------:R-:W-:Y:S01]  /*1590*/  IMAD.MOV R2, RZ, RZ, -R2 ;  /* 0x000000ffff027224 */ /* 0x000fe200078e0a02 */
[----:B------:R-:W-:Y:S01]  /*15a0*/  IABS R181, R5 ;  /* 0x0000000500b57213 */ /* 0x000fe20000000000 */
[----:B------:R-:W-:Y:S01]  /*15b0*/  IMAD.MOV R3, RZ, RZ, -R3 ;  /* 0x000000ffff037224 */ /* 0x000fe200078e0a03 */
[----:B------:R-:W-:Y:S01]  /*15c0*/  IABS R183, R4 ;  /* 0x0000000400b77213 */ /* 0x000fe20000000000 */
[C---:B------:R-:W-:Y:S01]  /*15d0*/  IMAD R179, R7.reuse, R2, R179 ;  /* 0x0000000207b37224 */ /* 0x040fe200078e02b3 */
[----:B------:R-:W-:Y:S01]  /*15e0*/  IABS R218, R214 ;  /* 0x000000d600da7213 */ /* 0x000fe20000000000 */
[----:B------:R-:W-:Y:S01]  /*15f0*/  IMAD.HI.U32 R2, R6, R181, RZ ;  /* 0x000000b506027227 */ /* 0x000fe200078e00ff */
[----:B------:R-:W-:Y:S02]  /*1600*/  IABS R160, R216 ;  /* 0x000000d800a07213 */ /* 0x000fe40000000000 */
[----:B------:R-:W-:Y:S01]  /*1610*/  LOP3.LUT R215, R216, 0xf4, RZ, 0xfc, !PT ;  /* 0x000000f4d8d77812 */ /* 0x000fe200078efcff */
[----:B------:R-:W-:-:S02]  /*1620*/  IMAD R182, R7, R3, R182 ;  /* 0x0000000307b67224 */ /* 0x000fc400078e02b6 */
[--C-:B------:R-:W-:Y:S01]  /*1630*/  @!P6 IMAD.IADD R178, R178, 0x1, -R7.reuse ;  /* 0x00000001b2b2e824 */ /* 0x100fe200078e0a07 */
[----:B------:R-:W-:Y:S01]  /*1640*/  IABS R156, R215 ;  /* 0x000000d7009c7213 */ /* 0x000fe20000000000 */
[--C-:B------:R-:W-:Y:S02]  /*1650*/  @!P4 IMAD.IADD R180, R180, 0x1, -R7.reuse ;  /* 0x00000001b4b4c824 */ /* 0x100fe400078e0a07 */
[----:B------:R-:W-:Y:S01]  /*1660*/  @!P2 IMAD.IADD R177, R177, 0x1, -R7 ;  /* 0x00000001b1b1a824 */ /* 0x000fe200078e0a07 */
[C---:B------:R-:W-:Y:S01]  /*1670*/  ISETP.GT.U32.AND P2, PT, R7.reuse, R179, PT ;  /* 0x000000b30700720c */ /* 0x040fe20003f44070 */
[----:B------:R-:W-:Y:S01]  /*1680*/  IMAD.MOV R2, RZ, RZ, -R2 ;  /* 0x000000ffff027224 */ /* 0x000fe200078e0a02 */
[C---:B------:R-:W-:Y:S01]  /*1690*/  ISETP.GT.U32.AND P4, PT, R7.reuse, R180, PT ;  /* 0x000000b40700720c */ /* 0x040fe20003f84070 */
[----:B------:R-:W-:Y:S01]  /*16a0*/  @!P5 IMAD.MOV R178, RZ, RZ, -R178 ;  /* 0x000000ffffb2d224 */ /* 0x000fe200078e0ab2 */
[----:B------:R-:W-:Y:S01]  /*16b0*/  ISETP.GT.U32.AND P5, PT, R7, R182, PT ;  /* 0x000000b60700720c */ /* 0x000fe20003fa4070 */
[----:B------:R-:W-:Y:S01]  /*16c0*/  @!P0 IMAD.MOV R177, RZ, RZ, -R177 ;  /* 0x000000ffffb18224 */ /* 0x000fe200078e0ab1 */
[----:B------:R-:W-:Y:S01]  /*16d0*/  ISETP.GE.AND P0, PT, R5, RZ, PT ;  /* 0x000000ff0500720c */ /* 0x000fe20003f06270 */
[----:B------:R-:W-:Y:S01]  /*16e0*/  IMAD R181, R7, R2, R181 ;  /* 0x0000000207b57224 */ /* 0x000fe200078e02b5 */
[----:B------:R-:W-:Y:S01]  /*16f0*/  LOP3.LUT R5, R216, 0x4c, RZ, 0xfc, !PT ;  /* 0x0000004cd8057812 */ /* 0x000fe200078efcff */
[----:B------:R-:W-:-:S03]  /*1700*/  IMAD.HI.U32 R2, R6, R183, RZ ;  /* 0x000000b706027227 */ /* 0x000fc600078e00ff */
[----:B------:R-:W-:Y:S01]  /*1710*/  IABS R184, R5 ;  /* 0x0000000500b87213 */ /* 0x000fe20000000000 */
[----:B------:R-:W-:Y:S01]  /*1720*/  IMAD.MOV R2, RZ, RZ, -R2 ;  /* 0x000000ffff027224 */ /* 0x000fe200078e0a02 */
[C---:B------:R-:W-:Y:S01]  /*1730*/  ISETP.GT.U32.AND P6, PT, R7.reuse, R181, PT ;  /* 0x000000b50700720c */ /* 0x040fe20003fc4070 */
[----:B------:R-:W-:Y:S02]  /*1740*/  @!P4 IMAD.IADD R180, R180, 0x1, -R7 ;  /* 0x00000001b4b4c824 */ /* 0x000fe400078e0a07 */
[C---:B------:R-:W-:Y:S02]  /*1750*/  IMAD R183, R7.reuse, R2, R183 ;  /* 0x0000000207b77224 */ /* 0x040fe400078e02b7 */
[----:B------:R-:W-:Y:S02]  /*1760*/  @!P5 IMAD.IADD R182, R182, 0x1, -R7 ;  /* 0x00000001b6b6d824 */ /* 0x000fe400078e0a07 */
[----:B------:R-:W-:Y:S01]  /*1770*/  IMAD.HI.U32 R2, R6, R184, RZ ;  /* 0x000000b806027227 */ /* 0x000fe200078e00ff */
[----:B------:R-:W-:-:S02]  /*1780*/  ISETP.GT.U32.AND P4, PT, R7, R183, PT ;  /* 0x000000b70700720c */ /* 0x000fc40003f84070 */
[----:B------:R-:W-:Y:S01]  /*1790*/  ISETP.GT.U32.AND P5, PT, R7, R182, PT ;  /* 0x000000b60700720c */ /* 0x000fe20003fa4070 */
[----:B------:R-:W-:Y:S02]  /*17a0*/  IMAD.MOV R3, RZ, RZ, -R2 ;  /* 0x000000ffff037224 */ /* 0x000fe400078e0a02 */
[----:B------:R-:W-:-:S04]  /*17b0*/  IMAD.HI.U32 R2, R6, R185, RZ ;  /* 0x000000b906027227 */ /* 0x000fc800078e00ff */
[----:B------:R-:W-:Y:S02]  /*17c0*/  IMAD.MOV R2, RZ, RZ, -R2 ;  /* 0x000000ffff027224 */ /* 0x000fe400078e0a02 */
[----:B------:R-:W-:Y:S02]  /*17d0*/  @!P1 IMAD.MOV R180, RZ, RZ, -R180 ;  /* 0x000000ffffb49224 */ /* 0x000fe400078e0ab4 */
[----:B------:R-:W-:Y:S02]  /*17e0*/  IMAD R185, R7, R2, R185 ;  /* 0x0000000207b97224 */ /* 0x000fe400078e02b9 */
[--C-:B------:R-:W-:Y:S01]  /*17f0*/  @!P4 IMAD.IADD R183, R183, 0x1, -R7.reuse ;  /* 0x00000001b7b7c824 */ /* 0x100fe200078e0a07 */
[----:B------:R-:W-:Y:S01]  /*1800*/  ISETP.GE.AND P4, PT, R5, RZ, PT ;  /* 0x000000ff0500720c */ /* 0x000fe20003f86270 */
[--C-:B------:R-:W-:Y:S01]  /*1810*/  @!P5 IMAD.IADD R182, R182, 0x1, -R7.reuse ;  /* 0x00000001b6b6d824 */ /* 0x100fe200078e0a07 */
[----:B------:R-:W-:Y:S01]  /*1820*/  ISETP.GT.U32.AND P5, PT, R7, R185, PT ;  /* 0x000000b90700720c */ /* 0x000fe20003fa4070 */
[--C-:B------:R-:W-:Y:S01]  /*1830*/  @!P6 IMAD.IADD R181, R181, 0x1, -R7.reuse ;  /* 0x00000001b5b5e824 */ /* 0x100fe200078e0a07 */
[C---:B------:R-:W-:Y:S01]  /*1840*/  ISETP.GT.U32.AND P1, PT, R7.reuse, R183, PT ;  /* 0x000000b70700720c */ /* 0x040fe20003f24070 */
[----:B------:R-:W-:Y:S01]  /*1850*/  IMAD R184, R7, R3, R184 ;  /* 0x0000000307b87224 */ /* 0x000fe200078e02b8 */
[----:B------:R-:W-:Y:S01]  /*1860*/  LOP3.LUT R3, R216, 0x54, RZ, 0xfc, !PT ;  /* 0x00000054d8037812 */ /* 0x000fe200078efcff */
[----:B------:R-:W-:Y:S01]  /*1870*/  @!P2 IMAD.IADD R179, R179, 0x1, -R7 ;  /* 0x00000001b3b3a824 */ /* 0x000fe200078e0a07 */
[----:B------:R-:W-:Y:S01]  /*1880*/  ISETP.GT.U32.AND P6, PT, R7, R181, PT ;  /* 0x000000b50700720c */ /* 0x000fe20003fc4070 */
[----:B------:R-:W-:Y:S01]  /*1890*/  VIADD R217, R219, 0xfc ;  /* 0x000000fcdbd97836 */ /* 0x000fe20000000000 */
[----:B------:R-:W-:-:S02]  /*18a0*/  IABS R186, R3 ;  /* 0x0000000300ba7213 */ /* 0x000fc40000000000 */
[----:B------:R-:W-:Y:S02]  /*18b0*/  LOP3.LUT R5, R216, 0x58, RZ, 0xfc, !PT ;  /* 0x00000058d8057812 */ /* 0x000fe400078efcff */
[----:B------:R-:W-:Y:S01]  /*18c0*/  ISETP.GT.U32.AND P2, PT, R7, R179, PT ;  /* 0x000000b30700720c */ /* 0x000fe20003f44070 */
[--C-:B------:R-:W-:Y:S01]  /*18d0*/  @!P5 IMAD.IADD R185, R185, 0x1, -R7.reuse ;  /* 0x00000001b9b9d824 */ /* 0x100fe200078e0a07 */
[----:B------:R-:W-:Y:S01]  /*18e0*/  IABS R187, R5 ;  /* 0x0000000500bb7213 */ /* 0x000fe20000000000 */
[----:B------:R-:W-:Y:S01]  /*18f0*/  IMAD.HI.U32 R2, R6, R186, RZ ;  /* 0x000000ba06027227 */ /* 0x000fe200078e00ff */
[----:B------:R-:W-:Y:S02]  /*1900*/  IABS R158, R217 ;  /* 0x000000d9009e7213 */ /* 0x000fe40000000000 */
[----:B------:R-:W-:Y:S01]  /*1910*/  ISETP.GT.U32.AND P5, PT, R7, R185, PT ;  /* 0x000000b90700720c */ /* 0x000fe20003fa4070 */
[----:B------:R-:W-:Y:S01]  /*1920*/  @!P1 IMAD.IADD R183, R183, 0x1, -R7 ;  /* 0x00000001b7b79824 */ /* 0x000fe200078e0a07 */
[----:B------:R-:W-:Y:S01]  /*1930*/  ISETP.GE.AND P1, PT, R3, RZ, PT ;  /* 0x000000ff0300720c */ /* 0x000fe20003f26270 */
[----:B------:R-:W-:-:S02]  /*1940*/  IMAD.MOV R3, RZ, RZ, -R2 ;  /* 0x000000ffff037224 */ /* 0x000fc400078e0a02 */
[----:B------:R-:W-:-:S04]  /*1950*/  IMAD.HI.U32 R2, R6, R187, RZ ;  /* 0x000000bb06027227 */ /* 0x000fc800078e00ff */
[--C-:B------:R-:W-:Y:S01]  /*1960*/  @!P6 IMAD.IADD R181, R181, 0x1, -R7.reuse ;  /* 0x00000001b5b5e824 */ /* 0x100fe200078e0a07 */
[----:B------:R-:W-:Y:S01]  /*1970*/  ISETP.GT.U32.AND P6, PT, R7, R184, PT ;  /* 0x000000b80700720c */ /* 0x000fe20003fc4070 */
[----:B------:R-:W-:Y:S02]  /*1980*/  IMAD.MOV R2, RZ, RZ, -R2 ;  /* 0x000000ffff027224 */ /* 0x000fe400078e0a02 */
[----:B------:R-:W-:Y:S01]  /*1990*/  @!P2 IMAD.IADD R179, R179, 0x1, -R7 ;  /* 0x00000001b3b3a824 */ /* 0x000fe200078e0a07 */
[----:B------:R-:W-:Y:S01]  /*19a0*/  ISETP.GE.AND P2, PT, R10, RZ, PT ;  /* 0x000000ff0a00720c */ /* 0x000fe20003f46270 */
[----:B------:R-:W-:Y:S02]  /*19b0*/  IMAD R187, R7, R2, R187 ;  /* 0x0000000207bb7224 */ /* 0x000fe400078e02bb */
[----:B------:R-:W-:Y:S02]  /*19c0*/  @!P5 IMAD.IADD R185, R185, 0x1, -R7 ;  /* 0x00000001b9b9d824 */ /* 0x000fe400078e0a07 */
[----:B------:R-:W-:Y:S01]  /*19d0*/  VIADD R10, R219, 0x5c ;  /* 0x0000005cdb0a7836 */ /* 0x000fe20000000000 */
[----:B------:R-:W-:Y:S01]  /*19e0*/  ISETP.GT.U32.AND P5, PT, R7, R187, PT ;  /* 0x000000bb0700720c */ /* 0x000fe20003fa4070 */
[----:B------:R-:W-:-:S02]  /*19f0*/  @!P0 IMAD.MOV R181, RZ, RZ, -R181 ;  /* 0x000000ffffb58224 */ /* 0x000fc400078e0ab5 */
[----:B------:R-:W-:Y:S01]  /*1a00*/  @!P6 IMAD.IADD R184, R184, 0x1, -R7 ;  /* 0x00000001b8b8e824 */ /* 0x000fe200078e0a07 */
[----:B------:R-:W-:Y:S01]  /*1a10*/  ISETP.GE.AND P6, PT, R11, RZ, PT ;  /* 0x000000ff0b00720c */ /* 0x000fe20003fc6270 */
[C---:B------:R-:W-:Y:S01]  /*1a20*/  IMAD R186, R7.reuse, R3, R186 ;  /* 0x0000000307ba7224 */ /* 0x040fe200078e02ba */
[----:B------:R-:W-:Y:S01]  /*1a30*/  IABS R188, R10 ;  /* 0x0000000a00bc7213 */ /* 0x000fe20000000000 */
[----:B------:R-:W-:Y:S01]  /*1a40*/  @!P3 IMAD.MOV R179, RZ, RZ, -R179 ;  /* 0x000000ffffb3b224 */ /* 0x000fe200078e0ab3 */
[----:B------:R-:W-:Y:S01]  /*1a50*/  LOP3.LUT R11, R216, 0x60, RZ, 0xfc, !PT ;  /* 0x00000060d80b7812 */ /* 0x000fe200078efcff */
[----:B------:R-:W-:Y:S01]  /*1a60*/  @!P2 IMAD.MOV R182, RZ, RZ, -R182 ;  /* 0x000000ffffb6a224 */ /* 0x000fe200078e0ab6 */
[----:B------:R-:W-:Y:S01]  /*1a70*/  ISETP.GT.U32.AND P0, PT, R7, R184, PT ;  /* 0x000000b80700720c */ /* 0x000fe20003f04070 */
[----:B------:R-:W-:Y:S01]  /*1a80*/  IMAD.HI.U32 R2, R6, R188, RZ ;  /* 0x000000bc06027227 */ /* 0x000fe200078e00ff */
[----:B------:R-:W-:Y:S02]  /*1a90*/  IABS R189, R11 ;  /* 0x0000000b00bd7213 */ /* 0x000fe40000000000 */
[----:B------:R-:W-:Y:S01]  /*1aa0*/  ISETP.GE.AND P3, PT, R4, RZ, PT ;  /* 0x000000ff0400720c */ /* 0x000fe20003f66270 */
[----:B------:R-:W-:-:S02]  /*1ab0*/  @!P5 IMAD.IADD R187, R187, 0x1, -R7 ;  /* 0x00000001bbbbd824 */ /* 0x000fc400078e0a07 */
[----:B------:R-:W-:Y:S02]  /*1ac0*/  IMAD.MOV R2, RZ, RZ, -R2 ;  /* 0x000000ffff027224 */ /* 0x000fe400078e0a02 */
[----:B------:R-:W-:Y:S01]  /*1ad0*/  IMAD.HI.U32 R3, R6, R189, RZ ;  /* 0x000000bd06037227 */ /* 0x000fe200078e00ff */
[----:B------:R-:W-:-:S03]  /*1ae0*/  ISETP.GT.U32.AND P5, PT, R7, R187, PT ;  /* 0x000000bb0700720c */ /* 0x000fc60003fa4070 */
[----:B------:R-:W-:Y:S02]  /*1af0*/  IMAD R188, R7, R2, R188 ;  /* 0x0000000207bc7224 */ /* 0x000fe400078e02bc */
[----:B------:R-:W-:Y:S01]  /*1b00*/  IMAD.MOV R4, RZ, RZ, -R3 ;  /* 0x000000ffff047224 */ /* 0x000fe200078e0a03 */
[----:B------:R-:W-:Y:S01]  /*1b10*/  LOP3.LUT R3, R216, 0x6c, RZ, 0xfc, !PT ;  /* 0x0000006cd8037812 */ /* 0x000fe200078efcff */
[----:B------:R-:W-:-:S03]  /*1b20*/  IMAD.HI.U32 R2, R6, R190, RZ ;  /* 0x000000be06027227 */ /* 0x000fc600078e00ff */
[----:B------:R-:W-:Y:S01]  /*1b30*/  IABS R192, R3 ;  /* 0x0000000300c07213 */ /* 0x000fe20000000000 */
[C---:B------:R-:W-:Y:S01]  /*1b40*/  IMAD R189, R7.reuse, R4, R189 ;  /* 0x0000000407bd7224 */ /* 0x040fe200078e02bd */
[----:B------:R-:W-:Y:S01]  /*1b50*/  LOP3.LUT R4, R216, 0x70, RZ, 0xfc, !PT ;  /* 0x00000070d8047812 */ /* 0x000fe200078efcff */
[----:B------:R-:W-:Y:S02]  /*1b60*/  IMAD.MOV R2, RZ, RZ, -R2 ;  /* 0x000000ffff027224 */ /* 0x000fe400078e0a02 */
[----:B------:R-:W-:Y:S01]  /*1b70*/  @!P0 IMAD.IADD R184, R184, 0x1, -R7 ;  /* 0x00000001b8b88824 */ /* 0x000fe200078e0a07 */
[C---:B------:R-:W-:Y:S01]  /*1b80*/  ISETP.GT.U32.AND P0, PT, R7.reuse, R186, PT ;  /* 0x000000ba0700720c */ /* 0x040fe20003f04070 */
[C---:B------:R-:W-:Y:S01]  /*1b90*/  IMAD R190, R7.reuse, R2, R190 ;  /* 0x0000000207be7224 */ /* 0x040fe200078e02be */
[----:B------:R-:W-:Y:S01]  /*1ba0*/  IABS R193, R4 ;  /* 0x0000000400c17213 */ /* 0x000fe20000000000 */
[----:B------:R-:W-:Y:S01]  /*1bb0*/  @!P6 IMAD.MOV R185, RZ, RZ, -R185 ;  /* 0x000000ffffb9e224 */ /* 0x000fe200078e0ab9 */
[----:B------:R-:W-:Y:S01]  /*1bc0*/  ISETP.GT.U32.AND P6, PT, R7, R189, PT ;  /* 0x000000bd0700720c */ /* 0x000fe20003fc4070 */
[----:B------:R-:W-:Y:S01]  /*1bd0*/  @!P5 IMAD.IADD R187, R187, 0x1, -R7 ;  /* 0x00000001bbbbd824 */ /* 0x000fe200078e0a07 */
[----:B------:R-:W-:Y:S01]  /*1be0*/  ISETP.GT.U32.AND P5, PT, R7, R190, PT ;  /* 0x000000be0700720c */ /* 0x000fe20003fa4070 */
[----:B------:R-:W-:-:S04]  /*1bf0*/  IMAD.HI.U32 R2, R6, R191, RZ ;  /* 0x000000bf06027227 */ /* 0x000fc800078e00ff */
[----:B------:R-:W-:Y:S02]  /*1c00*/  IMAD.MOV R2, RZ, RZ, -R2 ;  /* 0x000000ffff027224 */ /* 0x000fe400078e0a02 */
[----:B------:R-:W-:Y:S01]  /*1c10*/  @!P0 IMAD.IADD R186, R186, 0x1, -R7 ;  /* 0x00000001baba8824 */ /* 0x000fe200078e0a07 */
[----:B------:R-:W-:Y:S01]  /*1c20*/  ISETP.GE.AND P0, PT, R5, RZ, PT ;  /* 0x000000ff0500720c */ /* 0x000fe20003f06270 */
[----:B------:R-:W-:Y:S01]  /*1c30*/  @!P3 IMAD.MOV R183, RZ, RZ, -R183 ;  /* 0x000000ffffb7b224 */ /* 0x000fe200078e0ab7 */
[----:B------:R-:W-:Y:S01]  /*1c40*/  ISETP.GT.U32.AND P3, PT, R7, R188, PT ;  /* 0x000000bc0700720c */ /* 0x000fe20003f64070 */
[--C-:B------:R-:W-:Y:S01]  /*1c50*/  @!P6 IMAD.IADD R189, R189, 0x1, -R7.reuse ;  /* 0x00000001bdbde824 */ /* 0x100fe200078e0a07 */
[C---:B------:R-:W-:Y:S01]  /*1c60*/  ISETP.GT.U32.AND P2, PT, R7.reuse, R186, PT ;  /* 0x000000ba0700720c */ /* 0x040fe20003f44070 */
[----:B------:R-:W-:Y:S01]  /*1c70*/  @!P5 IMAD.IADD R190, R190, 0x1, -R7 ;  /* 0x00000001bebed824 */ /* 0x000fe200078e0a07 */
[----:B------:R-:W-:Y:S01]  /*1c80*/  LOP3.LUT R5, R216, 0x74, RZ, 0xfc, !PT ;  /* 0x00000074d8057812 */ /* 0x000fe200078efcff */
[C---:B------:R-:W-:Y:S01]  /*1c90*/  IMAD R191, R7.reuse, R2, R191 ;  /* 0x0000000207bf7224 */ /* 0x040fe200078e02bf */
[----:B------:R-:W-:Y:S01]  /*1ca0*/  ISETP.GT.U32.AND P5, PT, R7, R189, PT ;  /* 0x000000bd0700720c */ /* 0x000fe20003fa4070 */
[----:B------:R-:W-:Y:S01]  /*1cb0*/  IMAD.HI.U32 R2, R6, R192, RZ ;  /* 0x000000c006027227 */ /* 0x000fe200078e00ff */
[----:B------:R-:W-:-:S03]  /*1cc0*/  IABS R194, R5 ;  /* 0x0000000500c27213 */ /* 0x000fc60000000000 */
[----:B------:R-:W-:Y:S02]  /*1cd0*/  IMAD.MOV R2, RZ, RZ, -R2 ;  /* 0x000000ffff027224 */ /* 0x000fe400078e0a02 */
[----:B------:R-:W-:Y:S01]  /*1ce0*/  @!P0 IMAD.MOV R187, RZ, RZ, -R187 ;  /* 0x000000ffffbb8224 */ /* 0x000fe200078e0abb */
[C---:B------:R-:W-:Y:S01]  /*1cf0*/  ISETP.GT.U32.AND P0, PT, R7.reuse, R191, PT ;  /* 0x000000bf0700720c */ /* 0x040fe20003f04070 */
[----:B------:R-:W-:Y:S02]  /*1d00*/  IMAD R192, R7, R2, R192 ;  /* 0x0000000207c07224 */ /* 0x000fe400078e02c0 */
[--C-:B------:R-:W-:Y:S01]  /*1d10*/  @!P2 IMAD.IADD R186, R186, 0x1, -R7.reuse ;  /* 0x00000001babaa824 */ /* 0x100fe200078e0a07 */
[----:B------:R-:W-:Y:S01]  /*1d20*/  ISETP.GE.AND P2, PT, R11, RZ, PT ;  /* 0x000000ff0b00720c */ /* 0x000fe20003f46270 */
[--C-:B------:R-:W-:Y:S01]  /*1d30*/  @!P3 IMAD.IADD R188, R188, 0x1, -R7.reuse ;  /* 0x00000001bcbcb824 */ /* 0x100fe200078e0a07 */
[----:B------:R-:W-:Y:S01]  /*1d40*/  ISETP.GE.AND P3, PT, R12, RZ, PT ;  /* 0x000000ff0c00720c */ /* 0x000fe20003f66270 */
[----:B------:R-:W-:Y:S01]  /*1d50*/  @!P5 IMAD.IADD R189, R189, 0x1, -R7 ;  /* 0x00000001bdbdd824 */ /* 0x000fe200078e0a07 */
[C---:B------:R-:W-:Y:S01]  /*1d60*/  ISETP.GT.U32.AND P5, PT, R7.reuse, R192, PT ;  /* 0x000000c00700720c */ /* 0x040fe20003fa4070 */
[----:B------:R-:W-:Y:S01]  /*1d70*/  @!P1 IMAD.MOV R186, RZ, RZ, -R186 ;  /* 0x000000ffffba9224 */ /* 0x000fe200078e0aba */
[C---:B------:R-:W-:Y:S01]  /*1d80*/  ISETP.GT.U32.AND P1, PT, R7.reuse, R190, PT ;  /* 0x000000be0700720c */ /* 0x040fe20003f24070 */
[----:B------:R-:W-:Y:S01]  /*1d90*/  IMAD.HI.U32 R2, R6, R193, RZ ;  /* 0x000000c106027227 */ /* 0x000fe200078e00ff */
[----:B------:R-:W-:-:S02]  /*1da0*/  ISETP.GT.U32.AND P6, PT, R7, R188, PT ;  /* 0x000000bc0700720c */ /* 0x000fc40003fc4070 */
[----:B------:R-:W-:Y:S01]  /*1db0*/  LOP3.LUT R11, R216, 0x94, RZ, 0xfc, !PT ;  /* 0x00000094d80b7812 */ /* 0x000fe200078efcff */
[----:B------:R-:W-:Y:S01]  /*1dc0*/  @!P4 IMAD.MOV R184, RZ, RZ, -R184 ;  /* 0x000000ffffb8c224 */ /* 0x000fe200078e0ab8 */
[----:B------:R-:W-:Y:S01]  /*1dd0*/  ISETP.GE.AND P4, PT, R10, RZ, PT ;  /* 0x000000ff0a00720c */ /* 0x000fe20003f86270 */
[----:B------:R-:W-:Y:S01]  /*1de0*/  IMAD.MOV R2, RZ, RZ, -R2 ;  /* 0x000000ffff027224 */ /* 0x000fe200078e0a02 */
[----:B------:R-:W-:Y:S01]  /*1df0*/  LOP3.LUT R10, R216, 0x78, RZ, 0xfc, !PT ;  /* 0x00000078d80a7812 */ /* 0x000fe200078efcff */
[----:B------:R-:W-:Y:S01]  /*1e00*/  @!P0 IMAD.IADD R191, R191, 0x1, -R7 ;  /* 0x00000001bfbf8824 */ /* 0x000fe200078e0a07 */
[----:B------:R-:W-:Y:S01]  /*1e10*/  ISETP.GE.AND P0, PT, R4, RZ, PT ;  /* 0x000000ff0400720c */ /* 0x000fe20003f06270 */
[C---:B------:R-:W-:Y:S01]  /*1e20*/  IMAD R193, R7.reuse, R2, R193 ;  /* 0x0000000207c17224 */ /* 0x040fe200078e02c1 */
[----:B------:R-:W-:Y:S01]  /*1e30*/  IABS R195, R10 ;  /* 0x0000000a00c37213 */ /* 0x000fe20000000000 */
[----:B------:R-:W-:Y:S01]  /*1e40*/  @!P5 IMAD.IADD R192, R192, 0x1, -R7 ;  /* 0x00000001c0c0d824 */ /* 0x000fe200078e0a07 */
[----:B------:R-:W-:Y:S01]  /*1e50*/  ISETP.GT.U32.AND P5, PT, R7, R191, PT ;  /* 0x000000bf0700720c */ /* 0x000fe20003fa4070 */
[----:B------:R-:W-:Y:S01]  /*1e60*/  IMAD.HI.U32 R2, R6, R194, RZ ;  /* 0x000000c206027227 */ /* 0x000fe200078e00ff */
[----:B------:R-:W-:-:S02]  /*1e70*/  LOP3.LUT R12, R216, 0x98, RZ, 0xfc, !PT ;  /* 0x00000098d80c7812 */ /* 0x000fc400078efcff */
[----:B------:R-:W-:Y:S01]  /*1e80*/  IABS R155, R11 ;  /* 0x0000000b009b7213 */ /* 0x000fe20000000000 */
[--C-:B------:R-:W-:Y:S01]  /*1e90*/  @!P1 IMAD.IADD R190, R190, 0x1, -R7.reuse ;  /* 0x00000001bebe9824 */ /* 0x100fe200078e0a07 */
[----:B------:R-:W-:Y:S01]  /*1ea0*/  ISETP.GE.AND P1, PT, R3, RZ, PT ;  /* 0x000000ff0300720c */ /* 0x000fe20003f26270 */
[----:B------:R-:W-:Y:S01]  /*1eb0*/  @!P6 IMAD.IADD R188, R188, 0x1, -R7 ;  /* 0x00000001bcbce824 */ /* 0x000fe200078e0a07 */
[----:B------:R-:W-:Y:S01]  /*1ec0*/  ISETP.GE.AND P6, PT, R13, RZ, PT ;  /* 0x000000ff0d00720c */ /* 0x000fe20003fc6270 */
[----:B------:R-:W-:Y:S01]  /*1ed0*/  IMAD.MOV R3, RZ, RZ, -R2 ;  /* 0x000000ffff037224 */ /* 0x000fe200078e0a02 */
[----:B------:R-:W-:Y:S01]  /*1ee0*/  IABS R146, R12 ;  /* 0x0000000c00927213 */ /* 0x000fe20000000000 */
[----:B------:R-:W-:Y:S01]  /*1ef0*/  IMAD.HI.U32 R2, R6, R195, RZ ;  /* 0x000000c306027227 */ /* 0x000fe200078e00ff */
[----:B------:R-:W-:-:S03]  /*1f00*/  LOP3.LUT R13, R216, 0xa0, RZ, 0xfc, !PT ;  /* 0x000000a0d80d7812 */ /* 0x000fc600078efcff */
[----:B------:R-:W-:Y:S01]  /*1f10*/  @!P4 IMAD.MOV R188, RZ, RZ, -R188 ;  /* 0x000000ffffbcc224 */ /* 0x000fe200078e0abc */
[----:B------:R-:W-:Y:S01]  /*1f20*/  ISETP.GT.U32.AND P4, PT, R7, R193, PT ;  /* 0x000000c10700720c */ /* 0x000fe20003f84070 */
[----:B------:R-:W-:Y:S01]  /*1f30*/  IMAD.MOV R2, RZ, RZ, -R2 ;  /* 0x000000ffff027224 */ /* 0x000fe200078e0a02 */
[----:B------:R-:W-:Y:S01]  /*1f40*/  IABS R145, R13 ;  /* 0x0000000d00917213 */ /* 0x000fe20000000000 */
[----:B------:R-:W-:Y:S02]  /*1f50*/  @!P5 IMAD.IADD R191, R191, 0x1, -R7 ;  /* 0x00000001bfbfd824 */ /* 0x000fe400078e0a07 */
[----:B------:R-:W-:Y:S02]  /*1f60*/  IMAD R195, R7, R2, R195 ;  /* 0x0000000207c37224 */ /* 0x000fe400078e02c3 */
[----:B------:R-:W-:Y:S02]  /*1f70*/  @!P6 IMAD.MOV R191, RZ, RZ, -R191 ;  /* 0x000000ffffbfe224 */ /* 0x000fe400078e0abf */
[----:B------:R-:W-:Y:S01]  /*1f80*/  VIADD R4, R219, 0x7c ;  /* 0x0000007cdb047836 */ /* 0x000fe20000000000 */
[----:B------:R-:W-:Y:S01]  /*1f90*/  ISETP.GT.U32.AND P6, PT, R7, R195, PT ;  /* 0x000000c30700720c */ /* 0x000fe20003fc4070 */
[----:B------:R-:W-:Y:S01]  /*1fa0*/  @!P3 IMAD.MOV R190, RZ, RZ, -R190 ;  /* 0x000000ffffbeb224 */ /* 0x000fe200078e0abe */
[----:B------:R-:W-:Y:S01]  /*1fb0*/  ISETP.GE.AND P3, PT, R5, RZ, PT ;  /* 0x000000ff0500720c */ /* 0x000fe20003f66270 */
[----:B------:R-:W-:Y:S01]  /*1fc0*/  @!P4 IMAD.IADD R193, R193, 0x1, -R7 ;  /* 0x00000001c1c1c824 */ /* 0x000fe200078e0a07 */
[----:B------:R-:W-:Y:S01]  /*1fd0*/  IABS R196, R4 ;  /* 0x0000000400c47213 */ /* 0x000fe20000000000 */
[C---:B------:R-:W-:Y:S01]  /*1fe0*/  IMAD R194, R7.reuse, R3, R194 ;  /* 0x0000000307c27224 */ /* 0x040fe200078e02c2 */
[----:B------:R-:W-:Y:S01]  /*1ff0*/  LOP3.LUT R5, R216, 0x80, RZ, 0xfc, !PT ;  /* 0x00000080d8057812 */ /* 0x000fe200078efcff */
[----:B------:R-:W-:Y:S01]  /*2000*/  @!P2 IMAD.MOV R189, RZ, RZ, -R189 ;  /* 0x000000ffffbda224 */ /* 0x000fe200078e0abd */
[----:B------:R-:W-:Y:S01]  /*2010*/  ISETP.GT.U32.AND P4, PT, R7, R193, PT ;  /* 0x000000c10700720c */ /* 0x000fe20003f84070 */
[----:B------:R-:W-:Y:S01]  /*2020*/  IMAD.HI.U32 R2, R6, R196, RZ ;  /* 0x000000c406027227 */ /* 0x000fe200078e00ff */
[----:B------:R-:W-:-:S02]  /*2030*/  IABS R197, R5 ;  /* 0x0000000500c57213 */ /* 0x000fc40000000000 */
[----:B------:R-:W-:Y:S01]  /*2040*/  ISETP.GT.U32.AND P5, PT, R7, R194, PT ;  /* 0x000000c20700720c */ /* 0x000fe20003fa4070 */
[----:B------:R-:W-:Y:S01]  /*2050*/  @!P6 IMAD.IADD R195, R195, 0x1, -R7 ;  /* 0x00000001c3c3e824 */ /* 0x000fe200078e0a07 */
[C---:B------:R-:W-:Y:S01]  /*2060*/  ISETP.GT.U32.AND P2, PT, R7.reuse, R192, PT ;  /* 0x000000c00700720c */ /* 0x040fe20003f44070 */
[----:B------:R-:W-:Y:S02]  /*2070*/  IMAD.MOV R3, RZ, RZ, -R2 ;  /* 0x000000ffff037224 */ /* 0x000fe400078e0a02 */
[----:B------:R-:W-:Y:S01]  /*2080*/  IMAD.HI.U32 R2, R6, R197, RZ ;  /* 0x000000c506027227 */ /* 0x000fe200078e00ff */
[----:B------:R-:W-:-:S03]  /*2090*/  ISETP.GT.U32.AND P6, PT, R7, R195, PT ;  /* 0x000000c30700720c */ /* 0x000fc60003fc4070 */
[----:B------:R-:W-:Y:S01]  /*20a0*/  @!P4 IMAD.IADD R193, R193, 0x1, -R7 ;  /* 0x00000001c1c1c824 */ /* 0x000fe200078e0a07 */
[----:B------:R-:W-:Y:S01]  /*20b0*/  ISETP.GE.AND P4, PT, R5, RZ, PT ;  /* 0x000000ff0500720c */ /* 0x000fe20003f86270 */
[C---:B------:R-:W-:Y:S01]  /*20c0*/  IMAD R196, R7.reuse, R3, R196 ;  /* 0x0000000307c47224 */ /* 0x040fe200078e02c4 */
[C---:B------:R-:W-:Y:S01]  /*20d0*/  LOP3.LUT R3, R216.reuse, 0x88, RZ, 0xfc, !PT ;  /* 0x00000088d8037812 */ /* 0x040fe200078efcff */
[----:B------:R-:W-:Y:S01]  /*20e0*/  IMAD.MOV R2, RZ, RZ, -R2 ;  /* 0x000000ffff027224 */ /* 0x000fe200078e0a02 */
[----:B------:R-:W-:Y:S01]  /*20f0*/  LOP3.LUT R5, R216, 0x90, RZ, 0xfc, !PT ;  /* 0x00000090d8057812 */ /* 0x000fe200078efcff */
[----:B------:R-:W-:Y:S01]  /*2100*/  @!P0 IMAD.MOV R193, RZ, RZ, -R193 ;  /* 0x000000ffffc18224 */ /* 0x000fe200078e0ac1 */
[C---:B------:R-:W-:Y:S01]  /*2110*/  ISETP.GT.U32.AND P0, PT, R7.reuse, R196, PT ;  /* 0x000000c40700720c */ /* 0x040fe20003f04070 */
[----:B------:R-:W-:Y:S01]  /*2120*/  IMAD R197, R7, R2, R197 ;  /* 0x0000000207c57224 */ /* 0x000fe200078e02c5 */
[----:B------:R-:W-:Y:S01]  /*2130*/  IABS R159, R3 ;  /* 0x00000003009f7213 */ /* 0x000fe20000000000 */
[--C-:B------:R-:W-:Y:S01]  /*2140*/  @!P6 IMAD.IADD R195, R195, 0x1, -R7.reuse ;  /* 0x00000001c3c3e824 */ /* 0x100fe200078e0a07 */
[----:B------:R-:W-:Y:S01]  /*2150*/  IABS R153, R5 ;  /* 0x0000000500997213 */ /* 0x000fe20000000000 */
[--C-:B------:R-:W-:Y:S01]  /*2160*/  @!P5 IMAD.IADD R194, R194, 0x1, -R7.reuse ;  /* 0x00000001c2c2d824 */ /* 0x100fe200078e0a07 */
[----:B------:R-:W-:Y:S01]  /*2170*/  ISETP.GT.U32.AND P6, PT, R7, R197, PT ;  /* 0x000000c50700720c */ /* 0x000fe20003fc4070 */
[----:B------:R-:W-:Y:S01]  /*2180*/  @!P2 IMAD.IADD R192, R192, 0x1, -R7 ;  /* 0x00000001c0c0a824 */ /* 0x000fe200078e0a07 */
[----:B------:R-:W-:-:S02]  /*2190*/  ISETP.GE.AND P5, PT, R4, RZ, PT ;  /* 0x000000ff0400720c */ /* 0x000fc40003fa6270 */
[----:B------:R-:W-:Y:S01]  /*21a0*/  LOP3.LUT R4, R216, 0x84, RZ, 0xfc, !PT ;  /* 0x00000084d8047812 */ /* 0x000fe200078efcff */
[----:B------:R-:W-:Y:S01]  /*21b0*/  @!P1 IMAD.MOV R192, RZ, RZ, -R192 ;  /* 0x000000ffffc09224 */ /* 0x000fe200078e0ac0 */
[----:B------:R-:W-:Y:S01]  /*21c0*/  ISETP.GE.AND P2, PT, R10, RZ, PT ;  /* 0x000000ff0a00720c */ /* 0x000fe20003f46270 */
[----:B------:R-:W-:Y:S01]  /*21d0*/  @!P0 IMAD.IADD R196, R196, 0x1, -R7 ;  /* 0x00000001c4c48824 */ /* 0x000fe200078e0a07 */
[----:B------:R-:W-:Y:S02]  /*21e0*/  IABS R151, R4 ;  /* 0x0000000400977213 */ /* 0x000fe40000000000 */
[----:B------:R-:W-:-:S03]  /*21f0*/  ISETP.GT.U32.AND P1, PT, R7, R194, PT ;  /* 0x000000c20700720c */ /* 0x000fc60003f24070 */
[----:B------:R-:W-:Y:S01]  /*2200*/  @!P6 IMAD.IADD R197, R197, 0x1, -R7 ;  /* 0x00000001c5c5e824 */ /* 0x000fe200078e0a07 */
[----:B------:R-:W-:Y:S01]  /*2210*/  ISETP.GT.U32.AND P6, PT, R7, R196, PT ;  /* 0x000000c40700720c */ /* 0x000fe20003fc4070 */
[----:B------:R-:W-:-:S04]  /*2220*/  IMAD.HI.U32 R2, R6, R151, RZ ;  /* 0x0000009706027227 */ /* 0x000fc800078e00ff */
[----:B------:R-:W-:Y:S02]  /*2230*/  IMAD.MOV R2, RZ, RZ, -R2 ;  /* 0x000000ffff027224 */ /* 0x000fe400078e0a02 */
[----:B------:R-:W-:Y:S01]  /*2240*/  @!P2 IMAD.MOV R195, RZ, RZ, -R195 ;  /* 0x000000ffffc3a224 */ /* 0x000fe200078e0ac3 */
[C---:B------:R-:W-:Y:S01]  /*2250*/  ISETP.GT.U32.AND P2, PT, R7.reuse, R197, PT ;  /* 0x000000c50700720c */ /* 0x040fe20003f44070 */
[----:B------:R-:W-:Y:S02]  /*2260*/  IMAD R151, R7, R2, R151 ;  /* 0x0000000207977224 */ /* 0x000fe400078e0297 */
[----:B------:R-:W-:-:S04]  /*2270*/  IMAD.HI.U32 R2, R6, R159, RZ ;  /* 0x0000009f06027227 */ /* 0x000fc800078e00ff */
[--C-:B------:R-:W-:Y:S01]  /*2280*/  @!P6 IMAD.IADD R196, R196, 0x1, -R7.reuse ;  /* 0x00000001c4c4e824 */ /* 0x100fe200078e0a07 */
[C---:B------:R-:W-:Y:S01]  /*2290*/  ISETP.GT.U32.AND P6, PT, R7.reuse, R151, PT ;  /* 0x000000970700720c */ /* 0x040fe20003fc4070 */
[----:B------:R-:W-:Y:S02]  /*22a0*/  IMAD.MOV R2, RZ, RZ, -R2 ;  /* 0x000000ffff027224 */ /* 0x000fe400078e0a02 */
[----:B------:R-:W-:Y:S01]  /*22b0*/  @!P1 IMAD.IADD R194, R194, 0x1, -R7 ;  /* 0x00000001c2c29824 */ /* 0x000fe200078e0a07 */
[----:B------:R-:W-:Y:S01]  /*22c0*/  ISETP.GE.AND P1, PT, R4, RZ, PT ;  /* 0x000000ff0400720c */ /* 0x000fe20003f26270 */
[----:B------:R-:W-:Y:S01]  /*22d0*/  IMAD R159, R7, R2, R159 ;  /* 0x00000002079f7224 */ /* 0x000fe200078e029f */
[----:B------:R-:W-:Y:S01]  /*22e0*/  LOP3.LUT R4, R216, 0x8c, RZ, 0xfc, !PT ;  /* 0x0000008cd8047812 */ /* 0x000fe200078efcff */
[----:B------:R-:W-:-:S03]  /*22f0*/  IMAD.HI.U32 R2, R6, R153, RZ ;  /* 0x0000009906027227 */ /* 0x000fc600078e00ff */
[----:B------:R-:W-:Y:S01]  /*2300*/  IABS R144, R4 ;  /* 0x0000000400907213 */ /* 0x000fe20000000000 */
[----:B------:R-:W-:Y:S01]  /*2310*/  IMAD.MOV R2, RZ, RZ, -R2 ;  /* 0x000000ffff027224 */ /* 0x000fe200078e0a02 */
[----:B------:R-:W-:Y:S01]  /*2320*/  ISETP.GE.AND P0, PT, R4, RZ, PT ;  /* 0x000000ff0400720c */ /* 0x000fe20003f06270 */
[----:B------:R-:W-:Y:S02]  /*2330*/  @!P6 IMAD.IADD R151, R151, 0x1, -R7 ;  /* 0x000000019797e824 */ /* 0x000fe400078e0a07 */
[C---:B------:R-:W-:Y:S02]  /*2340*/  IMAD R153, R7.reuse, R2, R153 ;  /* 0x0000000207997224 */ /* 0x040fe400078e0299 */
[----:B------:R-:W-:Y:S01]  /*2350*/  @!P3 IMAD.MOV R194, RZ, RZ, -R194 ;  /* 0x000000ffffc2b224 */ /* 0x000fe200078e0ac2 */
[----:B------:R-:W-:Y:S01]  /*2360*/  ISETP.GT.U32.AND P6, PT, R7, R151, PT ;  /* 0x000000970700720c */ /* 0x000fe20003fc4070 */
[----:B------:R-:W-:Y:S01]  /*2370*/  @!P2 IMAD.IADD R197, R197, 0x1, -R7 ;  /* 0x00000001c5c5a824 */ /* 0x000fe200078e0a07 */
[----:B------:R-:W-:Y:S01]  /*2380*/  ISETP.GE.AND P3, PT, R3, RZ, PT ;  /* 0x000000ff0300720c */ /* 0x000fe20003f66270 */
[----:B------:R-:W-:Y:S01]  /*2390*/  IMAD.HI.U32 R3, R6, R144, RZ ;  /* 0x0000009006037227 */ /* 0x000fe200078e00ff */
[----:B------:R-:W-:-:S03]  /*23a0*/  ISETP.GT.U32.AND P2, PT, R7, R159, PT ;  /* 0x0000009f0700720c */ /* 0x000fc60003f44070 */
[----:B------:R-:W-:Y:S02]  /*23b0*/  IMAD.MOV R3, RZ, RZ, -R3 ;  /* 0x000000ffff037224 */ /* 0x000fe400078e0a03 */
[----:B------:R-:W-:Y:S01]  /*23c0*/  @!P4 IMAD.MOV R197, RZ, RZ, -R197 ;  /* 0x000000ffffc5c224 */ /* 0x000fe200078e0ac5 */
[----:B------:R-:W-:Y:S01]  /*23d0*/  ISETP.GE.AND P4, PT, R5, RZ, PT ;  /* 0x000000ff0500720c */ /* 0x000fe20003f86270 */
[----:B------:R-:W-:Y:S02]  /*23e0*/  IMAD R144, R7, R3, R144 ;  /* 0x0000000307907224 */ /* 0x000fe400078e0290 */
[--C-:B------:R-:W-:Y:S01]  /*23f0*/  @!P6 IMAD.IADD R151, R151, 0x1, -R7.reuse ;  /* 0x000000019797e824 */ /* 0x100fe200078e0a07 */
[----:B------:R-:W-:Y:S01]  /*2400*/  ISETP.GT.U32.AND P6, PT, R7, R153, PT ;  /* 0x000000990700720c */ /* 0x000fe20003fc4070 */
[----:B------:R-:W-:Y:S02]  /*2410*/  VIADD R5, R219, 0x9c ;  /* 0x0000009cdb057836 */ /* 0x000fe40000000000 */
[----:B------:R-:W-:Y:S01]  /*2420*/  @!P5 IMAD.MOV R196, RZ, RZ, -R196 ;  /* 0x000000ffffc4d224 */ /* 0x000fe200078e0ac4 */
[----:B------:R-:W-:Y:S01]  /*2430*/  ISETP.GT.U32.AND P5, PT, R7, R144, PT ;  /* 0x000000900700720c */ /* 0x000fe20003fa4070 */
[----:B------:R-:W-:Y:S01]  /*2440*/  @!P2 IMAD.IADD R159, R159, 0x1, -R7 ;  /* 0x000000019f9fa824 */ /* 0x000fe200078e0a07 */
[----:B------:R-:W-:Y:S01]  /*2450*/  IABS R147, R5 ;  /* 0x0000000500937213 */ /* 0x000fe20000000000 */
[----:B------:R-:W-:-:S03]  /*2460*/  IMAD.HI.U32 R3, R6, R155, RZ ;  /* 0x0000009b06037227 */ /* 0x000fc600078e00ff */
[----:B------:R-:W-:Y:S01]  /*2470*/  ISETP.GT.U32.AND P2, PT, R7, R159, PT ;  /* 0x0000009f0700720c */ /* 0x000fe20003f44070 */
[----:B------:R-:W-:-:S04]  /*2480*/  IMAD.HI.U32 R2, R6, R147, RZ ;  /* 0x0000009306027227 */ /* 0x000fc800078e00ff */
[--C-:B------:R-:W-:Y:S02]  /*2490*/  @!P6 IMAD.IADD R153, R153, 0x1, -R7.reuse ;  /* 0x000000019999e824 */ /* 0x100fe400078e0a07 */
[----:B------:R-:W-:Y:S02]  /*24a0*/  IMAD.MOV R2, RZ, RZ, -R2 ;  /* 0x000000ffff027224 */ /* 0x000fe400078e0a02 */
[----:B------:R-:W-:Y:S01]  /*24b0*/  @!P5 IMAD.IADD R144, R144, 0x1, -R7 ;  /* 0x000000019090d824 */ /* 0x000fe200078e0a07 */
[C---:B------:R-:W-:Y:S01]  /*24c0*/  ISETP.GT.U32.AND P6, PT, R7.reuse, R153, PT ;  /* 0x000000990700720c */ /* 0x040fe20003fc4070 */
[C---:B------:R-:W-:Y:S02]  /*24d0*/  IMAD R147, R7.reuse, R2, R147 ;  /* 0x0000000207937224 */ /* 0x040fe400078e0293 */
[----:B------:R-:W-:Y:S01]  /*24e0*/  IMAD.HI.U32 R4, R6, R146, RZ ;  /* 0x0000009206047227 */ /* 0x000fe200078e00ff */
[----:B------:R-:W-:-:S03]  /*24f0*/  ISETP.GT.U32.AND P5, PT, R7, R144, PT ;  /* 0x000000900700720c */ /* 0x000fc60003fa4070 */
[----:B------:R-:W-:Y:S02]  /*2500*/  IMAD.MOV R10, RZ, RZ, -R3 ;  /* 0x000000ffff0a7224 */ /* 0x000fe400078e0a03 */
[----:B------:R-:W-:Y:S02]  /*2510*/  IMAD.MOV R4, RZ, RZ, -R4 ;  /* 0x000000ffff047224 */ /* 0x000fe400078e0a04 */
[----:B------:R-:W-:Y:S02]  /*2520*/  IMAD R155, R7, R10, R155 ;  /* 0x0000000a079b7224 */ /* 0x000fe400078e029b */
[--C-:B------:R-:W-:Y:S01]  /*2530*/  @!P6 IMAD.IADD R153, R153, 0x1, -R7.reuse ;  /* 0x000000019999e824 */ /* 0x100fe200078e0a07 */
[C---:B------:R-:W-:Y:S01]  /*2540*/  ISETP.GT.U32.AND P6, PT, R7.reuse, R147, PT ;  /* 0x000000930700720c */ /* 0x040fe20003fc4070 */
[----:B------:R-:W-:Y:S02]  /*2550*/  IMAD R146, R7, R4, R146 ;  /* 0x0000000407927224 */ /* 0x000fe400078e0292 */
[--C-:B------:R-:W-:Y:S01]  /*2560*/  @!P2 IMAD.IADD R159, R159, 0x1, -R7.reuse ;  /* 0x000000019f9fa824 */ /* 0x100fe200078e0a07 */
[C---:B------:R-:W-:Y:S01]  /*2570*/  ISETP.GT.U32.AND P2, PT, R7.reuse, R155, PT ;  /* 0x0000009b0700720c */ /* 0x040fe20003f44070 */
[----:B------:R-:W-:Y:S01]  /*2580*/  @!P5 IMAD.IADD R144, R144, 0x1, -R7 ;  /* 0x000000019090d824 */ /* 0x000fe200078e0a07 */
[----:B------:R-:W-:Y:S01]  /*2590*/  ISETP.GT.U32.AND P5, PT, R7, R146, PT ;  /* 0x000000920700720c */ /* 0x000fe20003fa4070 */
[----:B------:R-:W-:-:S04]  /*25a0*/  IMAD.HI.U32 R4, R6, R164, RZ ;  /* 0x000000a406047227 */ /* 0x000fc800078e00ff */
[----:B------:R-:W-:Y:S02]  /*25b0*/  IMAD.MOV R4, RZ, RZ, -R4 ;  /* 0x000000ffff047224 */ /* 0x000fe400078e0a04 */
[--C-:B------:R-:W-:Y:S02]  /*25c0*/  @!P6 IMAD.IADD R147, R147, 0x1, -R7.reuse ;  /* 0x000000019393e824 */ /* 0x100fe400078e0a07 */
[----:B------:R-:W-:Y:S02]  /*25d0*/  IMAD R164, R7, R4, R164 ;  /* 0x0000000407a47224 */ /* 0x000fe400078e02a4 */
[--C-:B------:R-:W-:Y:S01]  /*25e0*/  @!P2 IMAD.IADD R155, R155, 0x1, -R7.reuse ;  /* 0x000000019b9ba824 */ /* 0x100fe200078e0a07 */
[C---:B------:R-:W-:Y:S01]  /*25f0*/  ISETP.GT.U32.AND P6, PT, R7.reuse, R147, PT ;  /* 0x000000930700720c */ /* 0x040fe20003fc4070 */
[----:B------:R-:W-:Y:S02]  /*2600*/  @!P5 IMAD.IADD R146, R146, 0x1, -R7 ;  /* 0x000000019292d824 */ /* 0x000fe400078e0a07 */
[----:B------:R-:W-:Y:S01]  /*2610*/  IMAD.HI.U32 R2, R6, R145, RZ ;  /* 0x0000009106027227 */ /* 0x000fe200078e00ff */
[----:B------:R-:W-:-:S02]  /*2620*/  ISETP.GT.U32.AND P2, PT, R7, R155, PT ;  /* 0x0000009b0700720c */ /* 0x000fc40003f44070 */
[----:B------:R-:W-:Y:S01]  /*2630*/  ISETP.GT.U32.AND P5, PT, R7, R146, PT ;  /* 0x000000920700720c */ /* 0x000fe20003fa4070 */
[----:B------:R-:W-:-:S04]  /*2640*/  IMAD.HI.U32 R3, R6, R165, RZ ;  /* 0x000000a506037227 */ /* 0x000fc800078e00ff */
[----:B------:R-:W-:Y:S02]  /*2650*/  IMAD.MOV R2, RZ, RZ, -R2 ;  /* 0x000000ffff027224 */ /* 0x000fe400078e0a02 */
[----:B------:R-:W-:Y:S01]  /*2660*/  @!P6 IMAD.IADD R147, R147, 0x1, -R7 ;  /* 0x000000019393e824 */ /* 0x000fe200078e0a07 */
[C---:B------:R-:W-:Y:S01]  /*2670*/  ISETP.GT.U32.AND P6, PT, R7.reuse, R164, PT ;  /* 0x000000a40700720c */ /* 0x040fe20003fc4070 */
[----:B------:R-:W-:Y:S02]  /*2680*/  IMAD.MOV R10, RZ, RZ, -R3 ;  /* 0x000000ffff0a7224 */ /* 0x000fe400078e0a03 */
[C---:B------:R-:W-:Y:S02]  /*2690*/  IMAD R145, R7.reuse, R2, R145 ;  /* 0x0000000207917224 */ /* 0x040fe400078e0291 */
[----:B------:R-:W-:Y:S02]  /*26a0*/  IMAD R165, R7, R10, R165 ;  /* 0x0000000a07a57224 */ /* 0x000fe400078e02a5 */
[--C-:B------:R-:W-:Y:S01]  /*26b0*/  @!P2 IMAD.IADD R155, R155, 0x1, -R7.reuse ;  /* 0x000000019b9ba824 */ /* 0x100fe200078e0a07 */
[C---:B------:R-:W-:Y:S01]  /*26c0*/  ISETP.GT.U32.AND P2, PT, R7.reuse, R145, PT ;  /* 0x000000910700720c */ /* 0x040fe20003f44070 */
[----:B------:R-:W-:Y:S01]  /*26d0*/  @!P5 IMAD.IADD R146, R146, 0x1, -R7 ;  /* 0x000000019292d824 */ /* 0x000fe200078e0a07 */
[----:B------:R-:W-:Y:S01]  /*26e0*/  ISETP.GT.U32.AND P5, PT, R7, R165, PT ;  /* 0x000000a50700720c */ /* 0x000fe20003fa4070 */
[----:B------:R-:W-:-:S04]  /*26f0*/  IMAD.HI.U32 R4, R6, R157, RZ ;  /* 0x0000009d06047227 */ /* 0x000fc800078e00ff */
[----:B------:R-:W-:Y:S02]  /*2700*/  @!P6 IMAD.IADD R164, R164, 0x1, -R7 ;  /* 0x00000001a4a4e824 */ /* 0x000fe400078e0a07 */
[----:B------:R-:W-:Y:S02]  /*2710*/  IMAD.MOV R4, RZ, RZ, -R4 ;  /* 0x000000ffff047224 */ /* 0x000fe400078e0a04 */
[----:B------:R-:W-:Y:S01]  /*2720*/  IMAD.HI.U32 R2, R6, R163, RZ ;  /* 0x000000a306027227 */ /* 0x000fe200078e00ff */
[----:B------:R-:W-:-:S03]  /*2730*/  ISETP.GT.U32.AND P6, PT, R7, R164, PT ;  /* 0x000000a40700720c */ /* 0x000fc60003fc4070 */
[--C-:B------:R-:W-:Y:S02]  /*2740*/  @!P2 IMAD.IADD R145, R145, 0x1, -R7.reuse ;  /* 0x000000019191a824 */ /* 0x100fe400078e0a07 */
[----:B------:R-:W-:Y:S02]  /*2750*/  @!P5 IMAD.IADD R165, R165, 0x1, -R7 ;  /* 0x00000001a5a5d824 */ /* 0x000fe400078e0a07 */
[C---:B------:R-:W-:Y:S01]  /*2760*/  IMAD R157, R7.reuse, R4, R157 ;  /* 0x00000004079d7224 */ /* 0x040fe200078e029d */
[C---:B------:R-:W-:Y:S01]  /*2770*/  ISETP.GT.U32.AND P2, PT, R7.reuse, R145, PT ;  /* 0x000000910700720c */ /* 0x040fe20003f44070 */
[----:B------:R-:W-:Y:S01]  /*2780*/  IMAD.HI.U32 R3, R6, R162, RZ ;  /* 0x000000a206037227 */ /* 0x000fe200078e00ff */
[----:B------:R-:W-:-:S03]  /*2790*/  ISETP.GT.U32.AND P5, PT, R7, R165, PT ;  /* 0x000000a50700720c */ /* 0x000fc60003fa4070 */
[----:B------:R-:W-:Y:S01]  /*27a0*/  @!P6 IMAD.IADD R164, R164, 0x1, -R7 ;  /* 0x00000001a4a4e824 */ /* 0x000fe200078e0a07 */
[C---:B------:R-:W-:Y:S01]  /*27b0*/  ISETP.GT.U32.AND P6, PT, R7.reuse, R157, PT ;  /* 0x0000009d0700720c */ /* 0x040fe20003fc4070 */
[----:B------:R-:W-:Y:S02]  /*27c0*/  IMAD.MOV R10, RZ, RZ, -R2 ;  /* 0x000000ffff0a7224 */ /* 0x000fe400078e0a02 */
[----:B------:R-:W-:Y:S02]  /*27d0*/  IMAD.MOV R3, RZ, RZ, -R3 ;  /* 0x000000ffff037224 */ /* 0x000fe400078e0a03 */
[C---:B------:R-:W-:Y:S01]  /*27e0*/  IMAD R163, R7.reuse, R10, R163 ;  /* 0x0000000a07a37224 */ /* 0x040fe200078e02a3 */
[----:B------:R-:W-:Y:S01]  /*27f0*/  IABS R10, R25 ;  /* 0x00000019000a7213 */ /* 0x000fe20000000000 */
[----:B------:R-:W-:Y:S02]  /*2800*/  IMAD R162, R7, R3, R162 ;  /* 0x0000000307a27224 */ /* 0x000fe400078e02a2 */
[--C-:B------:R-:W-:Y:S01]  /*2810*/  @!P2 IMAD.IADD R145, R145, 0x1, -R7.reuse ;  /* 0x000000019191a824 */ /* 0x100fe200078e0a07 */
[----:B------:R-:W-:Y:S01]  /*2820*/  ISETP.GT.U32.AND P2, PT, R7, R163, PT ;  /* 0x000000a30700720c */ /* 0x000fe20003f44070 */
[--C-:B------:R-:W-:Y:S01]  /*2830*/  @!P5 IMAD.IADD R165, R165, 0x1, -R7.reuse ;  /* 0x00000001a5a5d824 */ /* 0x100fe200078e0a07 */
[----:B------:R-:W-:Y:S01]  /*2840*/  ISETP.GT.U32.AND P5, PT, R7, R162, PT ;  /* 0x000000a20700720c */ /* 0x000fe20003fa4070 */
[----:B------:R-:W-:-:S02]  /*2850*/  @!P6 IMAD.IADD R157, R157, 0x1, -R7 ;  /* 0x000000019d9de824 */ /* 0x000fc400078e0a07 */
[----:B------:R-:W-:-:S03]  /*2860*/  IMAD.HI.U32 R2, R6, R154, RZ ;  /* 0x0000009a06027227 */ /* 0x000fc600078e00ff */
[----:B------:R-:W-:Y:S01]  /*2870*/  ISETP.GT.U32.AND P6, PT, R7, R157, PT ;  /* 0x0000009d0700720c */ /* 0x000fe20003fc4070 */
[----:B------:R-:W-:-:S04]  /*2880*/  IMAD.HI.U32 R3, R6, R204, RZ ;  /* 0x000000cc06037227 */ /* 0x000fc800078e00ff */
[----:B------:R-:W-:Y:S02]  /*2890*/  IMAD.MOV R2, RZ, RZ, -R2 ;  /* 0x000000ffff027224 */ /* 0x000fe400078e0a02 */
[----:B------:R-:W-:Y:S02]  /*28a0*/  @!P2 IMAD.IADD R163, R163, 0x1, -R7 ;  /* 0x00000001a3a3a824 */ /* 0x000fe400078e0a07 */
[----:B------:R-:W-:Y:S02]  /*28b0*/  IMAD.MOV R3, RZ, RZ, -R3 ;  /* 0x000000ffff037224 */ /* 0x000fe400078e0a03 */
[C---:B------:R-:W-:Y:S02]  /*28c0*/  IMAD R154, R7.reuse, R2, R154 ;  /* 0x00000002079a7224 */ /* 0x040fe400078e029a */
[----:B------:R-:W-:Y:S01]  /*28d0*/  @!P5 IMAD.IADD R162, R162, 0x1, -R7 ;  /* 0x00000001a2a2d824 */ /* 0x000fe200078e0a07 */
[C---:B------:R-:W-:Y:S01]  /*28e0*/  ISETP.GT.U32.AND P5, PT, R7.reuse, R163, PT ;  /* 0x000000a30700720c */ /* 0x040fe20003fa4070 */
[C---:B------:R-:W-:Y:S01]  /*28f0*/  IMAD R204, R7.reuse, R3, R204 ;  /* 0x0000000307cc7224 */ /* 0x040fe200078e02cc */
[----:B------:R-:W-:Y:S01]  /*2900*/  ISETP.GT.U32.AND P2, PT, R7, R154, PT ;  /* 0x0000009a0700720c */ /* 0x000fe20003f44070 */
[----:B------:R-:W-:-:S04]  /*2910*/  IMAD.HI.U32 R2, R6, R161, RZ ;  /* 0x000000a106027227 */ /* 0x000fc800078e00ff */
[----:B------:R-:W-:Y:S01]  /*2920*/  @!P6 IMAD.IADD R157, R157, 0x1, -R7 ;  /* 0x000000019d9de824 */ /* 0x000fe200078e0a07 */
[C---:B------:R-:W-:Y:S01]  /*2930*/  ISETP.GT.U32.AND P6, PT, R7.reuse, R204, PT ;  /* 0x000000cc0700720c */ /* 0x040fe20003fc4070 */
[----:B------:R-:W-:Y:S02]  /*2940*/  IMAD.MOV R2, RZ, RZ, -R2 ;  /* 0x000000ffff027224 */ /* 0x000fe400078e0a02 */
[----:B------:R-:W-:Y:S01]  /*2950*/  @!P1 IMAD.MOV R151, RZ, RZ, -R151 ;  /* 0x000000ffff979224 */ /* 0x000fe200078e0a97 */
[C---:B------:R-:W-:Y:S01]  /*2960*/  ISETP.GT.U32.AND P1, PT, R7.reuse, R162, PT ;  /* 0x000000a20700720c */ /* 0x040fe20003f24070 */
[----:B------:R-:W-:Y:S02]  /*2970*/  IMAD R161, R7, R2, R161 ;  /* 0x0000000207a17224 */ /* 0x000fe400078e02a1 */
[----:B------:R-:W-:-:S04]  /*2980*/  IMAD.HI.U32 R2, R6, R205, RZ ;  /* 0x000000cd06027227 */ /* 0x000fc800078e00ff */
[----:B------:R-:W-:Y:S01]  /*2990*/  @!P5 IMAD.IADD R163, R163, 0x1, -R7 ;  /* 0x00000001a3a3d824 */ /* 0x000fe200078e0a07 */
[----:B------:R-:W-:Y:S01]  /*29a0*/  ISETP.GT.U32.AND P5, PT, R7, R161, PT ;  /* 0x000000a10700720c */ /* 0x000fe20003fa4070 */
[----:B------:R-:W-:Y:S02]  /*29b0*/  IMAD.MOV R4, RZ, RZ, -R2 ;  /* 0x000000ffff047224 */ /* 0x000fe400078e0a02 */
[----:B------:R-:W-:-:S04]  /*29c0*/  IMAD.HI.U32 R2, R6, R203, RZ ;  /* 0x000000cb06027227 */ /* 0x000fc800078e00ff */
[--C-:B------:R-:W-:Y:S02]  /*29d0*/  @!P6 IMAD.IADD R204, R204, 0x1, -R7.reuse ;  /* 0x00000001cccce824 */ /* 0x100fe400078e0a07 */
[----:B------:R-:W-:Y:S02]  /*29e0*/  IMAD.MOV R2, RZ, RZ, -R2 ;  /* 0x000000ffff027224 */ /* 0x000fe400078e0a02 */
[----:B------:R-:W-:Y:S01]  /*29f0*/  @!P1 IMAD.IADD R162, R162, 0x1, -R7 ;  /* 0x00000001a2a29824 */ /* 0x000fe200078e0a07 */
[C---:B------:R-:W-:Y:S01]  /*2a00*/  ISETP.GT.U32.AND P6, PT, R7.reuse, R204, PT ;  /* 0x000000cc0700720c */ /* 0x040fe20003fc4070 */
[----:B------:R-:W-:Y:S01]  /*2a10*/  IMAD R203, R7, R2, R203 ;  /* 0x0000000207cb7224 */ /* 0x000fe200078e02cb */
[----:B------:R-:W-:Y:S01]  /*2a20*/  ISETP.GE.AND P1, PT, R11, RZ, PT ;  /* 0x000000ff0b00720c */ /* 0x000fe20003f26270 */
[----:B------:R-:W-:Y:S01]  /*2a30*/  IMAD.HI.U32 R2, R6, R234, RZ ;  /* 0x000000ea06027227 */ /* 0x000fe200078e00ff */
[----:B------:R-:W-:-:S03]  /*2a40*/  IABS R11, R26 ;  /* 0x0000001a000b7213 */ /* 0x000fc60000000000 */
[----:B------:R-:W-:Y:S02]  /*2a50*/  @!P5 IMAD.IADD R161, R161, 0x1, -R7 ;  /* 0x00000001a1a1d824 */ /* 0x000fe400078e0a07 */
[----:B------:R-:W-:Y:S02]  /*2a60*/  IMAD.MOV R2, RZ, RZ, -R2 ;  /* 0x000000ffff027224 */ /* 0x000fe400078e0a02 */
[C---:B------:R-:W-:Y:S01]  /*2a70*/  IMAD R205, R7.reuse, R4, R205 ;  /* 0x0000000407cd7224 */ /* 0x040fe200078e02cd */
[C---:B------:R-:W-:Y:S01]  /*2a80*/  ISETP.GT.U32.AND P5, PT, R7.reuse, R161, PT ;  /* 0x000000a10700720c */ /* 0x040fe20003fa4070 */
[C---:B------:R-:W-:Y:S02]  /*2a90*/  IMAD R234, R7.reuse, R2, R234 ;  /* 0x0000000207ea7224 */ /* 0x040fe400078e02ea */
[----:B------:R-:W-:Y:S02]  /*2aa0*/  @!P6 IMAD.IADD R204, R204, 0x1, -R7 ;  /* 0x00000001cccce824 */ /* 0x000fe400078e0a07 */
[----:B------:R-:W-:Y:S01]  /*2ab0*/  IMAD.HI.U32 R3, R6, R10, RZ ;  /* 0x0000000a06037227 */ /* 0x000fe200078e00ff */
[----:B------:R-:W-:-:S03]  /*2ac0*/  ISETP.GT.U32.AND P6, PT, R7, R234, PT ;  /* 0x000000ea0700720c */ /* 0x000fc60003fc4070 */
[----:B------:R-:W-:-:S04]  /*2ad0*/  IMAD.HI.U32 R4, R6, R11, RZ ;  /* 0x0000000b06047227 */ /* 0x000fc800078e00ff */
[----:B------:R-:W-:Y:S02]  /*2ae0*/  IMAD.MOV R3, RZ, RZ, -R3 ;  /* 0x000000ffff037224 */ /* 0x000fe400078e0a03 */
[----:B------:R-:W-:Y:S02]  /*2af0*/  IMAD.MOV R4, RZ, RZ, -R4 ;  /* 0x000000ffff047224 */ /* 0x000fe400078e0a04 */
[----:B------:R-:W-:Y:S02]  /*2b00*/  IMAD R2, R7, R3, R10 ;  /* 0x0000000307027224 */ /* 0x000fe400078e020a */
[----:B------:R-:W-:Y:S01]  /*2b10*/  @!P5 IMAD.IADD R161, R161, 0x1, -R7 ;  /* 0x00000001a1a1d824 */ /* 0x000fe200078e0a07 */
[C---:B------:R-:W-:Y:S01]  /*2b20*/  ISETP.GT.U32.AND P5, PT, R7.reuse, R203, PT ;  /* 0x000000cb0700720c */ /* 0x040fe20003fa4070 */
[----:B------:R-:W-:Y:S01]  /*2b30*/  IMAD R3, R7, R4, R11 ;  /* 0x0000000407037224 */ /* 0x000fe200078e020b */
[----:B------:R-:W-:Y:S01]  /*2b40*/  LOP3.LUT R4, R216, 0xe0, RZ, 0xfc, !PT ;  /* 0x000000e0d8047812 */ /* 0x000fe200078efcff */
[----:B------:R-:W-:Y:S01]  /*2b50*/  @!P0 IMAD.MOV R144, RZ, RZ, -R144 ;  /* 0x000000ffff908224 */ /* 0x000fe200078e0a90 */
[----:B------:R-:W-:Y:S01]  /*2b60*/  ISETP.GE.AND P0, PT, R5, RZ, PT ;  /* 0x000000ff0500720c */ /* 0x000fe20003f06270 */
[----:B------:R-:W-:Y:S01]  /*2b70*/  @!P6 IMAD.IADD R234, R234, 0x1, -R7 ;  /* 0x00000001eaeae824 */ /* 0x000fe200078e0a07 */
[----:B------:R-:W-:Y:S01]  /*2b80*/  ISETP.GT.U32.AND P6, PT, R7, R3, PT ;  /* 0x000000030700720c */ /* 0x000fe20003fc4070 */
[----:B------:R-:W-:Y:S01]  /*2b90*/  @!P3 IMAD.MOV R159, RZ, RZ, -R159 ;  /* 0x000000ffff9fb224 */ /* 0x000fe200078e0a9f */
[----:B------:R-:W-:Y:S01]  /*2ba0*/  LOP3.LUT R5, R216, 0xd8, RZ, 0xfc, !PT ;  /* 0x000000d8d8057812 */ /* 0x000fe200078efcff */
[----:B------:R-:W-:Y:S01]  /*2bb0*/  @!P4 IMAD.MOV R153, RZ, RZ, -R153 ;  /* 0x000000ffff99c224 */ /* 0x000fe200078e0a99 */
[----:B------:R-:W-:Y:S01]  /*2bc0*/  IABS R210, R4 ;  /* 0x0000000400d27213 */ /* 0x000fe20000000000 */
[----:B------:R-:W-:Y:S01]  /*2bd0*/  IMAD.HI.U32 R11, R6, R211, RZ ;  /* 0x000000d3060b7227 */ /* 0x000fe200078e00ff */
[----:B------:R-:W-:-:S02]  /*2be0*/  IABS R209, R5 ;  /* 0x0000000500d17213 */ /* 0x000fc40000000000 */
[----:B------:R-:W-:Y:S01]  /*2bf0*/  ISETP.GE.AND P3, PT, R12, RZ, PT ;  /* 0x000000ff0c00720c */ /* 0x000fe20003f66270 */
[----:B------:R-:W-:Y:S02]  /*2c00*/  @!P5 IMAD.IADD R203, R203, 0x1, -R7 ;  /* 0x00000001cbcbd824 */ /* 0x000fe400078e0a07 */
[----:B------:R-:W-:-:S03]  /*2c10*/  IMAD.HI.U32 R10, R6, R209, RZ ;  /* 0x000000d1060a7227 */ /* 0x000fc600078e00ff */
[----:B------:R-:W-:Y:S01]  /*2c20*/  ISETP.GT.U32.AND P5, PT, R7, R203, PT ;  /* 0x000000cb0700720c */ /* 0x000fe20003fa4070 */
[----:B------:R-:W-:Y:S01]  /*2c30*/  @!P6 IMAD.IADD R3, R3, 0x1, -R7 ;  /* 0x000000010303e824 */ /* 0x000fe200078e0a07 */
[C---:B------:R-:W-:Y:S01]  /*2c40*/  ISETP.GT.U32.AND P6, PT, R7.reuse, R234, PT ;  /* 0x000000ea0700720c */ /* 0x040fe20003fc4070 */
[----:B------:R-:W-:Y:S02]  /*2c50*/  IMAD.MOV R12, RZ, RZ, -R10 ;  /* 0x000000ffff0c7224 */ /* 0x000fe400078e0a0a */
[----:B------:R-:W-:Y:S01]  /*2c60*/  IMAD.HI.U32 R10, R6, R210, RZ ;  /* 0x000000d2060a7227 */ /* 0x000fe200078e00ff */
[----:B------:R-:W-:-:S03]  /*2c70*/  ISETP.GT.U32.AND P4, PT, R7, R3, PT ;  /* 0x000000030700720c */ /* 0x000fc60003f84070 */
[----:B------:R-:W-:Y:S02]  /*2c80*/  IMAD.MOV R10, RZ, RZ, -R10 ;  /* 0x000000ffff0a7224 */ /* 0x000fe400078e0a0a */
[C---:B------:R-:W-:Y:S02]  /*2c90*/  IMAD R209, R7.reuse, R12, R209 ;  /* 0x0000000c07d17224 */ /* 0x040fe400078e02d1 */
[----:B------:R-:W-:Y:S01]  /*2ca0*/  IMAD R210, R7, R10, R210 ;  /* 0x0000000a07d27224 */ /* 0x000fe200078e02d2 */
[----:B------:R-:W-:Y:S01]  /*2cb0*/  LOP3.LUT R10, R248, 0x7f, RZ, 0xc0, !PT ;  /* 0x0000007ff80a7812 */ /* 0x000fe200078ec0ff */
[----:B------:R-:W-:Y:S02]  /*2cc0*/  IMAD.MOV R12, RZ, RZ, -R11 ;  /* 0x000000ffff0c7224 */ /* 0x000fe400078e0a0b */
[--C-:B------:R-:W-:Y:S01]  /*2cd0*/  @!P5 IMAD.IADD R203, R203, 0x1, -R7.reuse ;  /* 0x00000001cbcbd824 */ /* 0x100fe200078e0a07 */
[C---:B------:R-:W-:Y:S01]  /*2ce0*/  ISETP.GT.U32.AND P5, PT, R7.reuse, R2, PT ;  /* 0x000000020700720c */ /* 0x040fe20003fa4070 */
[----:B------:R-:W-:Y:S01]  /*2cf0*/  @!P6 IMAD.IADD R234, R234, 0x1, -R7 ;  /* 0x00000001eaeae824 */ /* 0x000fe200078e0a07 */
[C---:B------:R-:W-:Y:S01]  /*2d00*/  ISETP.GT.U32.AND P6, PT, R7.reuse, R210, PT ;  /* 0x000000d20700720c */ /* 0x040fe20003fc4070 */
[----:B------:R-:W-:-:S02]  /*2d10*/  IMAD R211, R7, R12, R211 ;  /* 0x0000000c07d37224 */ /* 0x000fc400078e02d3 */
[----:B------:R-:W-:Y:S02]  /*2d20*/  @!P4 IMAD.IADD R3, R3, 0x1, -R7 ;  /* 0x000000010303c824 */ /* 0x000fe400078e0a07 */
[----:B------:R-:W-:Y:S01]  /*2d30*/  @!P1 IMAD.MOV R155, RZ, RZ, -R155 ;  /* 0x000000ffff9b9224 */ /* 0x000fe200078e0a9b */
[----:B------:R-:W-:Y:S01]  /*2d40*/  ISETP.GT.U32.AND P4, PT, R7, R211, PT ;  /* 0x000000d30700720c */ /* 0x000fe20003f84070 */
[----:B------:R-:W-:-:S04]  /*2d50*/  IMAD.HI.U32 R11, R6, R212, RZ ;  /* 0x000000d4060b7227 */ /* 0x000fc800078e00ff */
[--C-:B------:R-:W-:Y:S01]  /*2d60*/  @!P5 IMAD.IADD R2, R2, 0x1, -R7.reuse ;  /* 0x000000010202d824 */ /* 0x100fe200078e0a07 */
[C---:B------:R-:W-:Y:S01]  /*2d70*/  ISETP.GT.U32.AND P5, PT, R7.reuse, R209, PT ;  /* 0x000000d10700720c */ /* 0x040fe20003fa4070 */
[----:B------:R-:W-:Y:S02]  /*2d80*/  @!P6 IMAD.IADD R210, R210, 0x1, -R7 ;  /* 0x00000001d2d2e824 */ /* 0x000fe400078e0a07 */
[----:B------:R-:W-:Y:S01]  /*2d90*/  IMAD.MOV R11, RZ, RZ, -R11 ;  /* 0x000000ffff0b7224 */ /* 0x000fe200078e0a0b */
[C---:B------:R-:W-:Y:S01]  /*2da0*/  ISETP.GT.U32.AND P1, PT, R7.reuse, R2, PT ;  /* 0x000000020700720c */ /* 0x040fe20003f24070 */
[----:B------:R-:W-:Y:S01]  /*2db0*/  IMAD.HI.U32 R12, R6, R213, RZ ;  /* 0x000000d5060c7227 */ /* 0x000fe200078e00ff */
[----:B------:R-:W-:-:S03]  /*2dc0*/  ISETP.GT.U32.AND P6, PT, R7, R210, PT ;  /* 0x000000d20700720c */ /* 0x000fc60003fc4070 */
[--C-:B------:R-:W-:Y:S02]  /*2dd0*/  @!P4 IMAD.IADD R211, R211, 0x1, -R7.reuse ;  /* 0x00000001d3d3c824 */ /* 0x100fe400078e0a07 */
[C---:B------:R-:W-:Y:S02]  /*2de0*/  IMAD R212, R7.reuse, R11, R212 ;  /* 0x0000000b07d47224 */ /* 0x040fe400078e02d4 */
[----:B------:R-:W-:Y:S01]  /*2df0*/  IMAD.MOV R12, RZ, RZ, -R12 ;  /* 0x000000ffff0c7224 */ /* 0x000fe200078e0a0c */
[----:B------:R-:W-:Y:S01]  /*2e00*/  ISETP.GT.U32.AND P4, PT, R7, R211, PT ;  /* 0x000000d30700720c */ /* 0x000fe20003f84070 */
[----:B------:R-:W-:Y:S02]  /*2e10*/  IMAD R28, R9, 0x100, R10 ;  /* 0x00000100091c7824 */ /* 0x000fe400078e020a */
[--C-:B------:R-:W-:Y:S01]  /*2e20*/  @!P1 IMAD.IADD R2, R2, 0x1, -R7.reuse ;  /* 0x0000000102029824 */ /* 0x100fe200078e0a07 */
[----:B------:R-:W-:Y:S01]  /*2e30*/  ISETP.NE.U32.AND P1, PT, R10, RZ, PT ;  /* 0x000000ff0a00720c */ /* 0x000fe20003f25070 */
[----:B------:R-:W-:Y:S01]  /*2e40*/  @!P6 IMAD.IADD R210, R210, 0x1, -R7 ;  /* 0x00000001d2d2e824 */ /* 0x000fe200078e0a07 */
[C---:B------:R-:W-:Y:S01]  /*2e50*/  ISETP.GT.U32.AND P6, PT, R7.reuse, R212, PT ;  /* 0x000000d40700720c */ /* 0x040fe20003fc4070 */
[----:B------:R-:W-:Y:S01]  /*2e60*/  IMAD R213, R7, R12, R213 ;  /* 0x0000000c07d57224 */ /* 0x000fe200078e02d5 */
[----:B------:R-:W-:Y:S01]  /*2e70*/  STL [R1+0x188], R28 ;  /* 0x0001881c01007387 */ /* 0x000fe20000100800 */
[----:B------:R-:W-:-:S03]  /*2e80*/  IMAD.HI.U32 R10, R6, R218, RZ ;  /* 0x000000da060a7227 */ /* 0x000fc600078e00ff */
[----:B------:R-:W1:Y:S01]  /*2e90*/  LDS R12, [UR9] ;  /* 0x00000009ff0c7984 */ /* 0x000e620008000800 */
[--C-:B------:R-:W-:Y:S02]  /*2ea0*/  @!P5 IMAD.IADD R209, R209, 0x1, -R7.reuse ;  /* 0x00000001d1d1d824 */ /* 0x100fe400078e0a07 */
[--C-:B------:R-:W-:Y:S01]  /*2eb0*/  @!P4 IMAD.IADD R211, R211, 0x1, -R7.reuse ;  /* 0x00000001d3d3c824 */ /* 0x100fe200078e0a07 */
[C---:B------:R-:W-:Y:S01]  /*2ec0*/  ISETP.GT.U32.AND P4, PT, R7.reuse, R213, PT ;  /* 0x000000d50700720c */ /* 0x040fe20003f84070 */
[--C-:B------:R-:W-:Y:S01]  /*2ed0*/  @!P2 IMAD.IADD R154, R154, 0x1, -R7.reuse ;  /* 0x000000019a9aa824 */ /* 0x100fe200078e0a07 */
[C---:B------:R-:W-:Y:S01]  /*2ee0*/  ISETP.GT.U32.AND P5, PT, R7.reuse, R209, PT ;  /* 0x000000d10700720c */ /* 0x040fe20003fa4070 */
[----:B------:R-:W-:Y:S02]  /*2ef0*/  IMAD.MOV R10, RZ, RZ, -R10 ;  /* 0x000000ffff0a7224 */ /* 0x000fe400078e0a0a */
[----:B------:R-:W-:Y:S01]  /*2f00*/  @!P6 IMAD.IADD R212, R212, 0x1, -R7 ;  /* 0x00000001d4d4e824 */ /* 0x000fe200078e0a07 */
[C---:B------:R-:W-:Y:S01]  /*2f10*/  ISETP.GT.U32.AND P2, PT, R7.reuse, R154, PT ;  /* 0x0000009a0700720c */ /* 0x040fe20003f44070 */
[----:B------:R-:W-:-:S02]  /*2f20*/  IMAD R218, R7, R10, R218 ;  /* 0x0000000a07da7224 */ /* 0x000fc400078e02da */
[----:B------:R-:W-:-:S03]  /*2f30*/  IMAD.HI.U32 R9, R6, R160, RZ ;  /* 0x000000a006097227 */ /* 0x000fc600078e00ff */
[----:B------:R-:W-:Y:S01]  /*2f40*/  ISETP.GT.U32.AND P6, PT, R7, R218, PT ;  /* 0x000000da0700720c */ /* 0x000fe20003fc4070 */
[--C-:B------:R-:W-:Y:S01]  /*2f50*/  @!P4 IMAD.IADD R213, R213, 0x1, -R7.reuse ;  /* 0x00000001d5d5c824 */ /* 0x100fe200078e0a07 */
[----:B------:R-:W-:Y:S01]  /*2f60*/  ISETP.GT.U32.AND P4, PT, R7, R212, PT ;  /* 0x000000d40700720c */ /* 0x000fe20003f84070 */
[--C-:B------:R-:W-:Y:S01]  /*2f70*/  @!P5 IMAD.IADD R209, R209, 0x1, -R7.reuse ;  /* 0x00000001d1d1d824 */ /* 0x100fe200078e0a07 */
[----:B------:R-:W-:Y:S01]  /*2f80*/  ISETP.GE.AND P5, PT, R216, RZ, PT ;  /* 0x000000ffd800720c */ /* 0x000fe20003fa6270 */
[----:B------:R-:W-:Y:S01]  /*2f90*/  @!P3 IMAD.MOV R146, RZ, RZ, -R146 ;  /* 0x000000ffff92b224 */ /* 0x000fe200078e0a92 */
[C---:B------:R-:W-:Y:S01]  /*2fa0*/  ISETP.GT.U32.AND P3, PT, R7.reuse, R213, PT ;  /* 0x000000d50700720c */ /* 0x040fe20003f64070 */
[----:B------:R-:W-:Y:S01]  /*2fb0*/  @!P2 IMAD.IADD R154, R154, 0x1, -R7 ;  /* 0x000000019a9aa824 */ /* 0x000fe200078e0a07 */
[----:B------:R-:W-:Y:S01]  /*2fc0*/  ISETP.GT.U32.AND P2, PT, R7, R205, PT ;  /* 0x000000cd0700720c */ /* 0x000fe20003f44070 */
[----:B------:R-:W-:Y:S01]  /*2fd0*/  IMAD.MOV R11, RZ, RZ, -R9 ;  /* 0x000000ffff0b7224 */ /* 0x000fe200078e0a09 */
[----:B------:R-:W-:Y:S01]  /*2fe0*/  LOP3.LUT R216, R216, 0xf8, RZ, 0xfc, !PT ;  /* 0x000000f8d8d87812 */ /* 0x000fe200078efcff */
[----:B------:R-:W-:-:S03]  /*2ff0*/  IMAD.HI.U32 R9, R6, R156, RZ ;  /* 0x0000009c06097227 */ /* 0x000fc600078e00ff */
[----:B------:R-:W-:Y:S01]  /*3000*/  IABS R152, R216 ;  /* 0x000000d800987213 */ /* 0x000fe20000000000 */
[----:B------:R-:W-:Y:S02]  /*3010*/  @!P6 IMAD.IADD R218, R218, 0x1, -R7 ;  /* 0x00000001dadae824 */ /* 0x000fe400078e0a07 */
[----:B------:R-:W-:Y:S02]  /*3020*/  IMAD.MOV R9, RZ, RZ, -R9 ;  /* 0x000000ffff097224 */ /* 0x000fe400078e0a09 */
[C---:B------:R-:W-:Y:S01]  /*3030*/  IMAD R160, R7.reuse, R11, R160 ;  /* 0x0000000b07a07224 */ /* 0x040fe200078e02a0 */
[----:B------:R-:W-:Y:S01]  /*3040*/  ISETP.GT.U32.AND P6, PT, R7, R218, PT ;  /* 0x000000da0700720c */ /* 0x000fe20003fc4070 */
[----:B------:R-:W-:Y:S01]  /*3050*/  IMAD.HI.U32 R10, R6, R152, RZ ;  /* 0x00000098060a7227 */ /* 0x000fe200078e00ff */
[----:B-1----:R-:W-:-:S03]  /*3060*/  R2UR UR8, R12 ;  /* 0x000000000c0872ca */ /* 0x002fc600000e0000 */
[----:B------:R-:W-:Y:S01]  /*3070*/  IMAD R156, R7, R9, R156 ;  /* 0x00000009079c7224 */ /* 0x000fe200078e029c */
[----:B------:R-:W-:Y:S01]  /*3080*/  IABS R9, R28 ;  /* 0x0000001c00097213 */ /* 0x000fe20000000000 */
[--C-:B------:R-:W-:Y:S01]  /*3090*/  @!P3 IMAD.IADD R213, R213, 0x1, -R7.reuse ;  /* 0x00000001d5d5b824 */ /* 0x100fe200078e0a07 */
[----:B------:R-:W-:Y:S01]  /*30a0*/  ISETP.GT.U32.AND P3, PT, R7, R160, PT ;  /* 0x000000a00700720c */ /* 0x000fe20003f64070 */
[--C-:B------:R-:W-:Y:S02]  /*30b0*/  @!P2 IMAD.IADD R205, R205, 0x1, -R7.reuse ;  /* 0x00000001cdcda824 */ /* 0x100fe400078e0a07 */
[----:B------:R-:W-:Y:S02]  /*30c0*/  IMAD.MOV R10, RZ, RZ, -R10 ;  /* 0x000000ffff0a7224 */ /* 0x000fe400078e0a0a */
[----:B------:R-:W-:Y:S01]  /*30d0*/  @!P4 IMAD.IADD R212, R212, 0x1, -R7 ;  /* 0x00000001d4d4c824 */ /* 0x000fe200078e0a07 */
[C---:B------:R-:W-:Y:S01]  /*30e0*/  ISETP.GT.U32.AND P4, PT, R7.reuse, R156, PT ;  /* 0x0000009c0700720c */ /* 0x040fe20003f84070 */
[----:B------:R-:W-:Y:S01]  /*30f0*/  IMAD.HI.U32 R11, R6, R158, RZ ;  /* 0x0000009e060b7227 */ /* 0x000fe200078e00ff */
[----:B------:R-:W-:-:S03]  /*3100*/  ISETP.GT.U32.AND P2, PT, R7, R205, PT ;  /* 0x000000cd0700720c */ /* 0x000fc60003f44070 */
[C---:B------:R-:W-:Y:S02]  /*3110*/  IMAD R152, R7.reuse, R10, R152 ;  /* 0x0000000a07987224 */ /* 0x040fe400078e0298 */
[----:B------:R-:W-:Y:S02]  /*3120*/  IMAD.MOV R11, RZ, RZ, -R11 ;  /* 0x000000ffff0b7224 */ /* 0x000fe400078e0a0b */
[--C-:B------:R-:W-:Y:S01]  /*3130*/  @!P6 IMAD.IADD R218, R218, 0x1, -R7.reuse ;  /* 0x00000001dadae824 */ /* 0x100fe200078e0a07 */
[----:B------:R-:W-:Y:S01]  /*3140*/  ISETP.GT.U32.AND P6, PT, R7, R152, PT ;  /* 0x000000980700720c */ /* 0x000fe20003fc4070 */
[----:B------:R-:W-:Y:S02]  /*3150*/  VIADD R219, R219, 0xdc ;  /* 0x000000dcdbdb7836 */ /* 0x000fe40000000000 */
[C---:B------:R-:W-:Y:S02]  /*3160*/  IMAD R158, R7.reuse, R11, R158 ;  /* 0x0000000b079e7224 */ /* 0x040fe400078e029e */
[--C-:B------:R-:W-:Y:S01]  /*3170*/  @!P3 IMAD.IADD R160, R160, 0x1, -R7.reuse ;  /* 0x00000001a0a0b824 */ /* 0x100fe200078e0a07 */
[----:B------:R-:W-:Y:S01]  /*3180*/  IABS R148, R219 ;  /* 0x000000db00947213 */ /* 0x000fe20000000000 */
[----:B------:R-:W-:Y:S01]  /*3190*/  @!P4 IMAD.IADD R156, R156, 0x1, -R7 ;  /* 0x000000019c9cc824 */ /* 0x000fe200078e0a07 */
[----:B------:R-:W-:Y:S01]  /*31a0*/  BAR.SYNC.DEFER_BLOCKING 0x0 ;  /* 0x0000000000007b1d */ /* 0x000fe20000010000 */
[C---:B------:R-:W-:Y:S01]  /*31b0*/  ISETP.GT.U32.AND P4, PT, R7.reuse, R158, PT ;  /* 0x0000009e0700720c */ /* 0x040fe20003f84070 */
[----:B------:R-:W-:Y:S01]  /*31c0*/  @!P0 IMAD.MOV R147, RZ, RZ, -R147 ;  /* 0x000000ffff938224 */ /* 0x000fe200078e0a93 */
[----:B------:R-:W-:Y:S01]  /*31d0*/  ISETP.GT.U32.AND P0, PT, R7, R160, PT ;  /* 0x000000a00700720c */ /* 0x000fe20003f04070 */
[----:B------:R-:W-:Y:S01]  /*31e0*/  @!P2 IMAD.IADD R205, R205, 0x1, -R7 ;  /* 0x00000001cdcda824 */ /* 0x000fe200078e0a07 */
[----:B------:R-:W-:Y:S01]  /*31f0*/  ISETP.GE.AND P2, PT, R13, RZ, PT ;  /* 0x000000ff0d00720c */ /* 0x000fe20003f46270 */
[----:B------:R-:W-:Y:S01]  /*3200*/  IMAD.HI.U32 R6, R6, R148, RZ ;  /* 0x0000009406067227 */ /* 0x000fe200078e00ff */
[----:B------:R-:W-:-:S03]  /*3210*/  ISETP.GE.AND P3, PT, R14, RZ, PT ;  /* 0x000000ff0e00720c */ /* 0x000fc60003f66270 */
[----:B------:R-:W-:Y:S02]  /*3220*/  VIADD R27, R28, 0x80 ;  /* 0x000000801c1b7836 */ /* 0x000fe40000000000 */
[----:B------:R-:W-:Y:S01]  /*3230*/  @!P6 IMAD.IADD R152, R152, 0x1, -R7 ;  /* 0x000000019898e824 */ /* 0x000fe200078e0a07 */
[C---:B------:R-:W-:Y:S01]  /*3240*/  ISETP.GT.U32.AND P6, PT, R7.reuse, R156, PT ;  /* 0x0000009c0700720c */ /* 0x040fe20003fc4070 */
[----:B------:R-:W-:Y:S01]  /*3250*/  IMAD.MOV R10, RZ, RZ, -R6 ;  /* 0x000000ffff0a7224 */ /* 0x000fe200078e0a06 */
[----:B------:R-:W-:Y:S01]  /*3260*/  IABS R11, R27 ;  /* 0x0000001b000b7213 */ /* 0x000fe20000000000 */
[----:B------:R-:W-:Y:S01]  /*3270*/  IMAD.HI.U32 R6, R8, R9, RZ ;  /* 0x0000000908067227 */ /* 0x000fe200078e00ff */
[----:B------:R1:W-:Y:S03]  /*3280*/  STL [R1+0x18c], R27 ;  /* 0x00018c1b01007387 */ /* 0x0003e60000100800 */
[----:B------:R-:W-:-:S02]  /*3290*/  IMAD R148, R7, R10, R148 ;  /* 0x0000000a07947224 */ /* 0x000fc400078e0294 */
[----:B------:R-:W-:Y:S02]  /*32a0*/  IMAD.MOV R6, RZ, RZ, -R6 ;  /* 0x000000ffff067224 */ /* 0x000fe400078e0a06 */
[----:B------:R-:W-:Y:S01]  /*32b0*/  @!P4 IMAD.IADD R158, R158, 0x1, -R7 ;  /* 0x000000019e9ec824 */ /* 0x000fe200078e0a07 */
[----:B------:R-:W-:Y:S01]  /*32c0*/  ISETP.GT.U32.AND P4, PT, R7, R152, PT ;  /* 0x000000980700720c */ /* 0x000fe20003f84070 */
[----:B------:R-:W-:-:S04]  /*32d0*/  IMAD.HI.U32 R8, R8, R11, RZ ;  /* 0x0000000b08087227 */ /* 0x000fc800078e00ff */
[----:B------:R-:W-:Y:S01]  /*32e0*/  @!P0 IMAD.IADD R160, R160, 0x1, -R7 ;  /* 0x00000001a0a08824 */ /* 0x000fe200078e0a07 */
[C---:B------:R-:W-:Y:S01]  /*32f0*/  ISETP.GT.U32.AND P0, PT, R7.reuse, R148, PT ;  /* 0x000000940700720c */ /* 0x040fe20003f04070 */
[----:B------:R-:W-:Y:S02]  /*3300*/  IMAD R9, R0, R6, R9 ;  /* 0x0000000600097224 */ /* 0x000fe400078e0209 */
[----:B------:R-:W-:Y:S01]  /*3310*/  @!P2 IMAD.MOV R145, RZ, RZ, -R145 ;  /* 0x000000ffff91a224 */ /* 0x000fe200078e0a91 */
[----:B------:R-:W-:Y:S01]  /*3320*/  ISETP.GT.U32.AND P2, PT, R7, R158, PT ;  /* 0x0000009e0700720c */ /* 0x000fe20003f44070 */
[----:B------:R-:W-:Y:S02]  /*3330*/  IMAD.MOV R8, RZ, RZ, -R8 ;  /* 0x000000ffff087224 */ /* 0x000fe400078e0a08 */
[----:B------:R-:W-:Y:S01]  /*3340*/  @!P6 IMAD.IADD R156, R156, 0x1, -R7 ;  /* 0x000000019c9ce824 */ /* 0x000fe200078e0a07 */
[C---:B------:R-:W-:Y:S01]  /*3350*/  ISETP.GT.U32.AND P6, PT, R0.reuse, R9, PT ;  /* 0x000000090000720c */ /* 0x040fe20003fc4070 */
[----:B------:R-:W-:-:S02]  /*3360*/  IMAD R11, R0, R8, R11 ;  /* 0x00000008000b7224 */ /* 0x000fc400078e020b */
[----:B------:R-:W-:Y:S01]  /*3370*/  @!P3 IMAD.MOV R165, RZ, RZ, -R165 ;  /* 0x000000ffffa5b224 */ /* 0x000fe200078e0aa5 */
[----:B------:R-:W-:Y:S01]  /*3380*/  ISETP.GE.AND P3, PT, R15, RZ, PT ;  /* 0x000000ff0f00720c */ /* 0x000fe20003f66270 */
[--C-:B------:R-:W-:Y:S01]  /*3390*/  @!P4 IMAD.IADD R152, R152, 0x1, -R7.reuse ;  /* 0x000000019898c824 */ /* 0x100fe200078e0a07 */
[----:B------:R-:W-:Y:S01]  /*33a0*/  ISETP.GT.U32.AND P4, PT, R0, R11, PT ;  /* 0x0000000b0000720c */ /* 0x000fe20003f84070 */
[--C-:B------:R-:W-:Y:S02]  /*33b0*/  @!P0 IMAD.IADD R148, R148, 0x1, -R7.reuse ;  /* 0x0000000194948824 */ /* 0x100fe400078e0a07 */
[----:B------:R-:W-:Y:S01]  /*33c0*/  @!P2 IMAD.IADD R158, R158, 0x1, -R7 ;  /* 0x000000019e9ea824 */ /* 0x000fe200078e0a07 */
[----:B------:R-:W-:Y:S01]  /*33d0*/  ISETP.GE.AND P2, PT, R17, RZ, PT ;  /* 0x000000ff1100720c */ /* 0x000fe20003f46270 */
[----:B------:R-:W-:Y:S01]  /*33e0*/  @!P5 IMAD.MOV R160, RZ, RZ, -R160 ;  /* 0x000000ffffa0d224 */ /* 0x000fe200078e0aa0 */
[----:B------:R-:W-:Y:S01]  /*33f0*/  ISETP.GE.AND P5, PT, R16, RZ, PT ;  /* 0x000000ff1000720c */ /* 0x000fe20003fa6270 */
[----:B------:R-:W-:Y:S01]  /*3400*/  @!P6 IMAD.IADD R9, R9, 0x1, -R0 ;  /* 0x000000010909e824 */ /* 0x000fe200078e0a00 */
[----:B------:R-:W-:Y:S01]  /*3410*/  ISETP.GT.U32.AND P0, PT, R7, R148, PT ;  /* 0x000000940700720c */ /* 0x000fe20003f04070 */
[----:B------:R-:W-:Y:S01]  /*3420*/  VIADD R6, R250, 0xffffffec ;  /* 0xffffffecfa067836 */ /* 0x000fe20000000000 */
[----:B------:R-:W-:Y:S01]  /*3430*/  ISETP.GE.AND P6, PT, R19, RZ, PT ;  /* 0x000000ff1300720c */ /* 0x000fe20003fc6270 */
[----:B------:R-:W-:Y:S01]  /*3440*/  @!P3 IMAD.MOV R164, RZ, RZ, -R164 ;  /* 0x000000ffffa4b224 */ /* 0x000fe200078e0aa4 */
[----:B------:R-:W-:Y:S01]  /*3450*/  ISETP.GE.AND P3, PT, R18, RZ, PT ;  /* 0x000000ff1200720c */ /* 0x000fe20003f66270 */
[----:B------:R-:W-:Y:S01]  /*3460*/  @!P4 IMAD.IADD R11, R11, 0x1, -R0 ;  /* 0x000000010b0bc824 */ /* 0x000fe200078e0a00 */
[----:B------:R-:W-:Y:S01]  /*3470*/  ISETP.GT.U32.AND P4, PT, R0, R9, PT ;  /* 0x000000090000720c */ /* 0x000fe20003f84070 */
[----:B------:R-:W-:-:S02]  /*3480*/  VIADD R14, R250, 0xffffffe6 ;  /* 0xffffffe6fa0e7836 */ /* 0x000fc40000000000 */
[----:B------:R-:W-:Y:S01]  /*3490*/  @!P2 IMAD.MOV R162, RZ, RZ, -R162 ;  /* 0x000000ffffa2a224 */ /* 0x000fe200078e0aa2 */
[----:B------:R-:W-:Y:S01]  /*34a0*/  ISETP.GT.U32.AND P2, PT, R0, R11, PT ;  /* 0x0000000b0000720c */ /* 0x000fe20003f44070 */
[----:B------:R-:W-:Y:S01]  /*34b0*/  @!P5 IMAD.MOV R163, RZ, RZ, -R163 ;  /* 0x000000ffffa3d224 */ /* 0x000fe200078e0aa3 */
[----:B------:R-:W-:Y:S01]  /*34c0*/  ISETP.GE.AND P5, PT, R20, RZ, PT ;  /* 0x000000ff1400720c */ /* 0x000fe20003fa6270 */
[----:B------:R-:W-:Y:S01]  /*34d0*/  @!P0 IMAD.IADD R148, R148, 0x1, -R7 ;  /* 0x0000000194948824 */ /* 0x000fe200078e0a07 */
[----:B------:R-:W-:Y:S01]  /*34e0*/  ISETP.GE.AND P0, PT, R28, RZ, PT ;  /* 0x000000ff1c00720c */ /* 0x000fe20003f06270 */
[----:B------:R-:W-:Y:S01]  /*34f0*/  @!P6 IMAD.MOV R157, RZ, RZ, -R157 ;  /* 0x000000ffff9de224 */ /* 0x000fe200078e0a9d */
[----:B------:R-:W-:Y:S01]  /*3500*/  ISETP.GE.AND P6, PT, R27, RZ, PT ;  /* 0x000000ff1b00720c */ /* 0x000fe20003fc6270 */
[----:B------:R-:W-:Y:S01]  /*3510*/  @!P3 IMAD.MOV R154, RZ, RZ, -R154 ;  /* 0x000000ffff9ab224 */ /* 0x000fe200078e0a9a */
[----:B------:R-:W-:Y:S01]  /*3520*/  ISETP.GE.AND P3, PT, R21, RZ, PT ;  /* 0x000000ff1500720c */ /* 0x000fe20003f66270 */
[----:B------:R-:W-:Y:S01]  /*3530*/  @!P4 IMAD.IADD R9, R9, 0x1, -R0 ;  /* 0x000000010909c824 */ /* 0x000fe200078e0a00 */
[----:B------:R-:W-:Y:S01]  /*3540*/  ISETP.GE.AND P4, PT, R22, RZ, PT ;  /* 0x000000ff1600720c */ /* 0x000fe20003f86270 */
[----:B------:R-:W-:-:S02]  /*3550*/  VIADD R7, R250, 0xffffffee ;  /* 0xffffffeefa077836 */ /* 0x000fc40000000000 */
[----:B------:R-:W-:Y:S01]  /*3560*/  @!P2 IMAD.IADD R11, R11, 0x1, -R0 ;  /* 0x000000010b0ba824 */ /* 0x000fe200078e0a00 */
[----:B------:R-:W-:Y:S01]  /*3570*/  ISETP.GE.AND P2, PT, R23, RZ, PT ;  /* 0x000000ff1700720c */ /* 0x000fe20003f46270 */
[----:B------:R-:W-:Y:S01]  /*3580*/  @!P5 IMAD.MOV R161, RZ, RZ, -R161 ;  /* 0x000000ffffa1d224 */ /* 0x000fe200078e0aa1 */
[----:B------:R-:W-:Y:S01]  /*3590*/  ISETP.NE.AND P5, PT, R174, RZ, PT ;  /* 0x000000ffae00720c */ /* 0x000fe20003fa5270 */
[----:B------:R-:W-:Y:S01]  /*35a0*/  @!P0 IMAD.MOV R9, RZ, RZ, -R9 ;  /* 0x000000ffff098224 */ /* 0x000fe200078e0a09 */
[----:B------:R-:W-:Y:S01]  /*35b0*/  LOP3.LUT R174, RZ, R174, RZ, 0x33, !PT ;  /* 0x000000aeffae7212 */ /* 0x000fe200078e33ff */
[----:B------:R-:W-:Y:S01]  /*35c0*/  @!P6 IMAD.MOV R11, RZ, RZ, -R11 ;  /* 0x000000ffff0be224 */ /* 0x000fe200078e0a0b */
[----:B------:R-:W-:Y:S01]  /*35d0*/  ISETP.GE.AND P0, PT, R24, RZ, PT ;  /* 0x000000ff1800720c */ /* 0x000fe20003f06270 */
[----:B------:R-:W-:Y:S01]  /*35e0*/  VIADD R0, R250, 0xffffffed ;  /* 0xffffffedfa007836 */ /* 0x000fe20000000000 */
[C---:B------:R-:W-:Y:S01]  /*35f0*/  SEL R22, R174.reuse, R9, !P5 ;  /* 0x00000009ae167207 */ /* 0x040fe20006800000 */
[----:B------:R-:W-:Y:S01]  /*3600*/  @!P3 IMAD.MOV R205, RZ, RZ, -R205 ;  /* 0x000000ffffcdb224 */ /* 0x000fe200078e0acd */
[----:B------:R-:W-:Y:S01]  /*3610*/  SEL R174, R174, R11, !P5 ;  /* 0x0000000baeae7207 */ /* 0x000fe20006800000 */
[----:B------:R-:W-:Y:S01]  /*3620*/  @!P4 IMAD.MOV R204, RZ, RZ, -R204 ;  /* 0x000000ffffccc224 */ /* 0x000fe200078e0acc */
[----:B------:R-:W-:Y:S01]  /*3630*/  ISETP.GE.U32.AND P5, PT, R0, 0x7fffffce, PT ;  /* 0x7fffffce0000780c */ /* 0x000fe20003fa6070 */
[----:B------:R-:W-:Y:S01]  /*3640*/  VIADD R0, R250, 0xffffffe9 ;  /* 0xffffffe9fa007836 */ /* 0x000fe20000000000 */
[----:B------:R-:W-:Y:S01]  /*3650*/  ISETP.GE.U32.AND P3, PT, R6, 0x7fffffcd, PT ;  /* 0x7fffffcd0600780c */ /* 0x000fe20003f66070 */
[C---:B------:R-:W-:Y:S01]  /*3660*/  VIADD R6, R250.reuse, 0xffffffe8 ;  /* 0xffffffe8fa067836 */ /* 0x040fe20000000000 */
[----:B------:R-:W-:Y:S01]  /*3670*/  ISETP.GE.U32.AND P4, PT, R7, 0x7fffffcf, PT ;  /* 0x7fffffcf0700780c */ /* 0x000fe20003f86070 */
[C---:B------:R-:W-:Y:S01]  /*3680*/  VIADD R9, R250.reuse, 0xffffffea ;  /* 0xffffffeafa097836 */ /* 0x040fe20000000000 */
[----:B------:R-:W-:Y:S01]  /*3690*/  SEL R8, RZ, 0x1fffe, P5 ;  /* 0x0001fffeff087807 */ /* 0x000fe20002800000 */
[C---:B------:R-:W-:Y:S01]  /*36a0*/  VIADD R13, R250.reuse, 0xffffffe7 ;  /* 0xffffffe7fa0d7836 */ /* 0x040fe20000000000 */
[----:B------:R-:W-:Y:S01]  /*36b0*/  SEL R7, RZ, 0x1, P3 ;  /* 0x00000001ff077807 */ /* 0x000fe20001800000 */
[----:B------:R-:W-:Y:S01]  /*36c0*/  VIADD R17, R250, 0xffffffe3 ;  /* 0xffffffe3fa117836 */ /* 0x000fe20000000000 */
[----:B------:R-:W-:Y:S01]  /*36d0*/  ISETP.GE.U32.AND P5, PT, R0, 0x7fffffca, PT ;  /* 0x7fffffca0000780c */ /* 0x000fe20003fa6070 */
[----:B------:R-:W-:Y:S01]  /*36e0*/  VIADD R0, R250, 0xffffffeb ;  /* 0xffffffebfa007836 */ /* 0x000fe20000000000 */
[----:B------:R-:W-:Y:S01]  /*36f0*/  ISETP.GE.U32.AND P3, PT, R6, 0x7fffffc9, PT ;  /* 0x7fffffc90600780c */ /* 0x000fe20003f66070 */
[C---:B------:R-:W-:Y:S01]  /*3700*/  VIADD R21, R250.reuse, 0xffffffef ;  /* 0xffffffeffa157836 */ /* 0x040fe20000000000 */
[----:B------:R-:W-:Y:S01]  /*3710*/  SEL R6, RZ, 0x4, P4 ;  /* 0x00000004ff067807 */ /* 0x000fe20002000000 */
[----:B------:R-:W-:Y:S01]  /*3720*/  IMAD.IADD R8, R7, 0x1, R8 ;  /* 0x0000000107087824 */ /* 0x000fe200078e0208 */
[----:B------:R-:W-:Y:S01]  /*3730*/  ISETP.GE.U32.AND P4, PT, R9, 0x7fffffcb, PT ;  /* 0x7fffffcb0900780c */ /* 0x000fe20003f86070 */
[----:B------:R-:W-:Y:S01]  /*3740*/  VIADD R9, R250, 0xffffffe4 ;  /* 0xffffffe4fa097836 */ /* 0x000fe20000000000 */
[----:B------:R-:W-:Y:S01]  /*3750*/  SEL R11, RZ, 0x1, P3 ;  /* 0x00000001ff0b7807 */ /* 0x000fe20001800000 */
[----:B------:R-:W-:Y:S01]  /*3760*/  @!P2 IMAD.MOV R203, RZ, RZ, -R203 ;  /* 0x000000ffffcba224 */ /* 0x000fe200078e0acb */
[----:B------:R-:W-:Y:S01]  /*3770*/  ISETP.GE.U32.AND P3, PT, R0, 0x7fffffcc, PT ;  /* 0x7fffffcc0000780c */ /* 0x000fe20003f66070 */
[----:B------:R-:W-:Y:S01]  /*3780*/  VIADD R0, R250, 0xffffffe5 ;  /* 0xffffffe5fa007836 */ /* 0x000fe20000000000 */
[----:B------:R-:W-:-:S02]  /*3790*/  SEL R12, RZ, 0x1fffe, P5 ;  /* 0x0001fffeff0c7807 */ /* 0x000fc40002800000 */
[----:B------:R-:W-:Y:S02]  /*37a0*/  ISETP.GE.U32.AND P5, PT, R9, 0x7fffffc5, PT ;  /* 0x7fffffc50900780c */ /* 0x000fe40003fa6070 */
[----:B------:R-:W-:Y:S01]  /*37b0*/  SEL R9, RZ, 0x4, P4 ;  /* 0x00000004ff097807 */ /* 0x000fe20002000000 */
[----:B------:R-:W-:Y:S01]  /*37c0*/  IMAD.IADD R11, R11, 0x1, R12 ;  /* 0x000000010b0b7824 */ /* 0x000fe200078e020c */
[----:B------:R-:W-:Y:S01]  /*37d0*/  ISETP.GE.U32.AND P4, PT, R0, 0x7fffffc6, PT ;  /* 0x7fffffc60000780c */ /* 0x000fe20003f86070 */
[----:B------:R-:W-:Y:S01]  /*37e0*/  VIADD R0, R250, 0xffffffe1 ;  /* 0xffffffe1fa007836 */ /* 0x000fe20000000000 */
[----:B------:R-:W-:Y:S02]  /*37f0*/  SEL R10, RZ, 0x7fff8, P3 ;  /* 0x0007fff8ff0a7807 */ /* 0x000fe40001800000 */
[----:B------:R-:W-:Y:S02]  /*3800*/  SEL R16, RZ, 0x1fffe, P4 ;  /* 0x0001fffeff107807 */ /* 0x000fe40002000000 */
[----:B------:R-:W-:Y:S01]  /*3810*/  ISETP.GE.U32.AND P4, PT, R0, 0x7fffffc2, PT ;  /* 0x7fffffc20000780c */ /* 0x000fe20003f86070 */
[----:B------:R-:W-:Y:S01]  /*3820*/  VIADD R0, R250, 0xffffffe0 ;  /* 0xffffffe0fa007836 */ /* 0x000fe20000000000 */
[----:B------:R-:W-:Y:S01]  /*3830*/  ISETP.GE.U32.AND P3, PT, R14, 0x7fffffc7, PT ;  /* 0x7fffffc70e00780c */ /* 0x000fe20003f66070 */
[----:B------:R-:W-:Y:S01]  /*3840*/  VIADD R14, R250, 0xffffffe2 ;  /* 0xffffffe2fa0e7836 */ /* 0x000fe20000000000 */
[----:B------:R-:W-:-:S02]  /*3850*/  SEL R15, RZ, 0x1, P5 ;  /* 0x00000001ff0f7807 */ /* 0x000fc40002800000 */
[----:B------:R-:W-:Y:S02]  /*3860*/  ISETP.GE.U32.AND P5, PT, R13, 0x7fffffc8, PT ;  /* 0x7fffffc80d00780c */ /* 0x000fe40003fa6070 */
[----:B------:R-:W-:Y:S01]  /*3870*/  SEL R20, RZ, 0x1fffe, P4 ;  /* 0x0001fffeff147807 */ /* 0x000fe20002000000 */
[----:B------:R-:W-:Y:S01]  /*3880*/  IMAD.IADD R15, R15, 0x1, R16 ;  /* 0x000000010f0f7824 */ /* 0x000fe200078e0210 */
[----:B------:R-:W-:Y:S02]  /*3890*/  ISETP.GE.U32.AND P4, PT, R0, 0x7fffffc1, PT ;  /* 0x7fffffc10000780c */ /* 0x000fe40003f86070 */
[----:B------:R-:W-:Y:S02]  /*38a0*/  SEL R13, RZ, 0x4, P3 ;  /* 0x00000004ff0d7807 */ /* 0x000fe40001800000 */
[----:B------:R-:W-:Y:S02]  /*38b0*/  ISETP.GE.U32.AND P3, PT, R14, 0x7fffffc3, PT ;  /* 0x7fffffc30e00780c */ /* 0x000fe40003f66070 */
[----:B------:R-:W-:-:S02]  /*38c0*/  SEL R14, RZ, 0x7fff8, P5 ;  /* 0x0007fff8ff0e7807 */ /* 0x000fc40002800000 */
[----:B------:R-:W-:Y:S02]  /*38d0*/  ISETP.GE.U32.AND P5, PT, R17, 0x7fffffc4, PT ;  /* 0x7fffffc41100780c */ /* 0x000fe40003fa6070 */
[----:B------:R-:W-:Y:S02]  /*38e0*/  SEL R19, RZ, 0x1, P4 ;  /* 0x00000001ff137807 */ /* 0x000fe40002000000 */
[----:B------:R-:W-:Y:S02]  /*38f0*/  SEL R18, RZ, 0x7fff8, P5 ;  /* 0x0007fff8ff127807 */ /* 0x000fe40002800000 */
[----:B------:R-:W-:Y:S01]  /*3900*/  ISETP.GE.U32.AND P5, PT, R21, 0x7fffffd0, PT ;  /* 0x7fffffd01500780c */ /* 0x000fe20003fa6070 */
[----:B------:R-:W-:Y:S01]  /*3910*/  IMAD.IADD R19, R19, 0x1, R20 ;  /* 0x0000000113137824 */ /* 0x000fe200078e0214 */
[----:B------:R-:W-:Y:S01]  /*3920*/  LOP3.LUT R11, R11, 0x3, RZ, 0xc0, !PT ;  /* 0x000000030b0b7812 */ /* 0x000fe200078ec0ff */
[----:B------:R-:W2:Y:S01]  /*3930*/  LDC.64 R20, c[0x0][0x3a8] ;  /* 0x0000ea00ff147b82 */ /* 0x000ea20000000a00 */
[----:B------:R-:W-:-:S02]  /*3940*/  SEL R17, RZ, 0x4, P3 ;  /* 0x00000004ff117807 */ /* 0x000fc40001800000 */
[----:B------:R-:W-:Y:S02]  /*3950*/  LOP3.LUT R19, R19, 0x3, RZ, 0xc0, !PT ;  /* 0x0000000313137812 */ /* 0x000fe400078ec0ff */
[----:B------:R-:W-:Y:S01]  /*3960*/  IADD3 R9, PT, PT, R11, R10, R9 ;  /* 0x0000000a0b097210 */ /* 0x000fe20007ffe009 */
[----:B------:R-:W-:Y:S01]  /*3970*/  VIADD R11, R250, 0xffffffff ;  /* 0xfffffffffa0b7836 */ /* 0x000fe20000000000 */
[----:B------:R-:W-:Y:S02]  /*3980*/  SEL R7, RZ, 0x7fff8, P5 ;  /* 0x0007fff8ff077807 */ /* 0x000fe40002800000 */
[----:B------:R-:W-:Y:S02]  /*3990*/  LOP3.LUT R8, R8, 0x3, RZ, 0xc0, !PT ;  /* 0x0000000308087812 */ /* 0x000fe400078ec0ff */
[----:B------:R-:W-:Y:S02]  /*39a0*/  LOP3.LUT R15, R15, 0x3, RZ, 0xc0, !PT ;  /* 0x000000030f0f7812 */ /* 0x000fe400078ec0ff */
[----:B------:R-:W-:-:S02]  /*39b0*/  IADD3 R17, PT, PT, R19, R18, R17 ;  /* 0x0000001213117210 */ /* 0x000fc40007ffe011 */
[----:B------:R-:W-:Y:S01]  /*39c0*/  IADD3 R7, PT, PT, R8, R7, R6 ;  /* 0x0000000708077210 */ /* 0x000fe20007ffe006 */
[----:B------:R-:W-:Y:S01]  /*39d0*/  IMAD.SHL.U32 R8, R9, 0x100, RZ ;  /* 0x0000010009087824 */ /* 0x000fe200078e00ff */
[----:B------:R-:W-:Y:S01]  /*39e0*/  IADD3 R13, PT, PT, R15, R14, R13 ;  /* 0x0000000e0f0d7210 */ /* 0x000fe20007ffe00d */
[-C--:B------:R-:W-:Y:S01]  /*39f0*/  IMAD R6, R22, R251.reuse, RZ ;  /* 0x000000fb16067224 */ /* 0x080fe200078e02ff */
[----:B------:R-:W-:Y:S01]  /*3a00*/  LOP3.LUT R10, R17, 0xf, RZ, 0xc0, !PT ;  /* 0x0000000f110a7812 */ /* 0x000fe200078ec0ff */
[----:B------:R-:W-:Y:S01]  /*3a10*/  IMAD R251, R174, R251, RZ ;  /* 0x000000fbaefb7224 */ /* 0x000fe200078e02ff */
[----:B------:R-:W-:Y:S02]  /*3a20*/  ISETP.GE.AND P6, PT, R25, RZ, PT ;  /* 0x000000ff1900720c */ /* 0x000fe40003fc6270 */
[----:B------:R-:W-:Y:S01]  /*3a30*/  ISETP.GE.AND P3, PT, R26, RZ, PT ;  /* 0x000000ff1a00720c */ /* 0x000fe20003f66270 */
[----:B--2---:R1:W-:Y:S01]  /*3a40*/  STL.64 [R1+0x28], R20 ;  /* 0x0000281401007387 */ /* 0x0043e20000100a00 */
[----:B------:R-:W-:Y:S01]  /*3a50*/  ISETP.GE.U32.AND P2, PT, R11, 0x7fffffe0, PT ;  /* 0x7fffffe00b00780c */ /* 0x000fe20003f46070 */
[----:B------:R-:W-:Y:S01]  /*3a60*/  IMAD R10, R13, 0x10, R10 ;  /* 0x000000100d0a7824 */ /* 0x000fe200078e020a */
[----:B------:R-:W-:Y:S01]  /*3a70*/  LOP3.LUT R8, R8, 0xf00, RZ, 0xe2, !PT ;  /* 0x00000f0008087812 */ /* 0x000fe200078ee2ff */
[----:B----4-:R-:W-:Y:S10]  /*3a80*/  BRA.U UP0, `(.L_x_5) ;  /* 0x0000000100187547 */ /* 0x010ff4000b800000 */
[----:B------:R-:W-:Y:S01]  /*3a90*/  ELECT P5, URZ, PT ;  /* 0x0000000000ff782f */ /* 0x000fe200038a0000 */
[----:B------:R-:W-:Y:S01]  /*3aa0*/  IMAD.MOV.U32 R9, RZ, RZ, 0x1 ;  /* 0x00000001ff097424 */ /* 0x000fe200078e00ff */
[----:B------:R-:W-:Y:S01]  /*3ab0*/  UMOV UR5, 0x40 ;  /* 0x0000004000057882 */ /* 0x000fe20000000000 */
[----:B------:R-:W-:Y:S01]  /*3ac0*/  UVIRTCOUNT.DEALLOC.SMPOOL 0x80 ;  /* 0x000000800000784c */ /* 0x000fe20000000000 */
[----:B------:R-:W-:-:S09]  /*3ad0*/  ULEA UR5, UR4, UR5, 0x18 ;  /* 0x0000000504057291 */ /* 0x000fd2000f8ec0ff */
[----:B------:R2:W-:Y:S03]  /*3ae0*/  @P5 STS.U8 [UR5], R9 ;  /* 0x00000009ff005988 */ /* 0x0005e60008000005 */
.L_x_5:
[----:B------:R-:W3:Y:S01]  /*3af0*/  LDL R249, [R1+0x28] ;  /* 0x0000280001f97983 */ /* 0x000ee20000100800 */
[----:B------:R-:W-:-:S03]  /*3b00*/  USHF.L.U32 UR4, UR6, 0x15, URZ ;  /* 0x0000001506047899 */ /* 0x000fc600080006ff */
[----:B--2---:R-:W2:Y:S01]  /*3b10*/  LDL R9, [R1+0x2c] ;  /* 0x00002c0001097983 */ /* 0x004ea20000100800 */
[----:B------:R-:W-:Y:S01]  /*3b20*/  ULOP3.LUT UR4, UR4, 0x600000, URZ, 0xc0, !UPT ;  /* 0x0060000004047892 */ /* 0x000fe2000f8ec0ff */
[C---:B------:R-:W-:Y:S01]  /*3b30*/  LEA R120, P5, R6.reuse, UR12, 0x1 ;  /* 0x0000000c06787c11 */ /* 0x040fe2000f8a08ff */
[----:B------:R-:W-:Y:S01]  /*3b40*/  VOTEU.ALL UP1, P1 ;  /* 0x0000000000ff7886 */ /* 0x000fe20000820000 */
[----:B------:R-:W-:Y:S01]  /*3b50*/  UMOV UR5, 0x1 ;  /* 0x0000000100057882 */ /* 0x000fe20000000000 */
[----:B------:R-:W-:Y:S01]  /*3b60*/  UIADD3 UR10, UPT, UPT, UR8, UR4, URZ ;  /* 0x00000004080a7290 */ /* 0x000fe2000fffe0ff */
[----:B------:R-:W-:Y:S01]  /*3b70*/  LEA.HI.X.SX32 R121, R6, UR13, 0x1, P5 ;  /* 0x0000000d06797c11 */ /* 0x000fe2000a8f0eff */
[----:B------:R-:W-:Y:S01]  /*3b80*/  UIADD3 UR11, UPT, UPT, UR9, 0x10000, URZ ;  /* 0x00010000090b7890 */ /* 0x000fe2000fffe0ff */
[----:B------:R-:W-:Y:S01]  /*3b90*/  LEA R118, P5, R251, UR12, 0x1 ;  /* 0x0000000cfb767c11 */ /* 0x000fe2000f8a08ff */
[----:B------:R-:W-:Y:S01]  /*3ba0*/  VOTEU.ALL UP2, P1 ;  /* 0x0000000000ff7886 */ /* 0x000fe20000840000 */
[----:B------:R-:W-:Y:S01]  /*3bb0*/  VIADD R6, R250, 0xfffffff7 ;  /* 0xfffffff7fa067836 */ /* 0x000fe20000000000 */
[----:B------:R-:W-:Y:S01]  /*3bc0*/  LOP3.LUT R10, R10, 0xff, RZ, 0xc0, !PT ;  /* 0x000000ff0a0a7812 */ /* 0x000fe200078ec0ff */
[----:B------:R-:W-:Y:S01]  /*3bd0*/  IMAD R7, R7, 0x1000, R8 ;  /* 0x0000100007077824 */ /* 0x000fe200078e0208 */
[----:B------:R-:W-:Y:S01]  /*3be0*/  LEA.HI.X.SX32 R119, R251, UR13, 0x1, P5 ;  /* 0x0000000dfb777c11 */ /* 0x000fe2000a8f0eff */
[----:B------:R-:W-:Y:S01]  /*3bf0*/  STTM.x64 tmem[UR10], RZ ;  /* 0x000000ff000079ed */ /* 0x000fe2000834000a */
[----:B------:R-:W-:Y:S01]  /*3c00*/  STTM.x64 tmem[UR10+0x40], RZ ;  /* 0x000040ff000079ed */ /* 0x000fe2000834000a */
[----:B------:R-:W-:Y:S01]  /*3c10*/  STTM.x64 tmem[UR10+0x80], RZ ;  /* 0x000080ff000079ed */ /* 0x000fe2000834000a */
[----:B------:R-:W-:Y:S01]  /*3c20*/  STTM.x64 tmem[UR10+0xc0], RZ ;  /* 0x0000c0ff000079ed */ /* 0x000fe2000834000a */
[----:B------:R-:W-:Y:S01]  /*3c30*/  STTM.x64 tmem[UR10+0x100], RZ ;  /* 0x000100ff000079ed */ /* 0x000fe2000834000a */
[----:B------:R-:W-:Y:S01]  /*3c40*/  STTM.x64 tmem[UR10+0x140], RZ ;  /* 0x000140ff000079ed */ /* 0x000fe2000834000a */
[----:B------:R-:W-:Y:S01]  /*3c50*/  STTM.x64 tmem[UR10+0x180], RZ ;  /* 0x000180ff000079ed */ /* 0x000fe2000834000a */
[----:B------:R-:W-:Y:S01]  /*3c60*/  STTM.x64 tmem[UR10+0x1c0], RZ ;  /* 0x0001c0ff000079ed */ /* 0x000fe2000834000a */
[----:B------:R-:W4:Y:S01]  /*3c70*/  FENCE.VIEW.ASYNC.T ;  /* 0x00000000000073c6 */ /* 0x000f220000000200 */
[----:B------:R-:W-:-:S04]  /*3c80*/  @!UP1 UIADD3 UR12, UPT, UPT, -UR5, 0x100000, URZ ;  /* 0x00100000050c9890 */ /* 0x000fc8000fffe1ff */
[----:B------:R-:W-:Y:S02]  /*3c90*/  @!UP1 USHF.L.U32 UR13, UR12, 0xb, URZ ;  /* 0x0000000b0c0d9899 */ /* 0x000fe400080006ff */
[----:B------:R-:W-:Y:S01]  /*3ca0*/  @!UP1 USHF.L.U32 UR12, UR12, 0x1, URZ ;  /* 0x000000010c0c9899 */ /* 0x000fe200080006ff */
[----:B----4-:R-:W-:Y:S01]  /*3cb0*/  BAR.SYNC.DEFER_BLOCKING 0x0 ;  /* 0x0000000000007b1d */ /* 0x010fe20000010000 */
[----:B------:R-:W-:Y:S01]  /*3cc0*/  ISETP.GE.U32.AND P5, PT, R6, 0x7fffffd8, PT ;  /* 0x7fffffd80600780c */ /* 0x000fe20003fa6070 */
[----:B------:R-:W-:Y:S01]  /*3cd0*/  IMAD.IADD R6, R7, 0x1, R10 ;  /* 0x0000000107067824 */ /* 0x000fe200078e020a */
[----:B------:R-:W-:Y:S02]  /*3ce0*/  PRMT R220, RZ, 0x7610, R220 ;  /* 0x00007610ffdc7816 */ /* 0x000fe400000000dc */
[----:B------:R-:W-:Y:S02]  /*3cf0*/  PRMT R221, RZ, 0x7610, R221 ;  /* 0x00007610ffdd7816 */ /* 0x000fe400000000dd */
[----:B------:R-:W-:Y:S01]  /*3d00*/  LOP3.LUT R6, R6, 0xffff, RZ, 0xc0, !PT ;  /* 0x0000ffff06067812 */ /* 0x000fe200078ec0ff */
[----:B------:R-:W-:Y:S01]  /*3d10*/  STL [R1+0x194], R252 ;  /* 0x000194fc01007387 */ /* 0x000fe20000100800 */
[----:B------:R-:W-:-:S02]  /*3d20*/  PRMT R222, RZ, 0x7610, R222 ;  /* 0x00007610ffde7816 */ /* 0x000fc400000000de */
[--C-:B------:R-:W-:Y:S01]  /*3d30*/  SHF.R.U32.HI R7, RZ, 0xf, R6.reuse ;  /* 0x0000000fff077819 */ /* 0x100fe20000011606 */
[----:B------:R-:W-:Y:S01]  /*3d40*/  STL [R1+0x190], R0 ;  /* 0x0001900001007387 */ /* 0x000fe20000100800 */
[----:B------:R-:W-:Y:S02]  /*3d50*/  PRMT R223, RZ, 0x7610, R223 ;  /* 0x00007610ffdf7816 */ /* 0x000fe400000000df */
[----:B------:R-:W-:Y:S01]  /*3d60*/  SHF.R.U32.HI R8, RZ, 0x7, R6 ;  /* 0x00000007ff087819 */ /* 0x000fe20000011606 */
[----:B------:R-:W4:Y:S02]  /*3d70*/  FENCE.VIEW.ASYNC.S ;  /* 0x00000000000073c6 */ /* 0x000f240000000000 */
[----:B----4-:R-:W4:Y:S02]  /*3d80*/  @!UP2 SYNCS.EXCH.64 URZ, [UR11], UR12 ;  /* 0x0000000c0bffa5b2 */ /* 0x010f240008000100 */
[----:B----4-:R-:W-:Y:S01]  /*3d90*/  BAR.SYNC.DEFER_BLOCKING 0x0 ;  /* 0x0000000000007b1d */ /* 0x010fe20000010000 */
[----:B------:R-:W-:-:S02]  /*3da0*/  PRMT R224, RZ, 0x7610, R224 ;  /* 0x00007610ffe07816 */ /* 0x000fc400000000e0 */
[----:B------:R-:W-:Y:S02]  /*3db0*/  PRMT R225, RZ, 0x7610, R225 ;  /* 0x00007610ffe17816 */ /* 0x000fe400000000e1 */
[----:B------:R-:W-:Y:S02]  /*3dc0*/  PRMT R226, RZ, 0x7610, R226 ;  /* 0x00007610ffe27816 */ /* 0x000fe400000000e2 */
[----:B------:R-:W-:Y:S01]  /*3dd0*/  PRMT R227, RZ, 0x7610, R227 ;  /* 0x00007610ffe37816 */ /* 0x000fe200000000e3 */
[----:B0-----:R-:W4:Y:S04]  /*3de0*/  @!P2 LDG.E.U16 R220, desc[UR22][R120.64] ;  /* 0x0000001678dca981 */ /* 0x001f28000c1e1500 */
[----:B------:R-:W2:Y:S01]  /*3df0*/  @!P2 LDG.E.U16 R221, desc[UR22][R118.64] ;  /* 0x0000001676dda981 */ /* 0x000ea2000c1e1500 */
[----:B------:R-:W-:Y:S01]  /*3e00*/  LOP3.LUT P2, RZ, R7, 0x1, RZ, 0xc0, !PT ;  /* 0x0000000107ff7812 */ /* 0x000fe2000784c0ff */
[----:B------:R-:W-:Y:S01]  /*3e10*/  VIADD R7, R250, 0xfffffff6 ;  /* 0xfffffff6fa077836 */ /* 0x000fe20000000000 */
[----:B------:R-:W-:-:S02]  /*3e20*/  PRMT R228, RZ, 0x7610, R228 ;  /* 0x00007610ffe47816 */ /* 0x000fc400000000e4 */
[----:B------:R-:W-:Y:S02]  /*3e30*/  PRMT R229, RZ, 0x7610, R229 ;  /* 0x00007610ffe57816 */ /* 0x000fe400000000e5 */
[----:B------:R-:W-:Y:S02]  /*3e40*/  PRMT R230, RZ, 0x7610, R230 ;  /* 0x00007610ffe67816 */ /* 0x000fe400000000e6 */
[----:B------:R-:W-:Y:S02]  /*3e50*/  PRMT R231, RZ, 0x7610, R231 ;  /* 0x00007610ffe77816 */ /* 0x000fe400000000e7 */
[----:B------:R-:W-:Y:S02]  /*3e60*/  PRMT R232, RZ, 0x7610, R232 ;  /* 0x00007610ffe87816 */ /* 0x000fe400000000e8 */
[----:B------:R-:W-:Y:S02]  /*3e70*/  PRMT R233, RZ, 0x7610, R233 ;  /* 0x00007610ffe97816 */ /* 0x000fe400000000e9 */
        /* <DEDUP_REMOVED lines=27> */
[----:B------:R-:W-:Y:S01]  /*4030*/  PRMT R243, RZ, 0x7610, R243 ;  /* 0x00007610fff37816 */ /* 0x000fe200000000f3 */
[C---:B---3--:R-:W-:Y:S02]  /*4040*/  IMAD.SHL.U32 R115, R249.reuse, 0x8, RZ ;  /* 0x00000008f9737824 */ /* 0x048fe400078e00ff */
[----:B------:R-:W-:Y:S02]  /*4050*/  IMAD.SHL.U32 R111, R249, 0x10, RZ ;  /* 0x00000010f96f7824 */ /* 0x000fe400078e00ff */
[----:B------:R-:W-:-:S04]  /*4060*/  IMAD.WIDE R116, R115, 0x2, R120 ;  /* 0x0000000273747825 */ /* 0x000fc800078e0278 */
[----:B------:R-:W-:Y:S01]  /*4070*/  IMAD.WIDE R114, R115, 0x2, R118 ;  /* 0x0000000273727825 */ /* 0x000fe200078e0276 */
[----:B------:R-:W3:Y:S03]  /*4080*/  @!P5 LDG.E.U16 R222, desc[UR22][R116.64] ;  /* 0x0000001674ded981 */ /* 0x000ee6000c1e1500 */
[C---:B------:R-:W-:Y:S01]  /*4090*/  IMAD.WIDE R112, R111.reuse, 0x2, R120 ;  /* 0x000000026f707825 */ /* 0x040fe200078e0278 */
[----:B------:R-:W2:Y:S01]  /*40a0*/  @!P5 LDG.E.U16 R223, desc[UR22][R114.64] ;  /* 0x0000001672dfd981 */ /* 0x000ea2000c1e1500 */
[----:B------:R-:W-:Y:S02]  /*40b0*/  LOP3.LUT P5, RZ, R8, 0x1, RZ, 0xc0, !PT ;  /* 0x0000000108ff7812 */ /* 0x000fe400078ac0ff */
[----:B------:R-:W-:Y:S01]  /*40c0*/  IMAD.WIDE R110, R111, 0x2, R118 ;  /* 0x000000026f6e7825 */ /* 0x000fe200078e0276 */
[----:B------:R-:W2:Y:S03]  /*40d0*/  @P2 LDG.E.U16 R224, desc[UR22][R112.64] ;  /* 0x0000001670e02981 */ /* 0x000ea6000c1e1500 */
[----:B------:R-:W-:Y:S01]  /*40e0*/  IMAD R107, R249, 0x18, RZ ;  /* 0x00000018f96b7824 */ /* 0x000fe200078e02ff */
[----:B------:R-:W2:Y:S01]  /*40f0*/  @P2 LDG.E.U16 R225, desc[UR22][R110.64] ;  /* 0x000000166ee12981 */ /* 0x000ea2000c1e1500 */
[----:B------:R-:W-:-:S02]  /*4100*/  ISETP.GE.U32.AND P2, PT, R7, 0x7fffffd7, PT ;  /* 0x7fffffd70700780c */ /* 0x000fc40003f46070 */
[----:B------:R-:W-:Y:S01]  /*4110*/  IMAD.WIDE R108, R107, 0x2, R120 ;  /* 0x000000026b6c7825 */ /* 0x000fe200078e0278 */
[----:B------:R-:W-:-:S03]  /*4120*/  SHF.R.U32.HI R8, RZ, 0xe, R6 ;  /* 0x0000000eff087819 */ /* 0x000fc60000011606 */
[----:B------:R-:W-:Y:S01]  /*4130*/  IMAD.WIDE R106, R107, 0x2, R118 ;  /* 0x000000026b6a7825 */ /* 0x000fe200078e0276 */
[----:B------:R-:W2:Y:S03]  /*4140*/  @P5 LDG.E.U16 R226, desc[UR22][R108.64] ;  /* 0x000000166ce25981 */ /* 0x000ea6000c1e1500 */
[----:B------:R-:W-:Y:S01]  /*4150*/  IMAD R103, R249, 0x9, RZ ;  /* 0x00000009f9677824 */ /* 0x000fe200078e02ff */
[----:B------:R-:W2:Y:S01]  /*4160*/  @P5 LDG.E.U16 R227, desc[UR22][R106.64] ;  /* 0x000000166ae35981 */ /* 0x000ea2000c1e1500 */
[----:B------:R-:W-:Y:S02]  /*4170*/  LOP3.LUT P5, RZ, R8, 0x1, RZ, 0xc0, !PT ;  /* 0x0000000108ff7812 */ /* 0x000fe400078ac0ff */
[----:B------:R-:W-:Y:S01]  /*4180*/  IMAD.WIDE R104, R103, 0x2, R120 ;  /* 0x0000000267687825 */ /* 0x000fe200078e0278 */
[----:B------:R-:W-:-:S03]  /*4190*/  SHF.R.U32.HI R8, RZ, 0x6, R6 ;  /* 0x00000006ff087819 */ /* 0x000fc60000011606 */
[----:B------:R-:W-:Y:S01]  /*41a0*/  IMAD.WIDE R102, R103, 0x2, R118 ;  /* 0x0000000267667825 */ /* 0x000fe200078e0276 */
[----:B------:R-:W2:Y:S03]  /*41b0*/  @!P2 LDG.E.U16 R228, desc[UR22][R104.64] ;  /* 0x0000001668e4a981 */ /* 0x000ea6000c1e1500 */
[----:B------:R-:W-:Y:S01]  /*41c0*/  IMAD R99, R249, 0x11, RZ ;  /* 0x00000011f9637824 */ /* 0x000fe200078e02ff */
[----:B------:R-:W2:Y:S01]  /*41d0*/  @!P2 LDG.E.U16 R229, desc[UR22][R102.64] ;  /* 0x0000001666e5a981 */ /* 0x000ea2000c1e1500 */
[----:B------:R-:W-:Y:S02]  /*41e0*/  LOP3.LUT P2, RZ, R8, 0x1, RZ, 0xc0, !PT ;  /* 0x0000000108ff7812 */ /* 0x000fe4000784c0ff */
[----:B------:R-:W-:-:S04]  /*41f0*/  IMAD.WIDE R100, R99, 0x2, R120 ;  /* 0x0000000263647825 */ /* 0x000fc800078e0278 */
[----:B------:R-:W-:Y:S01]  /*4200*/  IMAD.WIDE R98, R99, 0x2, R118 ;  /* 0x0000000263627825 */ /* 0x000fe200078e0276 */
[----:B------:R-:W2:Y:S03]  /*4210*/  @P5 LDG.E.U16 R230, desc[UR22][R100.64] ;  /* 0x0000001664e65981 */ /* 0x000ea6000c1e1500 */
[----:B------:R-:W-:Y:S01]  /*4220*/  VIADD R7, R250, 0xfffffffe ;  /* 0xfffffffefa077836 */ /* 0x000fe20000000000 */
[----:B------:R-:W2:Y:S01]  /*4230*/  @P5 LDG.E.U16 R231, desc[UR22][R98.64] ;  /* 0x0000001662e75981 */ /* 0x000ea2000c1e1500 */
[----:B------:R-:W-:-:S03]  /*4240*/  IMAD R95, R249, 0x19, RZ ;  /* 0x00000019f95f7824 */ /* 0x000fc600078e02ff */
[----:B------:R-:W-:Y:S01]  /*4250*/  ISETP.GE.U32.AND P5, PT, R7, 0x7fffffdf, PT ;  /* 0x7fffffdf0700780c */ /* 0x000fe20003fa6070 */
[C---:B------:R-:W-:Y:S01]  /*4260*/  IMAD.WIDE R96, R95.reuse, 0x2, R120 ;  /* 0x000000025f607825 */ /* 0x040fe200078e0278 */
[----:B------:R-:W-:Y:S03]  /*4270*/  STL [R1+0x19c], R116 ;  /* 0x00019c7401007387 */ /* 0x000fe60000100800 */
[----:B------:R-:W-:Y:S01]  /*4280*/  IMAD.WIDE R94, R95, 0x2, R118 ;  /* 0x000000025f5e7825 */ /* 0x000fe200078e0276 */
[----:B------:R-:W-:Y:S03]  /*4290*/  STL [R1+0x198], R117 ;  /* 0x0001987501007387 */ /* 0x000fe60000100800 */
[----:B------:R-:W-:Y:S01]  /*42a0*/  VIADD R7, R250, 0xfffffffd ;  /* 0xfffffffdfa077836 */ /* 0x000fe20000000000 */
[----:B------:R-:W-:Y:S01]  /*42b0*/  STL [R1+0x1a4], R114 ;  /* 0x0001a47201007387 */ /* 0x000fe20000100800 */
[----:B------:R-:W-:-:S03]  /*42c0*/  IMAD.WIDE R14, R249, 0x2, R120 ;  /* 0x00000002f90e7825 */ /* 0x000fc600078e0278 */
[----:B------:R-:W2:Y:S01]  /*42d0*/  @P2 LDG.E.U16 R232, desc[UR22][R96.64] ;  /* 0x0000001660e82981 */ /* 0x000ea2000c1e1500 */
[----:B------:R-:W-:-:S03]  /*42e0*/  IMAD.WIDE R12, R249, 0x2, R118 ;  /* 0x00000002f90c7825 */ /* 0x000fc600078e0276 */
[----:B------:R-:W2:Y:S01]  /*42f0*/  @P2 LDG.E.U16 R233, desc[UR22][R94.64] ;  /* 0x000000165ee92981 */ /* 0x000ea2000c1e1500 */
[----:B------:R-:W-:-:S03]  /*4300*/  ISETP.GE.U32.AND P2, PT, R7, 0x7fffffde, PT ;  /* 0x7fffffde0700780c */ /* 0x000fc60003f46070 */
[----:B------:R-:W-:Y:S01]  /*4310*/  STL [R1+0x1a0], R115 ;  /* 0x0001a07301007387 */ /* 0x000fe20000100800 */
[----:B------:R-:W-:-:S03]  /*4320*/  VIADD R8, R250, 0xfffffff5 ;  /* 0xfffffff5fa087836 */ /* 0x000fc60000000000 */
[----:B------:R-:W-:Y:S01]  /*4330*/  STL [R1+0x1ac], R112 ;  /* 0x0001ac7001007387 */ /* 0x000fe20000100800 */
[----:B------:R-:W-:-:S03]  /*4340*/  IMAD.SHL.U32 R7, R249, 0x2, RZ ;  /* 0x00000002f9077824 */ /* 0x000fc600078e00ff */
[----:B------:R-:W-:Y:S04]  /*4350*/  STL [R1+0x1a8], R113 ;  /* 0x0001a87101007387 */ /* 0x000fe80000100800 */
[----:B------:R-:W-:Y:S04]  /*4360*/  STL [R1+0x1b4], R110 ;  /* 0x0001b46e01007387 */ /* 0x000fe80000100800 */
[----:B------:R-:W-:Y:S01]  /*4370*/  STL [R1+0x1b0], R111 ;  /* 0x0001b06f01007387 */ /* 0x000fe20000100800 */
[----:B------:R-:W-:-:S03]  /*4380*/  IMAD.WIDE R10, R7, 0x2, R118 ;  /* 0x00000002070a7825 */ /* 0x000fc600078e0276 */
[----:B------:R-:W-:Y:S04]  /*4390*/  STL [R1+0x1b8], R109 ;  /* 0x0001b86d01007387 */ /* 0x000fe80000100800 */
[----:B------:R-:W-:Y:S04]  /*43a0*/  STL.64 [R1+0x20], R14 ;  /* 0x0000200e01007387 */ /* 0x000fe80000100a00 */
[----:B------:R0:W-:Y:S04]  /*43b0*/  STL.64 [R1+0x18], R12 ;  /* 0x0000180c01007387 */ /* 0x0001e80000100a00 */
[----:B------:R-:W3:Y:S04]  /*43c0*/  @!P5 LDG.E.U16 R202, desc[UR22][R14.64] ;  /* 0x000000160ecad981 */ /* 0x000ee8000c1e1500 */
[----:B------:R0:W3:Y:S01]  /*43d0*/  @!P5 LDG.E.U16 R174, desc[UR22][R12.64] ;  /* 0x000000160caed981 */ /* 0x0000e2000c1e1500 */
[----:B------:R-:W-:Y:S01]  /*43e0*/  ISETP.GE.U32.AND P5, PT, R8, 0x7fffffd6, PT ;  /* 0x7fffffd60800780c */ /* 0x000fe20003fa6070 */
[----:B------:R-:W-:Y:S01]  /*43f0*/  IMAD R91, R249, 0xa, RZ ;  /* 0x0000000af95b7824 */ /* 0x000fe200078e02ff */
[----:B------:R-:W-:Y:S01]  /*4400*/  SHF.R.U32.HI R8, RZ, 0xd, R6 ;  /* 0x0000000dff087819 */ /* 0x000fe20000011606 */
[----:B------:R1:W3:Y:S01]  /*4410*/  @!P2 LDG.E.U16 R199, desc[UR22][R10.64] ;  /* 0x000000160ac7a981 */ /* 0x0002e2000c1e1500 */
[----:B0-----:R-:W-:-:S05]  /*4420*/  IMAD.WIDE R12, R7, 0x2, R120 ;  /* 0x00000002070c7825 */ /* 0x001fca00078e0278 */
[----:B------:R0:W3:Y:S01]  /*4430*/  @!P2 LDG.E.U16 R198, desc[UR22][R12.64] ;  /* 0x000000160cc6a981 */ /* 0x0000e2000c1e1500 */
[----:B------:R-:W-:Y:S01]  /*4440*/  LOP3.LUT P2, RZ, R8, 0x1, RZ, 0xc0, !PT ;  /* 0x0000000108ff7812 */ /* 0x000fe2000784c0ff */
[----:B------:R-:W-:Y:S01]  /*4450*/  IMAD.WIDE R92, R91, 0x2, R120 ;  /* 0x000000025b5c7825 */ /* 0x000fe200078e0278 */
[----:B------:R-:W-:-:S03]  /*4460*/  SHF.R.U32.HI R7, RZ, 0x5, R6 ;  /* 0x00000005ff077819 */ /* 0x000fc60000011606 */
[----:B------:R-:W-:Y:S01]  /*4470*/  IMAD.WIDE R90, R91, 0x2, R118 ;  /* 0x000000025b5a7825 */ /* 0x000fe200078e0276 */
[----:B------:R-:W3:Y:S03]  /*4480*/  @!P5 LDG.E.U16 R200, desc[UR22][R92.64] ;  /* 0x000000165cc8d981 */ /* 0x000ee6000c1e1500 */
[----:B------:R-:W-:Y:S01]  /*4490*/  IMAD R87, R249, 0x12, RZ ;  /* 0x00000012f9577824 */ /* 0x000fe200078e02ff */
[----:B------:R-:W3:Y:S01]  /*44a0*/  @!P5 LDG.E.U16 R201, desc[UR22][R90.64] ;  /* 0x000000165ac9d981 */ /* 0x000ee2000c1e1500 */
[----:B------:R-:W-:Y:S02]  /*44b0*/  LOP3.LUT P5, RZ, R7, 0x1, RZ, 0xc0, !PT ;  /* 0x0000000107ff7812 */ /* 0x000fe400078ac0ff */
[----:B------:R-:W-:-:S04]  /*44c0*/  IMAD.WIDE R88, R87, 0x2, R120 ;  /* 0x0000000257587825 */ /* 0x000fc800078e0278 */
[----:B------:R-:W-:Y:S01]  /*44d0*/  IMAD.WIDE R86, R87, 0x2, R118 ;  /* 0x0000000257567825 */ /* 0x000fe200078e0276 */
[----:B------:R-:W3:Y:S03]  /*44e0*/  @P2 LDG.E.U16 R136, desc[UR22][R88.64] ;  /* 0x0000001658882981 */ /* 0x000ee6000c1e1500 */
[----:B------:R-:W-:Y:S01]  /*44f0*/  VIADD R7, R250, 0xfffffffc ;  /* 0xfffffffcfa077836 */ /* 0x000fe20000000000 */
[----:B------:R-:W3:Y:S01]  /*4500*/  @P2 LDG.E.U16 R137, desc[UR22][R86.64] ;  /* 0x0000001656892981 */ /* 0x000ee2000c1e1500 */
[----:B------:R-:W-:-:S03]  /*4510*/  IMAD R81, R249, 0x3, RZ ;  /* 0x00000003f9517824 */ /* 0x000fc600078e02ff */
[----:B------:R-:W-:Y:S01]  /*4520*/  ISETP.GE.U32.AND P2, PT, R7, 0x7fffffdd, PT ;  /* 0x7fffffdd0700780c */ /* 0x000fe20003f46070 */
[----:B------:R-:W-:Y:S04]  /*4530*/  STL.64 [R1+0x10], R12 ;  /* 0x0000100c01007387 */ /* 0x000fe80000100a00 */
[----:B------:R1:W-:Y:S01]  /*4540*/  STL.64 [R1+0x8], R10 ;  /* 0x0000080a01007387 */ /* 0x0003e20000100a00 */
[----:B------:R-:W-:Y:S01]  /*4550*/  SHF.R.U32.HI R7, RZ, 0xc, R6 ;  /* 0x0000000cff077819 */ /* 0x000fe20000011606 */
[----:B------:R-:W-:Y:S02]  /*4560*/  IMAD R73, R249, 0x13, RZ ;  /* 0x00000013f9497824 */ /* 0x000fe400078e02ff */
[----:B-1----:R-:W-:-:S04]  /*4570*/  IMAD.WIDE R10, R81, 0x2, R120 ;  /* 0x00000002510a7825 */ /* 0x002fc800078e0278 */
[----:B------:R-:W-:Y:S01]  /*4580*/  IMAD.WIDE R80, R81, 0x2, R118 ;  /* 0x0000000251507825 */ /* 0x000fe200078e0276 */
[----:B------:R1:W3:Y:S04]  /*4590*/  @!P2 LDG.E.U16 R140, desc[UR22][R10.64] ;  /* 0x000000160a8ca981 */ /* 0x0002e8000c1e1500 */
[----:B------:R-:W3:Y:S01]  /*45a0*/  @!P2 LDG.E.U16 R141, desc[UR22][R80.64] ;  /* 0x00000016508da981 */ /* 0x000ee2000c1e1500 */
[----:B------:R-:W-:Y:S01]  /*45b0*/  LOP3.LUT P2, RZ, R7, 0x1, RZ, 0xc0, !PT ;  /* 0x0000000107ff7812 */ /* 0x000fe2000784c0ff */
[----:B------:R-:W-:-:S04]  /*45c0*/  IMAD.WIDE R74, R73, 0x2, R120 ;  /* 0x00000002494a7825 */ /* 0x000fc800078e0278 */
[----:B------:R-:W-:-:S04]  /*45d0*/  IMAD.WIDE R72, R73, 0x2, R118 ;  /* 0x0000000249487825 */ /* 0x000fc800078e0276 */
[----:B------:R-:W-:Y:S02]  /*45e0*/  VIADD R7, R250, 0xfffffffb ;  /* 0xfffffffbfa077836 */ /* 0x000fe40000000000 */
[----:B------:R-:W-:Y:S02]  /*45f0*/  IMAD R83, R249, 0x1a, RZ ;  /* 0x0000001af9537824 */ /* 0x000fe400078e02ff */
[----:B------:R-:W3:Y:S04]  /*4600*/  @P2 LDG.E.U16 R128, desc[UR22][R74.64] ;  /* 0x000000164a802981 */ /* 0x000ee8000c1e1500 */
[----:B------:R-:W3:Y:S01]  /*4610*/  @P2 LDG.E.U16 R129, desc[UR22][R72.64] ;  /* 0x0000001648812981 */ /* 0x000ee2000c1e1500 */
[----:B------:R-:W-:Y:S01]  /*4620*/  ISETP.GE.U32.AND P2, PT, R7, 0x7fffffdc, PT ;  /* 0x7fffffdc0700780c */ /* 0x000fe20003f46070 */
[----:B------:R-:W-:-:S04]  /*4630*/  IMAD.WIDE R84, R83, 0x2, R120 ;  /* 0x0000000253547825 */ /* 0x000fc800078e0278 */
[----:B------:R-:W-:Y:S01]  /*4640*/  IMAD.SHL.U32 R65, R249, 0x4, RZ ;  /* 0x00000004f9417824 */ /* 0x000fe200078e00ff */
[----:B------:R-:W3:Y:S01]  /*4650*/  @P5 LDG.E.U16 R138, desc[UR22][R84.64] ;  /* 0x00000016548a5981 */ /* 0x000ee2000c1e1500 */
[----:B------:R-:W-:-:S04]  /*4660*/  IMAD.WIDE R82, R83, 0x2, R118 ;  /* 0x0000000253527825 */ /* 0x000fc800078e0276 */
[----:B------:R-:W-:Y:S01]  /*4670*/  VIADD R8, R250, 0xfffffff4 ;  /* 0xfffffff4fa087836 */ /* 0x000fe20000000000 */
[----:B------:R-:W3:Y:S01]  /*4680*/  @P5 LDG.E.U16 R139, desc[UR22][R82.64] ;  /* 0x00000016528b5981 */ /* 0x000ee2000c1e1500 */
[----:B------:R-:W-:Y:S01]  /*4690*/  IMAD.WIDE R66, R65, 0x2, R120 ;  /* 0x0000000241427825 */ /* 0x000fe200078e0278 */
[----:B------:R-:W-:-:S03]  /*46a0*/  SHF.R.U32.HI R7, RZ, 0xb, R6 ;  /* 0x0000000bff077819 */ /* 0x000fc60000011606 */
[----:B------:R-:W-:Y:S01]  /*46b0*/  IMAD.WIDE R64, R65, 0x2, R118 ;  /* 0x0000000241407825 */ /* 0x000fe200078e0276 */
[----:B------:R-:W-:Y:S01]  /*46c0*/  ISETP.GE.U32.AND P5, PT, R8, 0x7fffffd5, PT ;  /* 0x7fffffd50800780c */ /* 0x000fe20003fa6070 */
[----:B------:R-:W3:Y:S02]  /*46d0*/  @!P2 LDG.E.U16 R132, desc[UR22][R66.64] ;  /* 0x000000164284a981 */ /* 0x000ee4000c1e1500 */
[----:B------:R-:W-:Y:S02]  /*46e0*/  IMAD R77, R249, 0xb, RZ ;  /* 0x0000000bf94d7824 */ /* 0x000fe400078e02ff */
[----:B------:R-:W3:Y:S01]  /*46f0*/  @!P2 LDG.E.U16 R133, desc[UR22][R64.64] ;  /* 0x000000164085a981 */ /* 0x000ee2000c1e1500 */
[----:B------:R-:W-:Y:S01]  /*4700*/  LOP3.LUT P2, RZ, R7, 0x1, RZ, 0xc0, !PT ;  /* 0x0000000107ff7812 */ /* 0x000fe2000784c0ff */
[----:B------:R-:W-:Y:S01]  /*4710*/  IMAD.WIDE R78, R77, 0x2, R120 ;  /* 0x000000024d4e7825 */ /* 0x000fe200078e0278 */
[----:B------:R-:W-:-:S03]  /*4720*/  SHF.R.U32.HI R8, RZ, 0x4, R6 ;  /* 0x00000004ff087819 */ /* 0x000fc60000011606 */
[----:B------:R-:W-:Y:S02]  /*4730*/  IMAD R57, R249, 0x14, RZ ;  /* 0x00000014f9397824 */ /* 0x000fe400078e02ff */
[----:B------:R-:W-:Y:S01]  /*4740*/  IMAD.WIDE R76, R77, 0x2, R118 ;  /* 0x000000024d4c7825 */ /* 0x000fe200078e0276 */
[----:B------:R-:W3:Y:S03]  /*4750*/  @!P5 LDG.E.U16 R142, desc[UR22][R78.64] ;  /* 0x000000164e8ed981 */ /* 0x000ee6000c1e1500 */
[C---:B------:R-:W-:Y:S01]  /*4760*/  IMAD.WIDE R58, R57.reuse, 0x2, R120 ;  /* 0x00000002393a7825 */ /* 0x040fe200078e0278 */
[----:B------:R-:W3:Y:S01]  /*4770*/  @!P5 LDG.E.U16 R143, desc[UR22][R76.64] ;  /* 0x000000164c8fd981 */ /* 0x000ee2000c1e1500 */
[----:B------:R-:W-:Y:S02]  /*4780*/  LOP3.LUT P5, RZ, R8, 0x1, RZ, 0xc0, !PT ;  /* 0x0000000108ff7812 */ /* 0x000fe400078ac0ff */
[----:B------:R-:W-:Y:S01]  /*4790*/  IMAD.WIDE R56, R57, 0x2, R118 ;  /* 0x0000000239387825 */ /* 0x000fe200078e0276 */
[----:B------:R-:W3:Y:S03]  /*47a0*/  @P2 LDG.E.U16 R122, desc[UR22][R58.64] ;  /* 0x000000163a7a2981 */ /* 0x000ee6000c1e1500 */
[----:B------:R-:W-:Y:S01]  /*47b0*/  VIADD R7, R250, 0xfffffffa ;  /* 0xfffffffafa077836 */ /* 0x000fe20000000000 */
[----:B------:R-:W3:Y:S01]  /*47c0*/  @P2 LDG.E.U16 R123, desc[UR22][R56.64] ;  /* 0x00000016387b2981 */ /* 0x000ee2000c1e1500 */
[----:B------:R-:W-:-:S03]  /*47d0*/  IMAD R69, R249, 0x1b, RZ ;  /* 0x0000001bf9457824 */ /* 0x000fc600078e02ff */
[----:B------:R-:W-:Y:S01]  /*47e0*/  ISETP.GE.U32.AND P2, PT, R7, 0x7fffffdb, PT ;  /* 0x7fffffdb0700780c */ /* 0x000fe20003f46070 */
[----:B------:R-:W-:-:S04]  /*47f0*/  IMAD.WIDE R70, R69, 0x2, R120 ;  /* 0x0000000245467825 */ /* 0x000fc800078e0278 */
[----:B------:R-:W-:Y:S01]  /*4800*/  IMAD R49, R249, 0x5, RZ ;  /* 0x00000005f9317824 */ /* 0x000fe200078e02ff */
        /* <DEDUP_REMOVED lines=26> */
[C---:B------:R-:W-:Y:S01]  /*49b0*/  IMAD.WIDE R54, R53.reuse, 0x2, R120 ;  /* 0x0000000235367825 */ /* 0x040fe200078e0278 */
[----:B------:R-:W-:Y:S02]  /*49c0*/  PRMT R124, RZ, 0x7610, R124 ;  /* 0x00007610ff7c7816 */ /* 0x000fe4000000007c */
[----:B------:R-:W-:Y:S01]  /*49d0*/  PRMT R125, RZ, 0x7610, R125 ;  /* 0x00007610ff7d7816 */ /* 0x000fe2000000007d */
[----:B------:R-:W-:Y:S01]  /*49e0*/  IMAD.WIDE R52, R53, 0x2, R118 ;  /* 0x0000000235347825 */ /* 0x000fe200078e0276 */
[----:B------:R-:W-:Y:S02]  /*49f0*/  PRMT R116, RZ, 0x7610, R116 ;  /* 0x00007610ff747816 */ /* 0x000fe40000000074 */
[----:B------:R-:W3:Y:S01]  /*4a00*/  @P5 LDG.E.U16 R124, desc[UR22][R54.64] ;  /* 0x00000016367c5981 */ /* 0x000ee2000c1e1500 */
[----:B------:R-:W-:Y:S02]  /*4a10*/  IMAD R33, R249, 0x6, RZ ;  /* 0x00000006f9217824 */ /* 0x000fe400078e02ff */
[----:B------:R-:W-:Y:S01]  /*4a20*/  VIADD R8, R250, 0xfffffff2 ;  /* 0xfffffff2fa087836 */ /* 0x000fe20000000000 */
[----:B------:R-:W3:Y:S01]  /*4a30*/  @P5 LDG.E.U16 R125, desc[UR22][R52.64] ;  /* 0x00000016347d5981 */ /* 0x000ee2000c1e1500 */
[----:B------:R-:W-:-:S03]  /*4a40*/  IMAD.WIDE R34, R33, 0x2, R120 ;  /* 0x0000000221227825 */ /* 0x000fc600078e0278 */
[----:B------:R-:W-:Y:S01]  /*4a50*/  ISETP.GE.U32.AND P5, PT, R8, 0x7fffffd3, PT ;  /* 0x7fffffd30800780c */ /* 0x000fe20003fa6070 */
[----:B------:R-:W-:Y:S01]  /*4a60*/  IMAD R45, R249, 0xd, RZ ;  /* 0x0000000df92d7824 */ /* 0x000fe200078e02ff */
[----:B------:R-:W3:Y:S01]  /*4a70*/  @!P2 LDG.E.U16 R116, desc[UR22][R34.64] ;  /* 0x000000162274a981 */ /* 0x000ee2000c1e1500 */
[----:B------:R-:W-:Y:S02]  /*4a80*/  PRMT R236, RZ, 0x7610, R236 ;  /* 0x00007610ffec7816 */ /* 0x000fe400000000ec */
[----:B------:R-:W-:Y:S01]  /*4a90*/  PRMT R126, RZ, 0x7610, R126 ;  /* 0x00007610ff7e7816 */ /* 0x000fe2000000007e */
[----:B------:R-:W-:Y:S01]  /*4aa0*/  IMAD.WIDE R46, R45, 0x2, R120 ;  /* 0x000000022d2e7825 */ /* 0x000fe200078e0278 */
[----:B------:R-:W-:-:S03]  /*4ab0*/  SHF.R.U32.HI R8, RZ, 0x2, R6 ;  /* 0x00000002ff087819 */ /* 0x000fc60000011606 */
[----:B------:R-:W-:-:S03]  /*4ac0*/  IMAD.WIDE R44, R45, 0x2, R118 ;  /* 0x000000022d2c7825 */ /* 0x000fc600078e0276 */
[----:B------:R-:W3:Y:S01]  /*4ad0*/  @!P5 LDG.E.U16 R236, desc[UR22][R46.64] ;  /* 0x000000162eecd981 */ /* 0x000ee2000c1e1500 */
[----:B------:R-:W-:-:S03]  /*4ae0*/  PRMT R251, RZ, 0x7610, R251 ;  /* 0x00007610fffb7816 */ /* 0x000fc600000000fb */
[----:B------:R-:W3:Y:S01]  /*4af0*/  @!P5 LDG.E.U16 R126, desc[UR22][R44.64] ;  /* 0x000000162c7ed981 */ /* 0x000ee2000c1e1500 */
[----:B------:R-:W-:Y:S01]  /*4b00*/  LOP3.LUT P5, RZ, R8, 0x1, RZ, 0xc0, !PT ;  /* 0x0000000108ff7812 */ /* 0x000fe200078ac0ff */
[----:B------:R-:W-:Y:S02]  /*4b10*/  IMAD R37, R249, 0x1d, RZ ;  /* 0x0000001df9257824 */ /* 0x000fe400078e02ff */
[----:B------:R-:W-:Y:S01]  /*4b20*/  IMAD.WIDE R32, R33, 0x2, R118 ;  /* 0x0000000221207825 */ /* 0x000fe200078e0276 */
[----:B------:R-:W-:Y:S02]  /*4b30*/  SHF.R.U32.HI R7, RZ, 0x9, R6 ;  /* 0x00000009ff077819 */ /* 0x000fe40000011606 */
[----:B------:R-:W-:Y:S01]  /*4b40*/  PRMT R242, RZ, 0x7610, R242 ;  /* 0x00007610fff27816 */ /* 0x000fe200000000f2 */
[----:B------:R-:W-:Y:S01]  /*4b50*/  IMAD.WIDE R38, R37, 0x2, R120 ;  /* 0x0000000225267825 */ /* 0x000fe200078e0278 */
[----:B------:R-:W-:Y:S01]  /*4b60*/  PRMT R241, RZ, 0x7610, R241 ;  /* 0x00007610fff17816 */ /* 0x000fe200000000f1 */
[----:B------:R-:W3:Y:S01]  /*4b70*/  @!P2 LDG.E.U16 R251, desc[UR22][R32.64] ;  /* 0x0000001620fba981 */ /* 0x000ee2000c1e1500 */
[----:B------:R-:W-:Y:S01]  /*4b80*/  LOP3.LUT P2, RZ, R7, 0x1, RZ, 0xc0, !PT ;  /* 0x0000000107ff7812 */ /* 0x000fe2000784c0ff */
[----:B------:R-:W-:-:S02]  /*4b90*/  IMAD.WIDE R36, R37, 0x2, R118 ;  /* 0x0000000225247825 */ /* 0x000fc400078e0276 */
[----:B------:R-:W3:Y:S02]  /*4ba0*/  @P5 LDG.E.U16 R242, desc[UR22][R38.64] ;  /* 0x0000001626f25981 */ /* 0x000ee4000c1e1500 */
[----:B------:R-:W-:Y:S02]  /*4bb0*/  VIADD R8, R250, 0xfffffff1 ;  /* 0xfffffff1fa087836 */ /* 0x000fe40000000000 */
[----:B------:R-:W-:Y:S01]  /*4bc0*/  IMAD R25, R249, 0x16, RZ ;  /* 0x00000016f9197824 */ /* 0x000fe200078e02ff */
[----:B------:R-:W3:Y:S02]  /*4bd0*/  @P5 LDG.E.U16 R241, desc[UR22][R36.64] ;  /* 0x0000001624f15981 */ /* 0x000ee4000c1e1500 */
[----:B------:R-:W-:Y:S01]  /*4be0*/  ISETP.GE.U32.AND P5, PT, R8, 0x7fffffd2, PT ;  /* 0x7fffffd20800780c */ /* 0x000fe20003fa6070 */
[----:B------:R-:W-:Y:S01]  /*4bf0*/  IMAD.WIDE R26, R25, 0x2, R120 ;  /* 0x00000002191a7825 */ /* 0x000fe200078e0278 */
[----:B------:R-:W-:Y:S02]  /*4c00*/  PRMT R252, RZ, 0x7610, R252 ;  /* 0x00007610fffc7816 */ /* 0x000fe400000000fc */
[----:B------:R-:W-:Y:S01]  /*4c10*/  PRMT R109, RZ, 0x7610, R109 ;  /* 0x00007610ff6d7816 */ /* 0x000fe2000000006d */
[----:B------:R-:W-:-:S02]  /*4c20*/  IMAD R29, R249, 0xe, RZ ;  /* 0x0000000ef91d7824 */ /* 0x000fc400078e02ff */
[----:B------:R-:W-:Y:S01]  /*4c30*/  IMAD.WIDE R24, R25, 0x2, R118 ;  /* 0x0000000219187825 */ /* 0x000fe200078e0276 */
[----:B------:R-:W-:Y:S01]  /*4c40*/  PRMT R247, RZ, 0x7610, R247 ;  /* 0x00007610fff77816 */ /* 0x000fe200000000f7 */
[----:B------:R-:W3:Y:S02]  /*4c50*/  @P2 LDG.E.U16 R252, desc[UR22][R26.64] ;  /* 0x000000161afc2981 */ /* 0x000ee4000c1e1500 */
[----:B------:R-:W-:Y:S01]  /*4c60*/  VIADD R7, R250, 0xfffffff8 ;  /* 0xfffffff8fa077836 */ /* 0x000fe20000000000 */
[----:B------:R-:W-:Y:S01]  /*4c70*/  PRMT R246, RZ, 0x7610, R246 ;  /* 0x00007610fff67816 */ /* 0x000fe200000000f6 */
[C---:B------:R-:W-:Y:S01]  /*4c80*/  IMAD.WIDE R30, R29.reuse, 0x2, R120 ;  /* 0x000000021d1e7825 */ /* 0x040fe200078e0278 */
[----:B------:R-:W3:Y:S01]  /*4c90*/  @P2 LDG.E.U16 R109, desc[UR22][R24.64] ;  /* 0x00000016186d2981 */ /* 0x000ee2000c1e1500 */
[----:B------:R-:W-:Y:S02]  /*4ca0*/  SHF.R.U32.HI R8, RZ, 0x1, R6 ;  /* 0x00000001ff087819 */ /* 0x000fe40000011606 */
[----:B------:R-:W-:Y:S01]  /*4cb0*/  IMAD.WIDE R28, R29, 0x2, R118 ;  /* 0x000000021d1c7825 */ /* 0x000fe200078e0276 */
[----:B------:R-:W-:Y:S01]  /*4cc0*/  ISETP.GE.U32.AND P2, PT, R7, 0x7fffffd9, PT ;  /* 0x7fffffd90700780c */ /* 0x000fe20003f46070 */
[----:B------:R-:W3:Y:S02]  /*4cd0*/  @!P5 LDG.E.U16 R247, desc[UR22][R30.64] ;  /* 0x000000161ef7d981 */ /* 0x000ee4000c1e1500 */
[----:B------:R-:W-:-:S02]  /*4ce0*/  IMAD R16, R249, 0x7, RZ ;  /* 0x00000007f9107824 */ /* 0x000fc400078e02ff */
[----:B------:R-:W3:Y:S01]  /*4cf0*/  @!P5 LDG.E.U16 R246, desc[UR22][R28.64] ;  /* 0x000000161cf6d981 */ /* 0x000ee2000c1e1500 */
[----:B------:R-:W-:Y:S01]  /*4d00*/  LOP3.LUT P5, RZ, R8, 0x1, RZ, 0xc0, !PT ;  /* 0x0000000108ff7812 */ /* 0x000fe200078ac0ff */
[C---:B------:R-:W-:Y:S01]  /*4d10*/  IMAD.WIDE R18, R16.reuse, 0x2, R120 ;  /* 0x0000000210127825 */ /* 0x040fe200078e0278 */
[----:B------:R-:W-:Y:S02]  /*4d20*/  PRMT R112, RZ, 0x7610, R112 ;  /* 0x00007610ff707816 */ /* 0x000fe40000000070 */
[----:B------:R-:W-:Y:S01]  /*4d30*/  PRMT R113, RZ, 0x7610, R113 ;  /* 0x00007610ff717816 */ /* 0x000fe20000000071 */
[----:B------:R-:W-:Y:S02]  /*4d40*/  IMAD R21, R249, 0x1e, RZ ;  /* 0x0000001ef9157824 */ /* 0x000fe400078e02ff */
[----:B------:R-:W-:Y:S01]  /*4d50*/  IMAD.WIDE R16, R16, 0x2, R118 ;  /* 0x0000000210107825 */ /* 0x000fe200078e0276 */
[----:B------:R-:W-:Y:S01]  /*4d60*/  SHF.R.U32.HI R6, RZ, 0x8, R6 ;  /* 0x00000008ff067819 */ /* 0x000fe20000011606 */
[----:B------:R-:W3:Y:S01]  /*4d70*/  @!P2 LDG.E.U16 R112, desc[UR22][R18.64] ;  /* 0x000000161270a981 */ /* 0x000ee2000c1e1500 */
[----:B------:R-:W-:Y:S01]  /*4d80*/  PRMT R110, RZ, 0x7610, R110 ;  /* 0x00007610ff6e7816 */ /* 0x000fe2000000006e */
[C---:B------:R-:W-:Y:S01]  /*4d90*/  IMAD.WIDE R22, R21.reuse, 0x2, R120 ;  /* 0x0000000215167825 */ /* 0x040fe200078e0278 */
        /* <DEDUP_REMOVED lines=9> */
[----:B--2---:R-:W-:Y:S01]  /*4e30*/  IMAD.MOV.U32 R235, RZ, RZ, R9 ;  /* 0x000000ffffeb7224 */ /* 0x004fe200078e0009 */
[----:B------:R1:W-:Y:S01]  /*4e40*/  STL.64 [R1], R10 ;  /* 0x0000000a01007387 */ /* 0x0003e20000100a00 */
[----:B------:R-:W-:Y:S01]  /*4e50*/  PRMT R245, RZ, 0x7610, R245 ;  /* 0x00007610fff57816 */ /* 0x000fe200000000f5 */
[----:B0-----:R-:W-:Y:S01]  /*4e60*/  IMAD R12, R249, 0xf, RZ ;  /* 0x0000000ff90c7824 */ /* 0x001fe200078e02ff */
[----:B------:R-:W-:-:S02]  /*4e70*/  PRMT R244, RZ, 0x7610, R244 ;  /* 0x00007610fff47816 */ /* 0x000fc400000000f4 */
[----:B------:R-:W-:Y:S01]  /*4e80*/  PRMT R114, RZ, 0x7610, R114 ;  /* 0x00007610ff727816 */ /* 0x000fe20000000072 */
[----:B------:R-:W-:Y:S01]  /*4e90*/  IMAD.WIDE R14, R12, 0x2, R120 ;  /* 0x000000020c0e7825 */ /* 0x000fe200078e0278 */
[----:B------:R-:W-:-:S03]  /*4ea0*/  PRMT R115, RZ, 0x7610, R115 ;  /* 0x00007610ff737816 */ /* 0x000fc60000000073 */
[C---:B-1----:R-:W-:Y:S01]  /*4eb0*/  IMAD.WIDE R10, R8.reuse, 0x2, R120 ;  /* 0x00000002080a7825 */ /* 0x042fe200078e0278 */
[----:B------:R-:W2:Y:S03]  /*4ec0*/  @!P5 LDG.E.U16 R114, desc[UR22][R14.64] ;  /* 0x000000160e72d981 */ /* 0x000ea6000c1e1500 */
[--C-:B------:R-:W-:Y:S01]  /*4ed0*/  IMAD.WIDE R8, R8, 0x2, R118.reuse ;  /* 0x0000000208087825 */ /* 0x100fe200078e0276 */
[----:B------:R-:W2:Y:S03]  /*4ee0*/  @P2 LDG.E.U16 R245, desc[UR22][R10.64] ;  /* 0x000000160af52981 */ /* 0x000ea6000c1e1500 */
[----:B------:R-:W-:Y:S01]  /*4ef0*/  IMAD.WIDE R12, R12, 0x2, R118 ;  /* 0x000000020c0c7825 */ /* 0x000fe200078e0276 */
[----:B------:R-:W2:Y:S01]  /*4f00*/  @P2 LDG.E.U16 R244, desc[UR22][R8.64] ;  /* 0x0000001608f42981 */ /* 0x000ea2000c1e1500 */
[----:B------:R-:W-:-:S02]  /*4f10*/  ISETP.GE.AND P2, PT, R4, RZ, PT ;  /* 0x000000ff0400720c */ /* 0x000fc40003f46270 */
[----:B------:R-:W-:Y:S01]  /*4f20*/  IMAD R4, R249, 0x1f, RZ ;  /* 0x0000001ff9047824 */ /* 0x000fe200078e02ff */
[----:B------:R-:W2:Y:S01]  /*4f30*/  @!P5 LDG.E.U16 R115, desc[UR22][R12.64] ;  /* 0x000000160c73d981 */ /* 0x000ea2000c1e1500 */
[----:B------:R-:W-:Y:S02]  /*4f40*/  PRMT R240, RZ, 0x7610, R240 ;  /* 0x00007610fff07816 */ /* 0x000fe400000000f0 */
[----:B------:R-:W-:Y:S01]  /*4f50*/  ISETP.GE.AND P5, PT, R5, RZ, PT ;  /* 0x000000ff0500720c */ /* 0x000fe20003fa6270 */
[----:B------:R-:W-:Y:S01]  /*4f60*/  IMAD.WIDE R6, R4, 0x2, R120 ;  /* 0x0000000204067825 */ /* 0x000fe200078e0278 */
[----:B------:R-:W-:-:S03]  /*4f70*/  PRMT R239, RZ, 0x7610, R239 ;  /* 0x00007610ffef7816 */ /* 0x000fc600000000ef */
[----:B------:R-:W-:Y:S01]  /*4f80*/  IMAD.WIDE R4, R4, 0x2, R118 ;  /* 0x0000000204047825 */ /* 0x000fe200078e0276 */
[----:B------:R-:W2:Y:S04]  /*4f90*/  @!P4 LDG.E.U16 R240, desc[UR22][R6.64] ;  /* 0x0000001606f0c981 */ /* 0x000ea8000c1e1500 */
[----:B------:R-:W2:Y:S01]  /*4fa0*/  @!P4 LDG.E.U16 R239, desc[UR22][R4.64] ;  /* 0x0000001604efc981 */ /* 0x000ea2000c1e1500 */
[----:B------:R-:W-:Y:S01]  /*4fb0*/  @!P0 IMAD.MOV R234, RZ, RZ, -R234 ;  /* 0x000000ffffea8224 */ /* 0x000fe200078e0aea */
[----:B------:R-:W-:Y:S01]  /*4fc0*/  ISETP.GE.AND P0, PT, R206, RZ, PT ;  /* 0x000000ffce00720c */ /* 0x000fe20003f06270 */
[----:B------:R-:W-:-:S04]  /*4fd0*/  IMAD.MOV.U32 R206, RZ, RZ, R3 ;  /* 0x000000ffffce7224 */ /* 0x000fc800078e0003 */
[----:B------:R-:W-:Y:S01]  /*4fe0*/  @!P3 IMAD.MOV R206, RZ, RZ, -R206 ;  /* 0x000000ffffceb224 */ /* 0x000fe200078e0ace */
[----:B------:R-:W-:Y:S01]  /*4ff0*/  ISETP.GE.AND P3, PT, R208, RZ, PT ;  /* 0x000000ffd000720c */ /* 0x000fe20003f66270 */
[----:B------:R-:W-:Y:S02]  /*5000*/  IMAD.MOV.U32 R249, RZ, RZ, R235 ;  /* 0x000000fffff97224 */ /* 0x000fe400078e00eb */
[----:B------:R-:W-:Y:S01]  /*5010*/  IMAD.MOV.U32 R235, RZ, RZ, R2 ;  /* 0x000000ffffeb7224 */ /* 0x000fe200078e0002 */
[----:B------:R-:W-:Y:S01]  /*5020*/  SHF.R.S32.HI R2, RZ, 0x6, R248 ;  /* 0x00000006ff027819 */ /* 0x000fe200000114f8 */
[----:B------:R-:W-:-:S08]  /*5030*/  IMAD.SHL.U32 R3, R248, 0x2, RZ ;  /* 0x00000002f8037824 */ /* 0x000fd000078e00ff */
[----:B------:R-:W-:Y:S01]  /*5040*/  @!P3 IMAD.MOV R213, RZ, RZ, -R213 ;  /* 0x000000ffffd5b224 */ /* 0x000fe200078e0ad5 */
[----:B------:R-:W-:Y:S02]  /*5050*/  ISETP.NE.AND P3, PT, R175, RZ, PT ;  /* 0x000000ffaf00720c */ /* 0x000fe40003f65270 */
[----:B------:R-:W-:-:S04]  /*5060*/  LOP3.LUT R175, RZ, R175, RZ, 0x33, !PT ;  /* 0x000000afffaf7212 */ /* 0x000fc800078e33ff */
[C---:B------:R-:W-:Y:S02]  /*5070*/  SEL R0, R175.reuse, R149, !P3 ;  /* 0x00000095af007207 */ /* 0x040fe40005800000 */
[C---:B------:R-:W-:Y:S02]  /*5080*/  SEL R149, R175.reuse, R166, !P3 ;  /* 0x000000a6af957207 */ /* 0x040fe40005800000 */
[----:B------:R-:W-:Y:S02]  /*5090*/  SEL R166, R175, R167, !P3 ;  /* 0x000000a7afa67207 */ /* 0x000fe40005800000 */
[----:B------:R-:W-:Y:S02]  /*50a0*/  ISETP.GE.AND P4, PT, R207, RZ, PT ;  /* 0x000000ffcf00720c */ /* 0x000fe40003f86270 */
[----:B------:R-:W-:Y:S02]  /*50b0*/  LOP3.LUT R3, R3, 0x7e, RZ, 0xc0, !PT ;  /* 0x0000007e03037812 */ /* 0x000fe400078ec0ff */
[----:B------:R-:W-:-:S02]  /*50c0*/  SGXT R2, R2, 0x1 ;  /* 0x000000010202781a */ /* 0x000fc40000000200 */
[----:B------:R-:W-:Y:S01]  /*50d0*/  LOP3.LUT R207, R248, 0x40, RZ, 0xc0, !PT ;  /* 0x00000040f8cf7812 */ /* 0x000fe200078ec0ff */
[----:B------:R-:W-:-:S04]  /*50e0*/  @!UP1 UIADD3 UR4, UPT, UPT, -UR5, 0x100000, URZ ;  /* 0x0010000005049890 */ /* 0x000fc8000fffe1ff */
[----:B------:R-:W-:Y:S02]  /*50f0*/  @!UP1 USHF.L.U32 UR5, UR4, 0xb, URZ ;  /* 0x0000000b04059899 */ /* 0x000fe400080006ff */
[----:B------:R-:W-:Y:S01]  /*5100*/  @!UP1 USHF.L.U32 UR4, UR4, 0x1, URZ ;  /* 0x0000000104049899 */ /* 0x000fe200080006ff */
[----:B------:R-:W-:Y:S01]  /*5110*/  LOP3.LUT R2, R3, 0x90, R2, 0x78, !PT ;  /* 0x0000009003027812 */ /* 0x000fe200078e7802 */
[----:B------:R-:W-:Y:S01]  /*5120*/  IMAD R3, R207, 0x40, R3 ;  /* 0x00000040cf037824 */ /* 0x000fe200078e0203 */
[C---:B------:R-:W-:Y:S01]  /*5130*/  SEL R117, R175.reuse, R169, !P3 ;  /* 0x000000a9af757207 */ /* 0x040fe20005800000 */
[----:B------:R-:W-:Y:S01]  /*5140*/  VOTEU.ALL UP2, P1 ;  /* 0x0000000000ff7886 */ /* 0x000fe20000840000 */
[C---:B------:R-:W-:Y:S02]  /*5150*/  SEL R169, R175.reuse, R188, !P3 ;  /* 0x000000bcafa97207 */ /* 0x040fe40005800000 */
[C---:B------:R-:W-:Y:S02]  /*5160*/  SEL R207, R175.reuse, R160, !P3 ;  /* 0x000000a0afcf7207 */ /* 0x040fe40005800000 */
[----:B------:R-:W-:-:S03]  /*5170*/  SEL R160, R175, R178, !P3 ;  /* 0x000000b2afa07207 */ /* 0x000fc60005800000 */
[----:B------:R0:W1:Y:S01]  /*5180*/  @!UP2 SYNCS.EXCH.64 URZ, [UR9+0x10008], UR4 ;  /* 0x0100080409ffa5b2 */ /* 0x0000620008000100 */
[----:B----4-:R-:W-:Y:S01]  /*5190*/  STS.U16 [R3+UR9], R220 ;  /* 0x000000dc03007988 */ /* 0x010fe20008000409 */
[----:B------:R-:W-:-:S03]  /*51a0*/  SEL R178, R175, R191, !P3 ;  /* 0x000000bfafb27207 */ /* 0x000fc60005800000 */
[----:B------:R-:W-:Y:S01]  /*51b0*/  STS.U16 [R3+UR9+0x2000], R221 ;  /* 0x002000dd03007988 */ /* 0x000fe20008000409 */
[----:B------:R-:W-:-:S03]  /*51c0*/  SEL R191, R175, R159, !P3 ;  /* 0x0000009fafbf7207 */ /* 0x000fc60005800000 */
[----:B---3--:R-:W-:Y:S01]  /*51d0*/  STS.U16 [R3+UR9+0x400], R222 ;  /* 0x000400de03007988 */ /* 0x008fe20008000409 */
[----:B------:R-:W-:Y:S01]  /*51e0*/  @!P4 IMAD.MOV R212, RZ, RZ, -R212 ;  /* 0x000000ffffd4c224 */ /* 0x000fe200078e0ad4 */
[----:B------:R-:W-:Y:S01]  /*51f0*/  SEL R208, R175, R179, !P3 ;  /* 0x000000b3afd07207 */ /* 0x000fe20005800000 */
[----:B0-----:R-:W0:Y:S01]  /*5200*/  LDCU UR4, c[0x0][0x3b0] ;  /* 0x00007600ff0477ac */ /* 0x001e220008000800 */
[----:B------:R-:W-:Y:S04]  /*5210*/  STS.U16 [R3+UR9+0x2400], R223 ;  /* 0x002400df03007988 */ /* 0x000fe80008000409 */
[----:B------:R-:W-:Y:S04]  /*5220*/  STS.U16 [R3+UR9+0x800], R224 ;  /* 0x000800e003007988 */ /* 0x000fe80008000409 */
[----:B------:R-:W-:Y:S04]  /*5230*/  STS.U16 [R3+UR9+0x2800], R225 ;  /* 0x002800e103007988 */ /* 0x000fe80008000409 */
[----:B------:R-:W-:Y:S04]  /*5240*/  STS.U16 [R3+UR9+0xc00], R226 ;  /* 0x000c00e203007988 */ /* 0x000fe80008000409 */
[----:B------:R-:W-:Y:S01]  /*5250*/  STS.U16 [R3+UR9+0x2c00], R227 ;  /* 0x002c00e303007988 */ /* 0x000fe20008000409 */
[----:B------:R-:W-:-:S02]  /*5260*/  LOP3.LUT R159, R3, 0x20, RZ, 0x3c, !PT ;  /* 0x00000020039f7812 */ /* 0x000fc400078e3cff */
[----:B------:R-:W-:Y:S02]  /*5270*/  ISETP.GE.AND P4, PT, R219, RZ, PT ;  /* 0x000000ffdb00720c */ /* 0x000fe40003f86270 */
[C---:B------:R-:W-:Y:S02]  /*5280*/  SEL R219, R175.reuse, R171, !P3 ;  /* 0x000000abafdb7207 */ /* 0x040fe40005800000 */
[C---:B------:R-:W-:Y:S02]  /*5290*/  SEL R171, R175.reuse, R189, !P3 ;  /* 0x000000bdafab7207 */ /* 0x040fe40005800000 */
[----:B------:R-:W-:Y:S02]  /*52a0*/  SEL R189, R175, R151, !P3 ;  /* 0x00000097afbd7207 */ /* 0x000fe40005800000 */
[----:B------:R-:W-:Y:S01]  /*52b0*/  LOP3.LUT R151, R3, 0x30, RZ, 0x3c, !PT ;  /* 0x0000003003977812 */ /* 0x000fe200078e3cff */
[----:B------:R-:W-:Y:S01]  /*52c0*/  @!P5 IMAD.MOV R209, RZ, RZ, -R209 ;  /* 0x000000ffffd1d224 */ /* 0x000fe200078e0ad1 */
[----:B------:R-:W-:Y:S01]  /*52d0*/  SEL R179, R175, R193, !P3 ;  /* 0x000000c1afb37207 */ /* 0x000fe20005800000 */
[----:B------:R-:W-:Y:S01]  /*52e0*/  @!P0 IMAD.MOV R211, RZ, RZ, -R211 ;  /* 0x000000ffffd38224 */ /* 0x000fe200078e0ad3 */
[----:B------:R-:W-:-:S02]  /*52f0*/  ISETP.GE.AND P5, PT, R214, RZ, PT ;  /* 0x000000ffd600720c */ /* 0x000fc40003fa6270 */
[----:B------:R-:W-:Y:S02]  /*5300*/  ISETP.GE.AND P0, PT, R216, RZ, PT ;  /* 0x000000ffd800720c */ /* 0x000fe40003f06270 */
[C---:B------:R-:W-:Y:S02]  /*5310*/  SEL R214, R175.reuse, R177, !P3 ;  /* 0x000000b1afd67207 */ /* 0x040fe40005800000 */
[C---:B------:R-:W-:Y:S01]  /*5320*/  SEL R177, R175.reuse, R192, !P3 ;  /* 0x000000c0afb17207 */ /* 0x040fe20005800000 */
[----:B------:R-:W-:Y:S01]  /*5330*/  @!P6 IMAD.MOV R235, RZ, RZ, -R235 ;  /* 0x000000ffffebe224 */ /* 0x000fe200078e0aeb */
[C---:B------:R-:W-:Y:S01]  /*5340*/  SEL R216, R175.reuse, R173, !P3 ;  /* 0x000000adafd87207 */ /* 0x040fe20005800000 */
[----:B------:R-:W-:Y:S01]  /*5350*/  @!P2 IMAD.MOV R210, RZ, RZ, -R210 ;  /* 0x000000ffffd2a224 */ /* 0x000fe200078e0ad2 */
[----:B------:R-:W-:Y:S02]  /*5360*/  SEL R173, R175, R190, !P3 ;  /* 0x000000beafad7207 */ /* 0x000fe40005800000 */
[----:B------:R-:W-:Y:S01]  /*5370*/  ISETP.GE.AND P2, PT, R215, RZ, PT ;  /* 0x000000ffd700720c */ /* 0x000fe20003f46270 */
[----:B------:R-:W-:Y:S01]  /*5380*/  IMAD.MOV.U32 R167, RZ, RZ, R116 ;  /* 0x000000ffffa77224 */ /* 0x000fe200078e0074 */
[C---:B------:R-:W-:Y:S01]  /*5390*/  SEL R116, R175.reuse, R168, !P3 ;  /* 0x000000a8af747207 */ /* 0x040fe20005800000 */
[----:B------:R-:W-:Y:S01]  /*53a0*/  IMAD.MOV.U32 R168, RZ, RZ, R0 ;  /* 0x000000ffffa87224 */ /* 0x000fe200078e0000 */
[----:B------:R-:W-:-:S02]  /*53b0*/  SEL R0, R175, R170, !P3 ;  /* 0x000000aaaf007207 */ /* 0x000fc40005800000 */
[C---:B------:R-:W-:Y:S01]  /*53c0*/  SEL R170, R175.reuse, R180, !P3 ;  /* 0x000000b4afaa7207 */ /* 0x040fe20005800000 */
[----:B------:R-:W-:Y:S01]  /*53d0*/  IMAD.MOV.U32 R180, RZ, RZ, R166 ;  /* 0x000000ffffb47224 */ /* 0x000fe200078e00a6 */
[----:B------:R-:W-:Y:S01]  /*53e0*/  SEL R166, R175, R181, !P3 ;  /* 0x000000b5afa67207 */ /* 0x000fe20005800000 */
[----:B------:R-:W-:-:S04]  /*53f0*/  IMAD.MOV.U32 R181, RZ, RZ, R168 ;  /* 0x000000ffffb57224 */ /* 0x000fc800078e00a8 */
[----:B------:R-:W-:Y:S01]  /*5400*/  IMAD.MOV.U32 R188, RZ, RZ, R181 ;  /* 0x000000ffffbc7224 */ /* 0x000fe200078e00b5 */
[----:B------:R-:W-:Y:S02]  /*5410*/  SEL R181, R175, R194, !P3 ;  /* 0x000000c2afb57207 */ /* 0x000fe40005800000 */
[----:B------:R-:W-:-:S05]  /*5420*/  LOP3.LUT R194, R3, 0x10, RZ, 0x3c, !PT ;  /* 0x0000001003c27812 */ /* 0x000fca00078e3cff */
[----:B------:R-:W-:Y:S04]  /*5430*/  STS.U16 [R194+UR9+0x480], R228 ;  /* 0x000480e4c2007988 */ /* 0x000fe80008000409 */
        /* <DEDUP_REMOVED lines=11> */
[----:B------:R3:W-:Y:S04]  /*54f0*/  STS.U16 [R159+UR9+0x900], R136 ;  /* 0x000900889f007988 */ /* 0x0007e80008000409 */
[----:B------:R-:W-:Y:S04]  /*5500*/  STS.U16 [R159+UR9+0x2900], R137 ;  /* 0x002900899f007988 */ /* 0x000fe80008000409 */
[----:B------:R-:W-:Y:S04]  /*5510*/  STS.U16 [R159+UR9+0xd00], R138 ;  /* 0x000d008a9f007988 */ /* 0x000fe80008000409 */
[----:B------:R-:W-:Y:S01]  /*5520*/  STS.U16 [R159+UR9+0x2d00], R139 ;  /* 0x002d008b9f007988 */ /* 0x000fe20008000409 */
[----:B---3--:R-:W-:-:S03]  /*5530*/  LOP3.LUT R136, R3, 0x40, RZ, 0x3c, !PT ;  /* 0x0000004003887812 */ /* 0x008fc600078e3cff */
        /* <DEDUP_REMOVED lines=9> */
[----:B------:R-:W-:Y:S01]  /*55d0*/  STS.U16 [R136+UR9+0x200], R132 ;  /* 0x0002008488007988 */ /* 0x000fe20008000409 */
[----:B------:R-:W-:-:S03]  /*55e0*/  SEL R168, R175, R182, !P3 ;  /* 0x000000b6afa87207 */ /* 0x000fc60005800000 */
[----:B------:R-:W-:Y:S01]  /*55f0*/  STS.U16 [R136+UR9+0x2200], R133 ;  /* 0x0022008588007988 */ /* 0x000fe20008000409 */
[----:B------:R-:W-:-:S03]  /*5600*/  IMAD.MOV.U32 R182, RZ, RZ, R207 ;  /* 0x000000ffffb67224 */ /* 0x000fc600078e00cf */
[----:B------:R-:W-:Y:S01]  /*5610*/  STS.U16 [R136+UR9+0x600], R134 ;  /* 0x0006008688007988 */ /* 0x000fe20008000409 */
[----:B------:R-:W-:-:S03]  /*5620*/  SEL R207, R175, R183, !P3 ;  /* 0x000000b7afcf7207 */ /* 0x000fc60005800000 */
[----:B------:R-:W-:Y:S01]  /*5630*/  STS.U16 [R136+UR9+0x2600], R135 ;  /* 0x0026008788007988 */ /* 0x000fe20008000409 */
[----:B------:R-:W-:-:S03]  /*5640*/  IMAD.MOV.U32 R183, RZ, RZ, R167 ;  /* 0x000000ffffb77224 */ /* 0x000fc600078e00a7 */
[----:B------:R-:W-:Y:S04]  /*5650*/  STS.U16 [R136+UR9+0xa00], R122 ;  /* 0x000a007a88007988 */ /* 0x000fe80008000409 */
[----:B------:R3:W-:Y:S04]  /*5660*/  STS.U16 [R136+UR9+0x2a00], R123 ;  /* 0x002a007b88007988 */ /* 0x0007e80008000409 */
[----:B------:R-:W-:Y:S04]  /*5670*/  STS.U16 [R136+UR9+0xe00], R124 ;  /* 0x000e007c88007988 */ /* 0x000fe80008000409 */
[----:B------:R-:W-:Y:S01]  /*5680*/  STS.U16 [R136+UR9+0x2e00], R125 ;  /* 0x002e007d88007988 */ /* 0x000fe20008000409 */
[----:B------:R-:W-:-:S03]  /*5690*/  IMAD.MOV.U32 R193, RZ, RZ, R183 ;  /* 0x000000ffffc17224 */ /* 0x000fc600078e00b7 */
[----:B------:R-:W-:Y:S01]  /*56a0*/  STS.U16 [R128+UR9+0x280], R238 ;  /* 0x000280ee80007988 */ /* 0x000fe20008000409 */
[----:B---3--:R-:W-:-:S03]  /*56b0*/  LOP3.LUT R123, R3, 0x60, RZ, 0x3c, !PT ;  /* 0x00000060037b7812 */ /* 0x008fc600078e3cff */
[----:B------:R-:W-:Y:S04]  /*56c0*/  STS.U16 [R128+UR9+0x2280], R237 ;  /* 0x002280ed80007988 */ /* 0x000fe80008000409 */
[----:B------:R-:W-:Y:S04]  /*56d0*/  STS.U16 [R128+UR9+0x680], R236 ;  /* 0x000680ec80007988 */ /* 0x000fe80008000409 */
[----:B------:R-:W-:Y:S01]  /*56e0*/  STS.U16 [R128+UR9+0x2680], R126 ;  /* 0x0026807e80007988 */ /* 0x000fe20008000409 */
[----:B------:R-:W-:-:S03]  /*56f0*/  IMAD.MOV.U32 R192, RZ, RZ, R252 ;  /* 0x000000ffffc07224 */ /* 0x000fc600078e00fc */
[----:B------:R-:W-:Y:S04]  /*5700*/  STS.U16 [R128+UR9+0xa80], R127 ;  /* 0x000a807f80007988 */ /* 0x000fe80008000409 */
[----:B------:R-:W-:Y:S01]  /*5710*/  STS.U16 [R128+UR9+0x2a80], R243 ;  /* 0x002a80f380007988 */ /* 0x000fe20008000409 */
[----:B------:R-:W-:-:S03]  /*5720*/  LOP3.LUT R252, R248, 0x1f, RZ, 0xc0, !PT ;  /* 0x0000001ff8fc7812 */ /* 0x000fc600078ec0ff */
[----:B------:R-:W-:Y:S04]  /*5730*/  STS.U16 [R128+UR9+0xe80], R242 ;  /* 0x000e80f280007988 */ /* 0x000fe80008000409 */
[----:B------:R-:W-:Y:S01]  /*5740*/  STS.U16 [R128+UR9+0x2e80], R241 ;  /* 0x002e80f180007988 */ /* 0x000fe20008000409 */
[----:B------:R-:W-:-:S03]  /*5750*/  LOP3.LUT R122, R3, 0x70, RZ, 0x3c, !PT ;  /* 0x00000070037a7812 */ /* 0x000fc600078e3cff */
[----:B------:R-:W-:Y:S04]  /*5760*/  STS.U16 [R123+UR9+0x300], R193 ;  /* 0x000300c17b007988 */ /* 0x000fe80008000409 */
[----:B------:R-:W-:Y:S04]  /*5770*/  STS.U16 [R123+UR9+0x2300], R251 ;  /* 0x002300fb7b007988 */ /* 0x000fe80008000409 */
[----:B------:R-:W-:Y:S01]  /*5780*/  STS.U16 [R123+UR9+0x700], R247 ;  /* 0x000700f77b007988 */ /* 0x000fe20008000409 */
[----:B------:R-:W-:-:S03]  /*5790*/  IMAD R249, R252, R249, RZ ;  /* 0x000000f9fcf97224 */ /* 0x000fc600078e02ff */
[----:B------:R-:W-:Y:S01]  /*57a0*/  STS.U16 [R123+UR9+0x2700], R246 ;  /* 0x002700f67b007988 */ /* 0x000fe20008000409 */
[----:B------:R-:W-:-:S03]  /*57b0*/  ISETP.GE.AND P6, PT, R217, RZ, PT ;  /* 0x000000ffd900720c */ /* 0x000fc60003fc6270 */
[----:B------:R-:W-:Y:S01]  /*57c0*/  STS.U16 [R123+UR9+0xb00], R192 ;  /* 0x000b00c07b007988 */ /* 0x000fe20008000409 */
[----:B------:R-:W-:Y:S01]  /*57d0*/  SEL R150, R175, R150, !P3 ;  /* 0x00000096af967207 */ /* 0x000fe20005800000 */
[----:B------:R-:W-:Y:S02]  /*57e0*/  IMAD.MOV.U32 R190, RZ, RZ, R182 ;  /* 0x000000ffffbe7224 */ /* 0x000fe400078e00b6 */
[----:B------:R-:W-:Y:S04]  /*57f0*/  STS.U16 [R123+UR9+0x2b00], R109 ;  /* 0x002b006d7b007988 */ /* 0x000fe80008000409 */
[----:B------:R-:W-:Y:S01]  /*5800*/  STS.U16 [R123+UR9+0xf00], R110 ;  /* 0x000f006e7b007988 */ /* 0x000fe20008000409 */
[----:B------:R-:W-:-:S03]  /*5810*/  @!P0 IMAD.MOV R152, RZ, RZ, -R152 ;  /* 0x000000ffff988224 */ /* 0x000fc600078e0a98 */
[----:B------:R0:W-:Y:S01]  /*5820*/  STS.U16 [R123+UR9+0x2f00], R111 ;  /* 0x002f006f7b007988 */ /* 0x0001e20008000409 */
[----:B------:R-:W-:-:S03]  /*5830*/  SEL R215, R175, R176, !P3 ;  /* 0x000000b0afd77207 */ /* 0x000fc60005800000 */
[----:B------:R-:W-:Y:S01]  /*5840*/  STS.U16 [R122+UR9+0x380], R112 ;  /* 0x000380707a007988 */ /* 0x000fe20008000409 */
[----:B------:R-:W-:-:S03]  /*5850*/  SEL R176, R175, R186, !P3 ;  /* 0x000000baafb07207 */ /* 0x000fc60005800000 */
[----:B------:R-:W-:Y:S01]  /*5860*/  STS.U16 [R122+UR9+0x2380], R113 ;  /* 0x002380717a007988 */ /* 0x000fe20008000409 */
[C---:B------:R-:W-:Y:S01]  /*5870*/  LEA R248, P0, R249.reuse, UR14, 0x1 ;  /* 0x0000000ef9f87c11 */ /* 0x040fe2000f8008ff */
[----:B0-----:R-:W-:Y:S02]  /*5880*/  IMAD R123, R190, UR4, RZ ;  /* 0x00000004be7b7c24 */ /* 0x001fe4000f8e02ff */
[----:B--2---:R-:W-:Y:S01]  /*5890*/  STS.U16 [R122+UR9+0x780], R114 ;  /* 0x000780727a007988 */ /* 0x004fe20008000409 */
[----:B------:R-:W-:Y:S02]  /*58a0*/  IMAD.MOV.U32 R186, RZ, RZ, R150 ;  /* 0x000000ffffba7224 */ /* 0x000fe400078e0096 */
[----:B------:R-:W-:Y:S01]  /*58b0*/  IMAD.MOV.U32 R182, RZ, RZ, R149 ;  /* 0x000000ffffb67224 */ /* 0x000fe200078e0095 */
[----:B------:R-:W-:Y:S01]  /*58c0*/  STS.U16 [R122+UR9+0x2780], R115 ;  /* 0x002780737a007988 */ /* 0x000fe20008000409 */
[----:B------:R-:W-:-:S03]  /*58d0*/  LEA.HI.X.SX32 R249, R249, UR15, 0x1, P0 ;  /* 0x0000000ff9f97c11 */ /* 0x000fc600080f0eff */
[----:B------:R-:W-:Y:S01]  /*58e0*/  STS.U16 [R122+UR9+0xb80], R245 ;  /* 0x000b80f57a007988 */ /* 0x000fe20008000409 */
[----:B------:R-:W-:-:S03]  /*58f0*/  SEL R217, R175, R172, !P3 ;  /* 0x000000acafd97207 */ /* 0x000fc60005800000 */
[----:B------:R-:W-:Y:S01]  /*5900*/  STS.U16 [R122+UR9+0x2b80], R244 ;  /* 0x002b80f47a007988 */ /* 0x000fe20008000409 */
[----:B------:R-:W-:-:S03]  /*5910*/  IMAD R125, R188, UR4, RZ ;  /* 0x00000004bc7d7c24 */ /* 0x000fc6000f8e02ff */
[----:B------:R-:W-:Y:S01]  /*5920*/  STS.U16 [R122+UR9+0xf80], R240 ;  /* 0x000f80f07a007988 */ /* 0x000fe20008000409 */
[----:B------:R-:W-:Y:S02]  /*5930*/  IMAD R127, R186, UR4, RZ ;  /* 0x00000004ba7f7c24 */ /* 0x000fe4000f8e02ff */
[----:B------:R-:W-:Y:S01]  /*5940*/  IMAD R129, R182, UR4, RZ ;  /* 0x00000004b6817c24 */ /* 0x000fe2000f8e02ff */
[----:B------:R0:W-:Y:S01]  /*5950*/  STS.U16 [R122+UR9+0x2f80], R239 ;  /* 0x002f80ef7a007988 */ /* 0x0001e20008000409 */
[----:B------:R-:W-:Y:S02]  /*5960*/  @!P2 IMAD.MOV R156, RZ, RZ, -R156 ;  /* 0x000000ffff9ca224 */ /* 0x000fe400078e0a9c */
[----:B------:R-:W-:Y:S01]  /*5970*/  @!P6 IMAD.MOV R158, RZ, RZ, -R158 ;  /* 0x000000ffff9ee224 */ /* 0x000fe200078e0a9e */
[----:B------:R-:W-:Y:S01]  /*5980*/  LEA R124, P6, R125, R248, 0x1 ;  /* 0x000000f87d7c7211 */ /* 0x000fe200078c08ff */
[----:B------:R-:W-:Y:S02]  /*5990*/  @!P4 IMAD.MOV R148, RZ, RZ, -R148 ;  /* 0x000000ffff94c224 */ /* 0x000fe400078e0a94 */
[----:B------:R-:W-:-:S02]  /*59a0*/  IMAD R137, R0, UR4, RZ ;  /* 0x0000000400897c24 */ /* 0x000fc4000f8e02ff */
[----:B------:R-:W-:Y:S01]  /*59b0*/  IMAD R139, R219, UR4, RZ ;  /* 0x00000004db8b7c24 */ /* 0x000fe2000f8e02ff */
[-C--:B0-----:R-:W-:Y:S01]  /*59c0*/  LEA R122, P0, R123, R248.reuse, 0x1 ;  /* 0x000000f87b7a7211 */ /* 0x081fe200078008ff */
[----:B------:R-:W-:Y:S01]  /*59d0*/  IMAD R141, R217, UR4, RZ ;  /* 0x00000004d98d7c24 */ /* 0x000fe2000f8e02ff */
[-C--:B------:R-:W-:Y:S01]  /*59e0*/  LEA R128, P2, R129, R248.reuse, 0x1 ;  /* 0x000000f881807211 */ /* 0x080fe200078408ff */
[----:B------:R-:W-:Y:S01]  /*59f0*/  @!P5 IMAD.MOV R218, RZ, RZ, -R218 ;  /* 0x000000ffffdad224 */ /* 0x000fe200078e0ada */
[----:B------:R-:W-:Y:S01]  /*5a00*/  LEA.HI.X.SX32 R123, R123, R249, 0x1, P0 ;  /* 0x000000f97b7b7211 */ /* 0x000fe200000f0eff */
[----:B------:R-:W-:Y:S01]  /*5a10*/  IMAD R131, R180, UR4, RZ ;  /* 0x00000004b4837c24 */ /* 0x000fe2000f8e02ff */
[----:B------:R-:W-:Y:S01]  /*5a20*/  LEA R126, P0, R127, R248, 0x1 ;  /* 0x000000f87f7e7211 */ /* 0x000fe200078008ff */
[----:B------:R-:W-:Y:S01]  /*5a30*/  IMAD R160, R160, UR4, RZ ;  /* 0x00000004a0a07c24 */ /* 0x000fe2000f8e02ff */
[C---:B------:R-:W-:Y:S01]  /*5a40*/  SEL R172, R175.reuse, R184, !P3 ;  /* 0x000000b8afac7207 */ /* 0x040fe20005800000 */
[----:B------:R-:W-:Y:S01]  /*5a50*/  IMAD R151, R208, UR4, RZ ;  /* 0x00000004d0977c24 */ /* 0x000fe2000f8e02ff */
[C---:B------:R-:W-:Y:S01]  /*5a60*/  SEL R150, R175.reuse, R213, !P3 ;  /* 0x000000d5af967207 */ /* 0x040fe20005800000 */
[----:B------:R-:W-:Y:S01]  /*5a70*/  IMAD R170, R170, UR4, RZ ;  /* 0x00000004aaaa7c24 */ /* 0x000fe2000f8e02ff */
[C---:B------:R-:W-:Y:S01]  /*5a80*/  SEL R152, R175.reuse, R152, !P3 ;  /* 0x00000098af987207 */ /* 0x040fe20005800000 */
[----:B------:R-:W-:Y:S01]  /*5a90*/  IMAD R143, R216, UR4, RZ ;  /* 0x00000004d88f7c24 */ /* 0x000fe2000f8e02ff */
[----:B------:R-:W-:-:S02]  /*5aa0*/  SEL R148, R175, R148, !P3 ;  /* 0x00000094af947207 */ /* 0x000fc40005800000 */
[C---:B------:R-:W-:Y:S02]  /*5ab0*/  SEL R144, R175.reuse, R144, !P3 ;  /* 0x00000090af907207 */ /* 0x040fe40005800000 */
[C---:B------:R-:W-:Y:S02]  /*5ac0*/  SEL R153, R175.reuse, R153, !P3 ;  /* 0x00000099af997207 */ /* 0x040fe40005800000 */
[C---:B------:R-:W-:Y:S02]  /*5ad0*/  SEL R155, R175.reuse, R155, !P3 ;  /* 0x0000009baf9b7207 */ /* 0x040fe40005800000 */
[C---:B------:R-:W-:Y:S02]  /*5ae0*/  SEL R146, R175.reuse, R146, !P3 ;  /* 0x00000092af927207 */ /* 0x040fe40005800000 */
[C---:B------:R-:W-:Y:S02]  /*5af0*/  SEL R147, R175.reuse, R147, !P3 ;  /* 0x00000093af937207 */ /* 0x040fe40005800000 */
        /* <DEDUP_REMOVED lines=16> */
[----:B------:R-:W-:Y:S01]  /*5c00*/  SEL R212, R175, R212, !P3 ;  /* 0x000000d4afd47207 */ /* 0x000fe20005800000 */
[----:B------:R-:W-:Y:S01]  /*5c10*/  IMAD R159, R207, UR4, RZ ;  /* 0x00000004cf9f7c24 */ /* 0x000fe2000f8e02ff */
[-C--:B------:R-:W-:Y:S01]  /*5c20*/  LEA.HI.X.SX32 R125, R125, R249.reuse, 0x1, P6 ;  /* 0x000000f97d7d7211 */ /* 0x080fe200030f0eff */
[----:B------:R-:W-:Y:S01]  /*5c30*/  IMAD R166, R166, UR4, RZ ;  /* 0x00000004a6a67c24 */ /* 0x000fe2000f8e02ff */
[-C--:B------:R-:W-:Y:S01]  /*5c40*/  LEA.HI.X.SX32 R127, R127, R249.reuse, 0x1, P0 ;  /* 0x000000f97f7f7211 */ /* 0x080fe200000f0eff */
[----:B------:R-:W-:Y:S01]  /*5c50*/  IMAD R173, R173, UR4, RZ ;  /* 0x00000004adad7c24 */ /* 0x000fe2000f8e02ff */
[----:B------:R-:W-:Y:S01]  /*5c60*/  LEA.HI.X.SX32 R129, R129, R249, 0x1, P2 ;  /* 0x000000f981817211 */ /* 0x000fe200010f0eff */
[----:B------:R-:W-:Y:S01]  /*5c70*/  IMAD R177, R177, UR4, RZ ;  /* 0x00000004b1b17c24 */ /* 0x000fe2000f8e02ff */
[----:B------:R-:W-:Y:S01]  /*5c80*/  SEL R184, R175, R185, !P3 ;  /* 0x000000b9afb87207 */ /* 0x000fe20005800000 */
[----:B------:R-:W-:Y:S01]  /*5c90*/  IMAD R189, R189, UR4, RZ ;  /* 0x00000004bdbd7c24 */ /* 0x000fe2000f8e02ff */
[-C--:B------:R-:W-:Y:S01]  /*5ca0*/  LEA R136, P6, R137, R248.reuse, 0x1 ;  /* 0x000000f889887211 */ /* 0x080fe200078c08ff */
[----:B------:R-:W-:Y:S01]  /*5cb0*/  IMAD R179, R179, UR4, RZ ;  /* 0x00000004b3b37c24 */ /* 0x000fe2000f8e02ff */
[-C--:B------:R-:W-:Y:S01]  /*5cc0*/  LEA R138, P0, R139, R248.reuse, 0x1 ;  /* 0x000000f88b8a7211 */ /* 0x080fe200078008ff */
[----:B------:R-:W-:Y:S01]  /*5cd0*/  IMAD R191, R191, UR4, RZ ;  /* 0x00000004bfbf7c24 */ /* 0x000fe2000f8e02ff */
[----:B------:R-:W-:-:S02]  /*5ce0*/  LEA R140, P2, R141, R248, 0x1 ;  /* 0x000000f88d8c7211 */ /* 0x000fc400078408ff */
[C---:B------:R-:W-:Y:S01]  /*5cf0*/  SEL R167, R175.reuse, R187, !P3 ;  /* 0x000000bbafa77207 */ /* 0x040fe20005800000 */
[----:B------:R-:W-:Y:S01]  /*5d00*/  IMAD R241, R150, UR4, RZ ;  /* 0x0000000496f17c24 */ /* 0x000fe2000f8e02ff */
[C---:B------:R-:W-:Y:S01]  /*5d10*/  SEL R183, R175.reuse, R195, !P3 ;  /* 0x000000c3afb77207 */ /* 0x040fe20005800000 */
[----:B------:R-:W-:Y:S01]  /*5d20*/  IMAD R247, R152, UR4, RZ ;  /* 0x0000000498f77c24 */ /* 0x000fe2000f8e02ff */
[C---:B------:R-:W-:Y:S01]  /*5d30*/  SEL R185, R175.reuse, R196, !P3 ;  /* 0x000000c4afb97207 */ /* 0x040fe20005800000 */
[----:B------:R-:W-:Y:S01]  /*5d40*/  IMAD R233, R148, UR4, RZ ;  /* 0x0000000494e97c24 */ /* 0x000fe2000f8e02ff */
[----:B------:R-:W-:Y:S01]  /*5d50*/  SEL R187, R175, R197, !P3 ;  /* 0x000000c5afbb7207 */ /* 0x000fe20005800000 */
[----:B------:R-:W-:Y:S01]  /*5d60*/  IMAD R135, R117, UR4, RZ ;  /* 0x0000000475877c24 */ /* 0x000fe2000f8e02ff */
[----:B------:R-:W-:Y:S01]  /*5d70*/  SEL R149, R175, R205, !P3 ;  /* 0x000000cdaf957207 */ /* 0x000fe20005800000 */
[----:B------:R-:W-:Y:S01]  /*5d80*/  IMAD R171, R171, UR4, RZ ;  /* 0x00000004abab7c24 */ /* 0x000fe2000f8e02ff */
[C---:B------:R-:W-:Y:S01]  /*5d90*/  SEL R218, R175.reuse, R218, !P3 ;  /* 0x000000daafda7207 */ /* 0x040fe20005800000 */
[----:B------:R-:W-:Y:S01]  /*5da0*/  IMAD R133, R116, UR4, RZ ;  /* 0x0000000474857c24 */ /* 0x000fe2000f8e02ff */
[C---:B------:R-:W-:Y:S01]  /*5db0*/  SEL R156, R175.reuse, R156, !P3 ;  /* 0x0000009caf9c7207 */ /* 0x040fe20005800000 */
[----:B------:R-:W-:Y:S01]  /*5dc0*/  IMAD R168, R168, UR4, RZ ;  /* 0x00000004a8a87c24 */ /* 0x000fe2000f8e02ff */
[----:B------:R-:W-:Y:S01]  /*5dd0*/  SEL R158, R175, R158, !P3 ;  /* 0x0000009eaf9e7207 */ /* 0x000fe20005800000 */
[----:B------:R-:W-:Y:S01]  /*5de0*/  IMAD R172, R172, UR4, RZ ;  /* 0x00000004acac7c24 */ /* 0x000fe2000f8e02ff */
[-C--:B------:R-:W-:Y:S01]  /*5df0*/  LEA R130, P3, R131, R248.reuse, 0x1 ;  /* 0x000000f883827211 */ /* 0x080fe200078608ff */
[----:B------:R-:W-:Y:S01]  /*5e00*/  IMAD R174, R184, UR4, RZ ;  /* 0x00000004b8ae7c24 */ /* 0x000fe2000f8e02ff */
[-C--:B------:R-:W-:Y:S01]  /*5e10*/  LEA.HI.X.SX32 R137, R137, R249.reuse, 0x1, P6 ;  /* 0x000000f989897211 */ /* 0x080fe200030f0eff */
[----:B------:R-:W-:Y:S01]  /*5e20*/  IMAD R176, R176, UR4, RZ ;  /* 0x00000004b0b07c24 */ /* 0x000fe2000f8e02ff */
[-C--:B------:R-:W-:Y:S01]  /*5e30*/  LEA.HI.X.SX32 R139, R139, R249.reuse, 0x1, P0 ;  /* 0x000000f98b8b7211 */ /* 0x080fe200000f0eff */
[----:B------:R-:W-:Y:S01]  /*5e40*/  IMAD R169, R169, UR4, RZ ;  /* 0x00000004a9a97c24 */ /* 0x000fe2000f8e02ff */
[----:B------:R-:W-:Y:S01]  /*5e50*/  LEA.HI.X.SX32 R141, R141, R249, 0x1, P2 ;  /* 0x000000f98d8d7211 */ /* 0x000fe200010f0eff */
[----:B------:R-:W-:Y:S01]  /*5e60*/  IMAD R181, R181, UR4, RZ ;  /* 0x00000004b5b57c24 */ /* 0x000fe2000f8e02ff */
[-C--:B------:R-:W-:Y:S01]  /*5e70*/  LEA R148, P6, R160, R248.reuse, 0x1 ;  /* 0x000000f8a0947211 */ /* 0x080fe200078c08ff */
[----:B------:R0:W5:Y:S01]  /*5e80*/  LDL.LU R109, [R1+0x1b8] ;  /* 0x0001b800016d7983 */ /* 0x0001620000300800 */
[----:B------:R-:W-:-:S02]  /*5e90*/  LEA R150, P0, R151, R248, 0x1 ;  /* 0x000000f897967211 */ /* 0x000fc400078008ff */
[-C--:B------:R-:W-:Y:S01]  /*5ea0*/  LEA R152, P2, R170, R248.reuse, 0x1 ;  /* 0x000000f8aa987211 */ /* 0x080fe200078408ff */
[----:B------:R-:W-:Y:S01]  /*5eb0*/  IMAD R180, R214, UR4, RZ ;  /* 0x00000004d6b47c24 */ /* 0x000fe2000f8e02ff */
[-C--:B------:R-:W-:Y:S01]  /*5ec0*/  LEA.HI.X.SX32 R131, R131, R249.reuse, 0x1, P3 ;  /* 0x000000f983837211 */ /* 0x080fe200018f0eff */
[----:B------:R-:W-:Y:S01]  /*5ed0*/  IMAD R195, R153, UR4, RZ ;  /* 0x0000000499c37c24 */ /* 0x000fe2000f8e02ff */
[-C--:B------:R-:W-:Y:S01]  /*5ee0*/  LEA R142, P3, R143, R248.reuse, 0x1 ;  /* 0x000000f88f8e7211 */ /* 0x080fe200078608ff */
[----:B------:R-:W-:Y:S01]  /*5ef0*/  IMAD R219, R149, UR4, RZ ;  /* 0x0000000495db7c24 */ /* 0x000fe2000f8e02ff */
[-C--:B------:R-:W-:Y:S01]  /*5f00*/  LEA.HI.X.SX32 R149, R160, R249.reuse, 0x1, P6 ;  /* 0x000000f9a0957211 */ /* 0x080fe200030f0eff */
[----:B------:R-:W-:Y:S01]  /*5f10*/  IMAD R207, R164, UR4, RZ ;  /* 0x00000004a4cf7c24 */ /* 0x000fe2000f8e02ff */
[-C--:B------:R-:W-:Y:S01]  /*5f20*/  LEA.HI.X.SX32 R151, R151, R249.reuse, 0x1, P0 ;  /* 0x000000f997977211 */ /* 0x080fe200000f0eff */
[----:B------:R-:W-:Y:S01]  /*5f30*/  IMAD R214, R162, UR4, RZ ;  /* 0x00000004a2d67c24 */ /* 0x000fe2000f8e02ff */
[-C--:B------:R-:W-:Y:S01]  /*5f40*/  LEA.HI.X.SX32 R153, R170, R249.reuse, 0x1, P2 ;  /* 0x000000f9aa997211 */ /* 0x080fe200010f0eff */
[----:B------:R-:W-:Y:S01]  /*5f50*/  IMAD R175, R178, UR4, RZ ;  /* 0x00000004b2af7c24 */ /* 0x000fe2000f8e02ff */
[-C--:B------:R-:W-:Y:S01]  /*5f60*/  LEA R160, P6, R172, R248.reuse, 0x1 ;  /* 0x000000f8aca07211 */ /* 0x080fe200078c08ff */
[----:B------:R-:W-:Y:S01]  /*5f70*/  IMAD R205, R165, UR4, RZ ;  /* 0x00000004a5cd7c24 */ /* 0x000fe2000f8e02ff */
[-C--:B------:R-:W-:Y:S01]  /*5f80*/  LEA R162, P0, R174, R248.reuse, 0x1 ;  /* 0x000000f8aea27211 */ /* 0x080fe200078008ff */
[----:B------:R-:W-:Y:S01]  /*5f90*/  IMAD R216, R163, UR4, RZ ;  /* 0x00000004a3d87c24 */ /* 0x000fe2000f8e02ff */
        /* <DEDUP_REMOVED lines=36> */
[----:B------:R-:W-:Y:S01]  /*61e0*/  LEA R178, P3, R179, R248, 0x1 ;  /* 0x000000f8b3b27211 */ /* 0x000fe200078608ff */
[----:B------:R-:W-:Y:S01]  /*61f0*/  IMAD R235, R235, UR4, RZ ;  /* 0x00000004ebeb7c24 */ /* 0x000fe2000f8e02ff */
[-C--:B------:R-:W-:Y:S01]  /*6200*/  LEA.HI.X.SX32 R185, R185, R249.reuse, 0x1, P6 ;  /* 0x000000f9b9b97211 */ /* 0x080fe200030f0eff */
[----:B------:R-:W-:Y:S01]  /*6210*/  IMAD R229, R206, UR4, RZ ;  /* 0x00000004cee57c24 */ /* 0x000fe2000f8e02ff */
[-C--:B------:R-:W-:Y:S01]  /*6220*/  LEA.HI.X.SX32 R187, R187, R249.reuse, 0x1, P0 ;  /* 0x000000f9bbbb7211 */ /* 0x080fe200000f0eff */
[----:B------:R-:W-:Y:S01]  /*6230*/  VIADD R0, R250, 0x1f ;  /* 0x0000001ffa007836 */ /* 0x000fe20000000000 */
[----:B------:R-:W-:-:S02]  /*6240*/  LEA.HI.X.SX32 R189, R189, R249, 0x1, P2 ;  /* 0x000000f9bdbd7211 */ /* 0x000fc400010f0eff */
[-C--:B------:R-:W-:Y:S01]  /*6250*/  LEA R134, P5, R135, R248.reuse, 0x1 ;  /* 0x000000f887867211 */ /* 0x080fe200078a08ff */
[----:B------:R-:W-:Y:S01]  /*6260*/  IMAD R251, R158, UR4, RZ ;  /* 0x000000049efb7c24 */ /* 0x000fe2000f8e02ff */
[-C--:B------:R-:W-:Y:S02]  /*6270*/  LEA R196, P6, R197, R248.reuse, 0x1 ;  /* 0x000000f8c5c47211 */ /* 0x080fe400078c08ff */
        /* <DEDUP_REMOVED lines=9> */
[----:B------:R0:W5:Y:S01]  /*6310*/  LDL.LU R110, [R1+0x1b4] ;  /* 0x0001b400016e7983 */ /* 0x0001620000300800 */
[----:B------:R-:W-:-:S02]  /*6320*/  LEA.HI.X.SX32 R197, R197, R249, 0x1, P6 ;  /* 0x000000f9c5c57211 */ /* 0x000fc400030f0eff */
[-C--:B------:R-:W-:Y:S01]  /*6330*/  LEA.HI.X.SX32 R199, R199, R249.reuse, 0x1, P0 ;  /* 0x000000f9c7c77211 */ /* 0x080fe200000f0eff */
[----:B------:R0:W5:Y:S01]  /*6340*/  LDL.LU R111, [R1+0x1b0] ;  /* 0x0001b000016f7983 */ /* 0x0001620000300800 */
[-C--:B------:R-:W-:Y:S02]  /*6350*/  LEA.HI.X.SX32 R201, R201, R249.reuse, 0x1, P2 ;  /* 0x000000f9c9c97211 */ /* 0x080fe400010f0eff */
[-C--:B------:R-:W-:Y:S01]  /*6360*/  LEA R208, P6, R216, R248.reuse, 0x1 ;  /* 0x000000f8d8d07211 */ /* 0x080fe200078c08ff */
[----:B------:R0:W5:Y:S01]  /*6370*/  LDL.LU R112, [R1+0x1ac] ;  /* 0x0001ac0001707983 */ /* 0x0001620000300800 */
[-C--:B------:R-:W-:Y:S02]  /*6380*/  LEA R210, P0, R214, R248.reuse, 0x1 ;  /* 0x000000f8d6d27211 */ /* 0x080fe400078008ff */
[----:B------:R-:W-:Y:S01]  /*6390*/  LEA R212, P2, R213, R248, 0x1 ;  /* 0x000000f8d5d47211 */ /* 0x000fe200078408ff */
[----:B------:R0:W5:Y:S01]  /*63a0*/  LDL.LU R113, [R1+0x1a8] ;  /* 0x0001a80001717983 */ /* 0x0001620000300800 */
[----:B------:R-:W-:-:S02]  /*63b0*/  LEA.HI.X.SX32 R191, R191, R249, 0x1, P3 ;  /* 0x000000f9bfbf7211 */ /* 0x000fc400018f0eff */
[-C--:B------:R-:W-:Y:S01]  /*63c0*/  LEA R202, P3, R215, R248.reuse, 0x1 ;  /* 0x000000f8d7ca7211 */ /* 0x080fe200078608ff */
[----:B------:R0:W5:Y:S01]  /*63d0*/  LDL.LU R114, [R1+0x1a4] ;  /* 0x0001a40001727983 */ /* 0x0001620000300800 */
[-C--:B------:R-:W-:Y:S02]  /*63e0*/  LEA.HI.X.SX32 R209, R216, R249.reuse, 0x1, P6 ;  /* 0x000000f9d8d17211 */ /* 0x080fe400030f0eff */
[-C--:B------:R-:W-:Y:S01]  /*63f0*/  LEA.HI.X.SX32 R211, R214, R249.reuse, 0x1, P0 ;  /* 0x000000f9d6d37211 */ /* 0x080fe200000f0eff */
[----:B------:R0:W5:Y:S01]  /*6400*/  LDL.LU R115, [R1+0x1a0] ;  /* 0x0001a00001737983 */ /* 0x0001620000300800 */
[----:B------:R-:W-:Y:S02]  /*6410*/  LEA.HI.X.SX32 R213, R213, R249, 0x1, P2 ;  /* 0x000000f9d5d57211 */ /* 0x000fe400010f0eff */
[-C--:B------:R-:W-:Y:S01]  /*6420*/  LEA R214, P0, R220, R248.reuse, 0x1 ;  /* 0x000000f8dcd67211 */ /* 0x080fe200078008ff */
[----:B------:R0:W5:Y:S01]  /*6430*/  LDL.LU R116, [R1+0x19c] ;  /* 0x00019c0001747983 */ /* 0x0001620000300800 */
[----:B------:R-:W-:-:S02]  /*6440*/  LEA R216, P2, R217, R248, 0x1 ;  /* 0x000000f8d9d87211 */ /* 0x000fc400078408ff */
[-C--:B------:R-:W-:Y:S01]  /*6450*/  LEA.HI.X.SX32 R203, R215, R249.reuse, 0x1, P3 ;  /* 0x000000f9d7cb7211 */ /* 0x080fe200018f0eff */
[----:B------:R0:W5:Y:S01]  /*6460*/  LDL.LU R117, [R1+0x198] ;  /* 0x0001980001757983 */ /* 0x0001620000300800 */
[-C--:B------:R-:W-:Y:S02]  /*6470*/  LEA.HI.X.SX32 R215, R220, R249.reuse, 0x1, P0 ;  /* 0x000000f9dcd77211 */ /* 0x080fe400000f0eff */
[----:B------:R-:W-:Y:S02]  /*6480*/  LEA.HI.X.SX32 R217, R217, R249, 0x1, P2 ;  /* 0x000000f9d9d97211 */ /* 0x000fe400010f0eff */
[-C--:B------:R-:W-:Y:S02]  /*6490*/  LEA R218, P3, R219, R248.reuse, 0x1 ;  /* 0x000000f8dbda7211 */ /* 0x080fe400078608ff */
[-C--:B------:R-:W-:Y:S02]  /*64a0*/  LEA R220, P0, R221, R248.reuse, 0x1 ;  /* 0x000000f8dddc7211 */ /* 0x080fe400078008ff */
[----:B------:R-:W-:-:S02]  /*64b0*/  LEA R222, P2, R223, R248, 0x1 ;  /* 0x000000f8dfde7211 */ /* 0x000fc400078408ff */
[-C--:B------:R-:W-:Y:S02]  /*64c0*/  LEA.HI.X.SX32 R219, R219, R249.reuse, 0x1, P3 ;  /* 0x000000f9dbdb7211 */ /* 0x080fe400018f0eff */
[-C--:B------:R-:W-:Y:S02]  /*64d0*/  LEA.HI.X.SX32 R221, R221, R249.reuse, 0x1, P0 ;  /* 0x000000f9dddd7211 */ /* 0x080fe400000f0eff */
[----:B------:R-:W-:Y:S02]  /*64e0*/  LEA.HI.X.SX32 R223, R223, R249, 0x1, P2 ;  /* 0x000000f9dfdf7211 */ /* 0x000fe400010f0eff */
[-C--:B------:R-:W-:Y:S02]  /*64f0*/  LEA R224, P3, R234, R248.reuse, 0x1 ;  /* 0x000000f8eae07211 */ /* 0x080fe400078608ff */
[-C--:B------:R-:W-:Y:S02]  /*6500*/  LEA R226, P0, R235, R248.reuse, 0x1 ;  /* 0x000000f8ebe27211 */ /* 0x080fe400078008ff */
[----:B------:R-:W-:-:S02]  /*6510*/  LEA R228, P2, R229, R248, 0x1 ;  /* 0x000000f8e5e47211 */ /* 0x000fc400078408ff */
[-C--:B------:R-:W-:Y:S02]  /*6520*/  LEA.HI.X.SX32 R225, R234, R249.reuse, 0x1, P3 ;  /* 0x000000f9eae17211 */ /* 0x080fe400018f0eff */
[-C--:B------:R-:W-:Y:S02]  /*6530*/  LEA.HI.X.SX32 R227, R235, R249.reuse, 0x1, P0 ;  /* 0x000000f9ebe37211 */ /* 0x080fe400000f0eff */
[-C--:B------:R-:W-:Y:S02]  /*6540*/  LEA.HI.X.SX32 R229, R229, R249.reuse, 0x1, P2 ;  /* 0x000000f9e5e57211 */ /* 0x080fe400010f0eff */
[CC--:B------:R-:W-:Y:S02]  /*6550*/  LEA R232, P0, R233.reuse, R248.reuse, 0x1 ;  /* 0x000000f8e9e87211 */ /* 0x0c0fe400078008ff */
[----:B------:R-:W-:Y:S02]  /*6560*/  LEA R234, P2, R238, R248, 0x1 ;  /* 0x000000f8eeea7211 */ /* 0x000fe400078408ff */
[----:B------:R-:W-:-:S02]  /*6570*/  LEA.HI.X.SX32 R233, R233, R249, 0x1, P0 ;  /* 0x000000f9e9e97211 */ /* 0x000fc400000f0eff */
[----:B------:R-:W-:Y:S02]  /*6580*/  LEA.HI.X.SX32 R235, R238, R249, 0x1, P2 ;  /* 0x000000f9eeeb7211 */ /* 0x000fe400010f0eff */
[----:B------:R-:W-:-:S04]  /*6590*/  LEA R238, P0, R239, R248, 0x1 ;  /* 0x000000f8efee7211 */ /* 0x000fc800078008ff */
[----:B------:R-:W-:Y:S02]  /*65a0*/  LEA.HI.X.SX32 R239, R239, R249, 0x1, P0 ;  /* 0x000000f9efef7211 */ /* 0x000fe400000f0eff */
[----:B------:R-:W-:-:S04]  /*65b0*/  ISETP.GT.AND P0, PT, R0, 0x1f, PT ;  /* 0x0000001f0000780c */ /* 0x000fc80003f04270 */
[----:B------:R-:W-:Y:S02]  /*65c0*/  ISETP.LT.AND P0, PT, R252, R250, P0 ;  /* 0x000000fafc00720c */ /* 0x000fe40000701270 */
[----:B------:R-:W-:-:S11]  /*65d0*/  PRMT R250, RZ, 0x7610, R250 ;  /* 0x00007610fffa7816 */ /* 0x000fd600000000fa */
[----:B------:R-:W2:Y:S04]  /*65e0*/  @P0 LDG.E.U16 R250, desc[UR22][R122.64] ;  /* 0x000000167afa0981 */ /* 0x000ea8000c1e1500 */
[----:B--2---:R2:W-:Y:S02]  /*65f0*/  STS.U16 [R2+UR9+0x4000], R250 ;  /* 0x004000fa02007988 */ /* 0x0045e40008000409 */
[----:B--2---:R-:W-:-:S06]  /*6600*/  PRMT R250, RZ, 0x7610, R250 ;  /* 0x00007610fffa7816 */ /* 0x004fcc00000000fa */
[----:B------:R-:W2:Y:S04]  /*6610*/  @P0 LDG.E.U16 R250, desc[UR22][R126.64] ;  /* 0x000000167efa0981 */ /* 0x000ea8000c1e1500 */
[----:B--2---:R2:W-:Y:S02]  /*6620*/  STS.U16 [R2+UR9+0x4200], R250 ;  /* 0x004200fa02007988 */ /* 0x0045e40008000409 */
[----:B--2---:R-:W-:-:S06]  /*6630*/  PRMT R250, RZ, 0x7610, R250 ;  /* 0x00007610fffa7816 */ /* 0x004fcc00000000fa */
[----:B------:R-:W2:Y:S01]  /*6640*/  @P0 LDG.E.U16 R250, desc[UR22][R130.64] ;  /* 0x0000001682fa0981 */ /* 0x000ea2000c1e1500 */
[----:B------:R-:W-:-:S03]  /*6650*/  LEA.HI.X.SX32 R135, R135, R249, 0x1, P5 ;  /* 0x000000f987877211 */ /* 0x000fc600028f0eff */
[----:B--2---:R2:W-:Y:S02]  /*6660*/  STS.U16 [R2+UR9+0x4400], R250 ;  /* 0x004400fa02007988 */ /* 0x0045e40008000409 */
[----:B--2---:R-:W-:-:S06]  /*6670*/  PRMT R250, RZ, 0x7610, R250 ;  /* 0x00007610fffa7816 */ /* 0x004fcc00000000fa */
[----:B------:R-:W2:Y:S04]  /*6680*/  @P0 LDG.E.U16 R250, desc[UR22][R134.64] ;  /* 0x0000001686fa0981 */ /* 0x000ea8000c1e1500 */
[----:B--2---:R2:W-:Y:S02]  /*6690*/  STS.U16 [R2+UR9+0x4600], R250 ;  /* 0x004600fa02007988 */ /* 0x0045e40008000409 */
[----:B--2---:R-:W-:-:S06]  /*66a0*/  PRMT R250, RZ, 0x7610, R250 ;  /* 0x00007610fffa7816 */ /* 0x004fcc00000000fa */
[----:B------:R-:W2:Y:S04]  /*66b0*/  @P0 LDG.E.U16 R250, desc[UR22][R138.64] ;  /* 0x000000168afa0981 */ /* 0x000ea8000c1e1500 */
[----:B--2---:R2:W-:Y:S02]  /*66c0*/  STS.U16 [R2+UR9+0x4800], R250 ;  /* 0x004800fa02007988 */ /* 0x0045e40008000409 */
[----:B--2---:R-:W-:-:S06]  /*66d0*/  PRMT R250, RZ, 0x7610, R250 ;  /* 0x00007610fffa7816 */ /* 0x004fcc00000000fa */
[----:B------:R-:W2:Y:S01]  /*66e0*/  @P0 LDG.E.U16 R250, desc[UR22][R142.64] ;  /* 0x000000168efa0981 */ /* 0x000ea2000c1e1500 */
[----:B------:R-:W-:-:S04]  /*66f0*/  LEA R146, P5, R180, R248, 0x1 ;  /* 0x000000f8b4927211 */ /* 0x000fc800078a08ff */
[----:B------:R-:W-:Y:S01]  /*6700*/  LEA.HI.X.SX32 R147, R180, R249, 0x1, P5 ;  /* 0x000000f9b4937211 */ /* 0x000fe200028f0eff */
        /* <DEDUP_REMOVED lines=31> */
[----:B------:R-:W2:Y:S01]  /*6900*/  @P0 LDG.E.U16 R250, desc[UR22][R178.64] ;  /* 0x00000016b2fa0981 */ /* 0x000ea2000c1e1500 */
[----:B------:R-:W-:-:S04]  /*6910*/  LEA R144, P4, R182, R248, 0x1 ;  /* 0x000000f8b6907211 */ /* 0x000fc800078808ff */
[----:B------:R-:W-:Y:S02]  /*6920*/  LEA.HI.X.SX32 R145, R182, R249, 0x1, P4 ;  /* 0x000000f9b6917211 */ /* 0x000fe400020f0eff */
        /* <DEDUP_REMOVED lines=54> */
[----:B------:R-:W-:Y:S02]  /*6c90*/  LEA.HI.X.SX32 R237, R237, R249, 0x1, P3 ;  /* 0x000000f9eded7211 */ /* 0x000fe400018f0eff */
[----:B------:R-:W-:-:S04]  /*6ca0*/  LEA R242, P3, R243, R248, 0x1 ;  /* 0x000000f8f3f27211 */ /* 0x000fc800078608ff */
[----:B------:R-:W-:Y:S02]  /*6cb0*/  LEA.HI.X.SX32 R243, R243, R249, 0x1, P3 ;  /* 0x000000f9f3f37211 */ /* 0x000fe400018f0eff */
[----:B------:R-:W-:-:S04]  /*6cc0*/  LEA R156, P4, R168, R248, 0x1 ;  /* 0x000000f8a89c7211 */ /* 0x000fc800078808ff */
[----:B------:R-:W-:Y:S01]  /*6cd0*/  LEA.HI.X.SX32 R157, R168, R249, 0x1, P4 ;  /* 0x000000f9a89d7211 */ /* 0x000fe200020f0eff */
        /* <DEDUP_REMOVED lines=8> */
[-C--:B------:R-:W-:Y:S02]  /*6d60*/  LEA.HI.X.SX32 R193, R193, R249.reuse, 0x1, P4 ;  /* 0x000000f9c1c17211 */ /* 0x080fe400020f0eff */
[-C--:B------:R-:W-:Y:S02]  /*6d70*/  LEA R204, P4, R205, R248.reuse, 0x1 ;  /* 0x000000f8cdcc7211 */ /* 0x080fe400078808ff */
[-C--:B------:R-:W-:Y:S02]  /*6d80*/  LEA R240, P2, R241, R248.reuse, 0x1 ;  /* 0x000000f8f1f07211 */ /* 0x080fe400078408ff */
[----:B------:R-:W-:Y:S02]  /*6d90*/  LEA.HI.X.SX32 R205, R205, R249, 0x1, P4 ;  /* 0x000000f9cdcd7211 */ /* 0x000fe400020f0eff */
[-C--:B------:R-:W-:Y:S02]  /*6da0*/  LEA R244, P4, R245, R248.reuse, 0x1 ;  /* 0x000000f8f5f47211 */ /* 0x080fe400078808ff */
[----:B------:R-:W-:-:S02]  /*6db0*/  LEA R246, P5, R247, R248, 0x1 ;  /* 0x000000f8f7f67211 */ /* 0x000fc400078a08ff */
[----:B------:R-:W-:Y:S02]  /*6dc0*/  LEA R248, P6, R251, R248, 0x1 ;  /* 0x000000f8fbf87211 */ /* 0x000fe400078c08ff */
[-C--:B------:R-:W-:Y:S02]  /*6dd0*/  LEA.HI.X.SX32 R241, R241, R249.reuse, 0x1, P2 ;  /* 0x000000f9f1f17211 */ /* 0x080fe400010f0eff */
[-C--:B------:R-:W-:Y:S02]  /*6de0*/  LEA.HI.X.SX32 R245, R245, R249.reuse, 0x1, P4 ;  /* 0x000000f9f5f57211 */ /* 0x080fe400020f0eff */
[-C--:B------:R-:W-:Y:S02]  /*6df0*/  LEA.HI.X.SX32 R247, R247, R249.reuse, 0x1, P5 ;  /* 0x000000f9f7f77211 */ /* 0x080fe400028f0eff */
[----:B------:R-:W-:Y:S02]  /*6e00*/  LEA.HI.X.SX32 R249, R251, R249, 0x1, P6 ;  /* 0x000000f9fbf97211 */ /* 0x000fe400030f0eff */
[----:B------:R-:W-:-:S06]  /*6e10*/  PRMT R251, RZ, 0x7610, R251 ;  /* 0x00007610fffb7816 */ /* 0x000fcc00000000fb */
[----:B------:R-:W3:Y:S04]  /*6e20*/  @P0 LDG.E.U16 R251, desc[UR22][R124.64] ;  /* 0x000000167cfb0981 */ /* 0x000ee8000c1e1500 */
[----:B--2---:R2:W-:Y:S02]  /*6e30*/  STS.U16 [R2+UR9+0x7c00], R250 ;  /* 0x007c00fa02007988 */ /* 0x0045e40008000409 */
[----:B--2---:R-:W-:-:S06]  /*6e40*/  PRMT R250, RZ, 0x7610, R250 ;  /* 0x00007610fffa7816 */ /* 0x004fcc00000000fa */
[----:B------:R-:W2:Y:S01]  /*6e50*/  @P0 LDG.E.U16 R250, desc[UR22][R246.64] ;  /* 0x00000016f6fa0981 */ /* 0x000ea2000c1e1500 */
[----:B------:R-:W-:-:S03]  /*6e60*/  LOP3.LUT R252, R2, 0x20, RZ, 0x3c, !PT ;  /* 0x0000002002fc7812 */ /* 0x000fc600078e3cff */
[----:B--2---:R-:W-:Y:S04]  /*6e70*/  STS.U16 [R2+UR9+0x7e00], R250 ;  /* 0x007e00fa02007988 */ /* 0x004fe80008000409 */
[----:B---3--:R2:W-:Y:S02]  /*6e80*/  STS.U16 [R252+UR9+0x4100], R251 ;  /* 0x004100fbfc007988 */ /* 0x0085e40008000409 */
[----:B--2---:R-:W-:-:S06]  /*6e90*/  PRMT R251, RZ, 0x7610, R251 ;  /* 0x00007610fffb7816 */ /* 0x004fcc00000000fb */
[----:B------:R-:W2:Y:S01]  /*6ea0*/  @P0 LDG.E.U16 R251, desc[UR22][R128.64] ;  /* 0x0000001680fb0981 */ /* 0x000ea2000c1e1500 */
[----:B------:R-:W-:-:S06]  /*6eb0*/  PRMT R250, RZ, 0x7610, R250 ;  /* 0x00007610fffa7816 */ /* 0x000fcc00000000fa */
[----:B------:R-:W3:Y:S04]  /*6ec0*/  @P0 LDG.E.U16 R250, desc[UR22][R136.64] ;  /* 0x0000001688fa0981 */ /* 0x000ee8000c1e1500 */
[----:B--2---:R2:W-:Y:S02]  /*6ed0*/  STS.U16 [R252+UR9+0x4300], R251 ;  /* 0x004300fbfc007988 */ /* 0x0045e40008000409 */
[----:B--2---:R-:W-:-:S06]  /*6ee0*/  PRMT R251, RZ, 0x7610, R251 ;  /* 0x00007610fffb7816 */ /* 0x004fcc00000000fb */
[----:B------:R-:W2:Y:S04]  /*6ef0*/  @P0 LDG.E.U16 R251, desc[UR22][R132.64] ;  /* 0x0000001684fb0981 */ /* 0x000ea8000c1e1500 */
[----:B--2---:R-:W-:Y:S04]  /*6f00*/  STS.U16 [R252+UR9+0x4500], R251 ;  /* 0x004500fbfc007988 */ /* 0x004fe80008000409 */
[----:B---3--:R2:W-:Y:S02]  /*6f10*/  STS.U16 [R252+UR9+0x4700], R250 ;  /* 0x004700fafc007988 */ /* 0x0085e40008000409 */
        /* <DEDUP_REMOVED lines=77> */
[----:B------:R-:W-:-:S06]  /*73f0*/  PRMT R251, RZ, 0x7610, R251 ;  /* 0x00007610fffb7816 */ /* 0x000fcc00000000fb */
[----:B------:R-:W3:Y:S04]  /*7400*/  @P0 LDG.E.U16 R251, desc[UR22][R232.64] ;  /* 0x00000016e8fb0981 */ /* 0x000ee8000c1e1500 */
[----:B--2---:R2:W-:Y:S02]  /*7410*/  STS.U16 [R252+UR9+0x7d00], R250 ;  /* 0x007d00fafc007988 */ /* 0x0045e40008000409 */
[----:B--2---:R-:W-:-:S06]  /*7420*/  PRMT R250, RZ, 0x7610, R250 ;  /* 0x00007610fffa7816 */ /* 0x004fcc00000000fa */
[----:B------:R-:W2:Y:S04]  /*7430*/  @P0 LDG.E.U16 R250, desc[UR22][R248.64] ;  /* 0x00000016f8fa0981 */ /* 0x000ea8000c1e1500 */
[----:B---3--:R3:W-:Y:S02]  /*7440*/  STS.U16 [R252+UR9+0x7700], R251 ;  /* 0x007700fbfc007988 */ /* 0x0087e40008000409 */
[----:B---3--:R-:W-:Y:S02]  /*7450*/  LOP3.LUT R251, R2, 0x20, RZ, 0x3c, !PT ;  /* 0x0000002002fb7812 */ /* 0x008fe400078e3cff */
[----:B------:R-:W-:Y:S01]  /*7460*/  ISETP.NE.U32.AND P0, PT, RZ, UR6, PT ;  /* 0x00000006ff007c0c */ /* 0x000fe2000bf05070 */
[----:B------:R-:W-:Y:S03]  /*7470*/  STL [R1+0x110], R0 ;  /* 0x0001100001007387 */ /* 0x000fe60000100800 */
[----:B------:R-:W-:Y:S01]  /*7480*/  ISETP.LT.OR P2, PT, R0, 0x20, P0 ;  /* 0x000000200000780c */ /* 0x000fe20000741670 */
[----:B------:R0:W5:Y:S01]  /*7490*/  LDL.LU R252, [R1+0x194] ;  /* 0x0001940001fc7983 */ /* 0x0001620000300800 */
[----:B------:R-:W-:-:S04]  /*74a0*/  UIADD3 UR4, UPT, UPT, UR9, 0x8000, URZ ;  /* 0x0000800009047890 */ /* 0x000fc8000fffe0ff */
[----:B------:R-:W-:-:S04]  /*74b0*/  USHF.R.U32.HI UR4, URZ, 0x4, UR4 ;  /* 0x00000004ff047899 */ /* 0x000fc80008011604 */
[----:B------:R-:W-:-:S04]  /*74c0*/  USGXT.U32 UR16, UR4, 0xe ;  /* 0x0000000e0410789a */ /* 0x000fc80008000000 */
[----:B------:R-:W-:Y:S01]  /*74d0*/  UIADD3 UR18, UP1, UPT, UR16, 0x1000080, URZ ;  /* 0x0100008010127890 */ /* 0x000fe2000ff3e0ff */
[----:B------:R-:W-:-:S03]  /*74e0*/  UMOV UR4, URZ ;  /* 0x000000ff00047c82 */ /* 0x000fc60008000000 */
[----:B------:R-:W-:Y:S01]  /*74f0*/  UIADD3.X UR19, UPT, UPT, UR4, 0x40004040, URZ, UP1, !UPT ;  /* 0x4000404004137890 */ /* 0x000fe20008ffe4ff */
[----:B--2---:R2:W-:Y:S01]  /*7500*/  STS.U16 [R251+UR9+0x7f00], R250 ;  /* 0x007f00fafb007988 */ /* 0x0045e20008000409 */
[----:B-1----:R1:W-:Y:S06]  /*7510*/  MEMBAR.ALL.CTA ;  /* 0x0000000000007992 */ /* 0x0023ec0000008000 */
[----:B-1----:R-:W1:Y:S01]  /*7520*/  FENCE.VIEW.ASYNC.S ;  /* 0x00000000000073c6 */ /* 0x002e620000000000 */
[----:B--2---:R-:W-:-:S04]  /*7530*/  SHF.R.S32.HI R250, RZ, 0x1f, R0 ;  /* 0x0000001ffffa7819 */ /* 0x004fc80000011400 */
[----:B------:R-:W-:Y:S02]  /*7540*/  LEA.HI R250, R250, R0, RZ, 0x5 ;  /* 0x00000000fafa7211 */ /* 0x000fe400078f28ff */
[----:B------:R0:W5:Y:S02]  /*7550*/  LDL.LU R0, [R1+0x190] ;  /* 0x0001900001007983 */ /* 0x0001640000300800 */
[----:B------:R-:W-:-:S04]  /*7560*/  SHF.R.S32.HI R250, RZ, 0x5, R250 ;  /* 0x00000005fffa7819 */ /* 0x000fc800000114fa */
[----:B------:R-:W-:-:S05]  /*7570*/  VIMNMX R250, PT, PT, R250, 0x1, !PT ;  /* 0x00000001fafa7848 */ /* 0x000fca0007fe0100 */
[----:B------:R-:W-:-:S05]  /*7580*/  VIADD R251, R250, 0xffffffff ;  /* 0xfffffffffafb7836 */ /* 0x000fca0000000000 */
[----:B------:R0:W-:Y:S01]  /*7590*/  STL [R1+0x30], R251 ;  /* 0x000030fb01007387 */ /* 0x0001e20000100800 */
[----:B-1----:R-:W-:Y:S01]  /*75a0*/  BAR.SYNC.DEFER_BLOCKING 0x0 ;  /* 0x0000000000007b1d */ /* 0x002fe20000010000 */
[----:B------:R-:W-:-:S05]  /*75b0*/  ISETP.NE.U32.AND P3, PT, R251, RZ, PT ;  /* 0x000000fffb00720c */ /* 0x000fca0003f65070 */
[----:B------:R-:W-:Y:S08]  /*75c0*/  @P2 BRA `(.L_x_6) ;  /* 0x0000000000902947 */ /* 0x000ff00003800000 */
[----:B------:R-:W-:Y:S02]  /*75d0*/  USHF.R.U32.HI UR14, URZ, 0x4, UR9 ;  /* 0x00000004ff0e7899 */ /* 0x000fe40008011609 */
[----:B------:R-:W-:Y:S02]  /*75e0*/  UIADD3 UR5, UPT, UPT, UR9, 0x4000, URZ ;  /* 0x0000400009057890 */ /* 0x000fe4000fffe0ff */
[----:B------:R-:W-:Y:S02]  /*75f0*/  USGXT.U32 UR14, UR14, 0xe ;  /* 0x0000000e0e0e789a */ /* 0x000fe40008000000 */
[----:B------:R-:W-:Y:S02]  /*7600*/  USHF.R.U32.HI UR5, URZ, 0x4, UR5 ;  /* 0x00000004ff057899 */ /* 0x000fe40008011605 */
[----:B------:R-:W-:Y:S01]  /*7610*/  UIADD3 UR26, UP1, UPT, UR14, 0x1000080, URZ ;  /* 0x010000800e1a7890 */ /* 0x000fe2000ff3e0ff */
[----:B------:R-:W-:Y:S01]  /*7620*/  UMOV UR4, URZ ;  /* 0x000000ff00047c82 */ /* 0x000fe20008000000 */
[----:B------:R-:W-:-:S02]  /*7630*/  USGXT.U32 UR6, UR5, 0xe ;  /* 0x0000000e0506789a */ /* 0x000fc40008000000 */
[----:B------:R-:W-:Y:S01]  /*7640*/  UIADD3.X UR27, UPT, UPT, UR4, 0x40004040, URZ, UP1, !UPT ;  /* 0x40004040041b7890 */ /* 0x000fe20008ffe4ff */
[----:B------:R-:W-:Y:S01]  /*7650*/  UMOV UR12, 0xfffffffe ;  /* 0xfffffffe000c7882 */ /* 0x000fe20000000000 */
[----:B------:R-:W-:Y:S01]  /*7660*/  UMOV UR13, 0x7fffbfdf ;  /* 0x7fffbfdf000d7882 */ /* 0x000fe20000000000 */
[----:B------:R-:W-:Y:S01]  /*7670*/  UMOV UR7, URZ ;  /* 0x000000ff00077c82 */ /* 0x000fe20008000000 */
[----:B------:R-:W-:Y:S02]  /*7680*/  ULOP3.LUT UR14, UR14, 0x1000000, URZ, 0xfc, !UPT ;  /* 0x010000000e0e7892 */ /* 0x000fe4000f8efcff */
[----:B------:R-:W-:Y:S02]  /*7690*/  UIADD3.64 UR12, UPT, UPT, UR6, -UR12, URZ ;  /* 0x8000000c060c7297 */ /* 0x000fe4000fffe0ff */
[----:B------:R-:W-:Y:S02]  /*76a0*/  UIADD3 UR17, UPT, UPT, UR8, 0x100, URZ ;  /* 0x0000010008117890 */ /* 0x000fe4000fffe0ff */
[----:B------:R-:W-:-:S02]  /*76b0*/  UIADD3.64 UR20, UPT, UPT, UR26, 0x180, URZ ;  /* 0x000001801a147897 */ /* 0x000fc4000fffe0ff */
[----:B------:R-:W-:Y:S02]  /*76c0*/  UIADD3 UR34, UPT, UPT, UR8, 0x100, URZ ;  /* 0x0000010008227890 */ /* 0x000fe4000fffe0ff */
[----:B------:R-:W-:Y:S01]  /*76d0*/  UIADD3.64 UR24, UPT, UPT, UR26, 0x200, URZ ;  /* 0x000002001a187897 */ /* 0x000fe2000fffe0ff */
[----:B------:R-:W-:Y:S01]  /*76e0*/  UMOV UR28, 0x0 ;  /* 0x00000000001c7882 */ /* 0x000fe20000000000 */
[----:B------:R-:W-:Y:S01]  /*76f0*/  UMOV UR29, 0x8408490 ;  /* 0x08408490001d7882 */ /* 0x000fe20000000000 */
[----:B------:R-:W-:Y:S01]  /*7700*/  UMOV UR7, 0x80004020 ;  /* 0x8000402000077882 */ /* 0x000fe20000000000 */
[----:B------:R-:W-:Y:S01]  /*7710*/  UMOV UR15, 0x40004040 ;  /* 0x40004040000f7882 */ /* 0x000fe20000000000 */
[----:B------:R-:W-:Y:S01]  /*7720*/  UMOV UR30, 0x0 ;  /* 0x00000000001e7882 */ /* 0x000fe20000000000 */
[----:B------:R-:W-:Y:S01]  /*7730*/  UMOV UR31, 0x8408490 ;  /* 0x08408490001f7882 */ /* 0x000fe20000000000 */
[----:B------:R-:W-:Y:S01]  /*7740*/  UMOV UR32, 0x0 ;  /* 0x0000000000207882 */ /* 0x000fe20000000000 */
[----:B------:R-:W-:Y:S01]  /*7750*/  UMOV UR33, 0x8408490 ;  /* 0x0840849000217882 */ /* 0x000fe20000000000 */
[----:B------:R-:W-:Y:S01]  /*7760*/  UMOV UR4, UR11 ;  /* 0x0000000b00047c82 */ /* 0x000fe20008000000 */
[----:B------:R-:W-:Y:S01]  /*7770*/  UMOV UR5, URZ ;  /* 0x000000ff00057c82 */ /* 0x000fe20008000000 */
[----:B------:R1:W-:Y:S01]  /*7780*/  UTCHMMA gdesc[UR14], gdesc[UR6], tmem[UR8], tmem[UR28], idesc[UR29], !UPT ;  /* 0x00ff1c060e0075ea */ /* 0x0003e2000f800008 */
[----:B------:R-:W-:Y:S01]  /*7790*/  UMOV UR36, 0x0 ;  /* 0x0000000000247882 */ /* 0x000fe20000000000 */
[----:B------:R-:W-:Y:S01]  /*77a0*/  UMOV UR37, 0x8408490 ;  /* 0x0840849000257882 */ /* 0x000fe20000000000 */
[----:B------:R1:W-:Y:S01]  /*77b0*/  UTCHMMA gdesc[UR26], gdesc[UR12], tmem[UR8], tmem[UR30], idesc[UR31], UPT ;  /* 0x00ff1e0c1a0075ea */ /* 0x0003e2000b800008 */
[----:B------:R-:W-:Y:S01]  /*77c0*/  UMOV UR4, UR4 ;  /* 0x0000000400047c82 */ /* 0x000fe20008000000 */
[----:B------:R1:W-:Y:S01]  /*77d0*/  UTCHMMA gdesc[UR20], gdesc[UR6], tmem[UR17], tmem[UR32], idesc[UR33], !UPT ;  /* 0x00ff2006140075ea */ /* 0x0003e2000f800011 */
[----:B------:R1:W-:Y:S01]  /*77e0*/  UTCHMMA gdesc[UR24], gdesc[UR12], tmem[UR34], tmem[UR36], idesc[UR37], UPT ;  /* 0x00ff240c180075ea */ /* 0x0003e2000b800022 */
[----:B------:R1:W-:Y:S01]  /*77f0*/  UTCBAR [UR4], URZ ;  /* 0x000000ff040073e9 */ /* 0x0003e200080000ff */
[----:B------:R-:W-:Y:S01]  /*7800*/  NOP ;  /* 0x0000000000007918 */ /* 0x000fe20000000000 */
.L_x_6:
[----:B0-----:R-:W2:Y:S04]  /*7810*/  LDL.LU R251, [R1+0x28] ;  /* 0x0000280001fb7983 */ /* 0x001ea80000300800 */
[----:B------:R-:W3:Y:S01]  /*7820*/  LDL.LU R250, [R1+0x2c] ;  /* 0x00002c0001fa7983 */ /* 0x000ee20000300800 */
[----:B-1----:R-:W-:Y:S01]  /*7830*/  UMOV UR4, URZ ;  /* 0x000000ff00047c82 */ /* 0x002fe20008000000 */
[----:B--2---:R-:W-:Y:S02]  /*7840*/  IMAD.SHL.U32 R251, R251, 0x20, RZ ;  /* 0x00000020fbfb7824 */ /* 0x004fe400078e00ff */
[----:B---3--:R-:W-:Y:S01]  /*7850*/  IMAD.SHL.U32 R250, R250, 0x20, RZ ;  /* 0x00000020fafa7824 */ /* 0x008fe200078e00ff */
[----:B------:R-:W-:Y:S06]  /*7860*/  @!P3 BRA `(.L_x_7) ;  /* 0x000000380008b947 */ /* 0x000fec0003800000 */
[----:B-----5:R0:W-:Y:S01]  /*7870*/  STL [R1+0x190], R0 ;  /* 0x0001900001007387 */ /* 0x0201e20000100800 */
[----:B------:R-:W-:Y:S01]  /*7880*/  UIADD3 UR5, UPT, UPT, UR9, 0xc000, URZ ;  /* 0x0000c00009057890 */ /* 0x000fe2000fffe0ff */
[----:B------:R-:W-:Y:S01]  /*7890*/  UMOV UR14, 0xfffffffe ;  /* 0xfffffffe000e7882 */ /* 0x000fe20000000000 */
[----:B------:R-:W-:Y:S02]  /*78a0*/  UMOV UR15, 0x7fffbfdf ;  /* 0x7fffbfdf000f7882 */ /* 0x000fe40000000000 */
[----:B------:R-:W-:Y:S01]  /*78b0*/  USHF.R.U32.HI UR5, URZ, 0x4, UR5 ;  /* 0x00000004ff057899 */ /* 0x000fe20008011605 */
[----:B------:R-:W-:Y:S01]  /*78c0*/  UMOV UR7, URZ ;  /* 0x000000ff00077c82 */ /* 0x000fe20008000000 */
[----:B------:R-:W-:Y:S01]  /*78d0*/  ULOP3.LUT UR16, UR16, 0x1000000, URZ, 0xfc, !UPT ;  /* 0x0100000010107892 */ /* 0x000fe2000f8efcff */
[----:B0-----:R-:W2:Y:S01]  /*78e0*/  LDL.LU R0, [R1+0x30] ;  /* 0x0000300001007983 */ /* 0x001ea20000300800 */
[----:B------:R-:W-:Y:S02]  /*78f0*/  USGXT.U32 UR6, UR5, 0xe ;  /* 0x0000000e0506789a */ /* 0x000fe40008000000 */
[----:B------:R-:W-:-:S02]  /*7900*/  UIADD3.64 UR26, UPT, UPT, UR18, 0x180, URZ ;  /* 0x00000180121a7897 */ /* 0x000fc4000fffe0ff */
[----:B------:R-:W-:Y:S02]  /*7910*/  UIADD3.64 UR28, UPT, UPT, UR18, 0x200, URZ ;  /* 0x00000200121c7897 */ /* 0x000fe4000fffe0ff */
[----:B------:R-:W-:Y:S01]  /*7920*/  UIADD3.64 UR14, UPT, UPT, UR6, -UR14, URZ ;  /* 0x8000000e060e7297 */ /* 0x000fe2000fffe0ff */
[----:B--2---:R0:W-:Y:S04]  /*7930*/  STL [R1+0xd0], R0 ;  /* 0x0000d00001007387 */ /* 0x0041e80000100800 */
[----:B0-----:R0:W5:Y:S01]  /*7940*/  LDL.LU R0, [R1+0x190] ;  /* 0x0001900001007983 */ /* 0x0011620000300800 */
[----:B------:R-:W-:Y:S01]  /*7950*/  UMOV UR24, 0x1 ;  /* 0x0000000100187882 */ /* 0x000fe20000000000 */
[----:B------:R-:W-:Y:S01]  /*7960*/  UMOV UR5, URZ ;  /* 0x000000ff00057c82 */ /* 0x000fe20008000000 */
[----:B------:R-:W-:Y:S01]  /*7970*/  UMOV UR12, UR6 ;  /* 0x00000006000c7c82 */ /* 0x000fe20008000000 */
[----:B------:R-:W-:-:S05]  /*7980*/  UMOV UR13, 0x80004020 ;  /* 0x80004020000d7882 */ /* 0x000fca0000000000 */
.L_x_10:
[----:B------:R-:W-:Y:S01]  /*7990*/  USHF.L.U32 UR4, UR4, 0x1f, URZ ;  /* 0x0000001f04047899 */ /* 0x000fe200080006ff */
[----:B-1---5:R1:W-:Y:S05]  /*79a0*/  STL [R1+0x190], R0 ;  /* 0x0001900001007387 */ /* 0x0223ea0000100800 */
[----:B-1----:R-:W-:-:S04]  /*79b0*/  IMAD.U32 R0, RZ, RZ, UR4 ;  /* 0x00000004ff007e24 */ /* 0x002fc8000f8e00ff */
[----:B------:R1:W2:Y:S01]  /*79c0*/  SYNCS.PHASECHK.TRANS64.TRYWAIT P2, [UR11], R0 ;  /* 0x00000000ff0075a7 */ /* 0x0002a2000804110b */
[----:B------:R1:W-:Y:S04]  /*79d0*/  STL [R1+0x28], R0 ;  /* 0x0000280001007387 */ /* 0x0003e80000100800 */
[----:B-1----:R1:W5:Y:S01]  /*79e0*/  LDL.LU R0, [R1+0x190] ;  /* 0x0001900001007983 */ /* 0x0023620000300800 */
[----:B------:R-:W-:-:S04]  /*79f0*/  IMAD.WIDE R20, R251, 0x2, R20 ;  /* 0x00000002fb147825 */ /* 0x000fc800078e0214 */
[----:B------:R-:W-:Y:S01]  /*7a00*/  IMAD.WIDE R22, R251, 0x2, R22 ;  /* 0x00000002fb167825 */ /* 0x000fe200078e0216 */
[----:B-12---:R-:W-:Y:S06]  /*7a10*/  @!P2 BRA `(.L_x_8) ;  /* 0x00000148003ca947 */ /* 0x006fec0003800000 */
.L_x_16:
[----:B------:R1:W-:Y:S04]  /*7a20*/  STL.64 [R1+0x3b8], R184 ;  /* 0x0003b8b801007387 */ /* 0x0003e80000100a00 */
[----:B-1----:R-:W2:Y:S04]  /*7a30*/  LDL.LU.64 R184, [R1+0x20] ;  /* 0x0000200001b87983 */ /* 0x002ea80000300a00 */
[----:B------:R1:W-:Y:S04]  /*7a40*/  STL.64 [R1+0x3b0], R182 ;  /* 0x0003b0b601007387 */ /* 0x0003e80000100a00 */
[----:B-1----:R-:W3:Y:S04]  /*7a50*/  LDL.LU.64 R182, [R1+0x18] ;  /* 0x0000180001b67983 */ /* 0x002ee80000300a00 */
[----:B------:R1:W-:Y:S04]  /*7a60*/  STL.64 [R1+0x3a8], R180 ;  /* 0x0003a8b401007387 */ /* 0x0003e80000100a00 */
[----:B-1----:R-:W4:Y:S04]  /*7a70*/  LDL.LU.64 R180, [R1+0x10] ;  /* 0x0000100001b47983 */ /* 0x002f280000300a00 */
[----:B------:R1:W-:Y:S04]  /*7a80*/  STL.64 [R1+0x3a0], R178 ;  /* 0x0003a0b201007387 */ /* 0x0003e80000100a00 */
[----:B-1----:R-:W4:Y:S04]  /*7a90*/  LDL.LU.64 R178, [R1+0x8] ;  /* 0x0000080001b27983 */ /* 0x002f280000300a00 */
[----:B------:R1:W-:Y:S04]  /*7aa0*/  STL.64 [R1+0x398], R176 ;  /* 0x000398b001007387 */ /* 0x0003e80000100a00 */
[----:B-1----:R-:W4:Y:S01]  /*7ab0*/  LDL.LU.64 R176, [R1] ;  /* 0x0000000001b07983 */ /* 0x002f220000300a00 */
[C---:B-----5:R-:W-:Y:S01]  /*7ac0*/  ISETP.GT.AND P3, PT, R0.reuse, 0x3, PT ;  /* 0x000000030000780c */ /* 0x060fe20003f64270 */
[C---:B------:R-:W-:Y:S01]  /*7ad0*/  IMAD.WIDE R80, R251.reuse, 0x2, R80 ;  /* 0x00000002fb507825 */ /* 0x040fe200078e0250 */
[C---:B------:R-:W-:Y:S01]  /*7ae0*/  ISETP.GT.AND P5, PT, R0.reuse, RZ, PT ;  /* 0x000000ff0000720c */ /* 0x040fe20003fa4270 */
[----:B------:R1:W-:Y:S01]  /*7af0*/  STL [R1+0x394], R175 ;  /* 0x000394af01007387 */ /* 0x0003e20000100800 */
[C---:B------:R-:W-:Y:S01]  /*7b00*/  ISETP.GT.AND P6, PT, R0.reuse, 0x1, PT ;  /* 0x000000010000780c */ /* 0x040fe20003fc4270 */
[C---:B------:R-:W-:Y:S01]  /*7b10*/  IMAD.WIDE R118, R251.reuse, 0x2, R118 ;  /* 0x00000002fb767825 */ /* 0x040fe200078e0276 */
[C---:B------:R-:W-:Y:S01]  /*7b20*/  ISETP.GT.AND P4, PT, R0.reuse, 0x4, PT ;  /* 0x000000040000780c */ /* 0x040fe20003f84270 */
[----:B------:R0:W-:Y:S01]  /*7b30*/  STL [R1+0x390], R172 ;  /* 0x000390ac01007387 */ /* 0x0001e20000100800 */
[----:B------:R-:W-:Y:S01]  /*7b40*/  ISETP.GT.AND P2, PT, R0, 0x2, PT ;  /* 0x000000020000780c */ /* 0x000fe20003f44270 */
[----:B------:R-:W-:-:S02]  /*7b50*/  IMAD.WIDE R120, R251, 0x2, R120 ;  /* 0x00000002fb787825 */ /* 0x000fc400078e0278 */
[----:B------:R-:W-:Y:S01]  /*7b60*/  STL [R1+0x384], R173 ;  /* 0x000384ad01007387 */ /* 0x000fe20000100800 */
[----:B-1----:R-:W-:Y:S01]  /*7b70*/  PRMT R175, RZ, 0x7610, R175 ;  /* 0x00007610ffaf7816 */ /* 0x002fe200000000af */
[C---:B------:R-:W-:Y:S02]  /*7b80*/  IMAD.WIDE R64, R251.reuse, 0x2, R64 ;  /* 0x00000002fb407825 */ /* 0x040fe400078e0240 */
[----:B------:R-:W-:Y:S01]  /*7b90*/  STL [R1+0x380], R170 ;  /* 0x000380aa01007387 */ /* 0x000fe20000100800 */
[----:B0-----:R-:W-:Y:S01]  /*7ba0*/  PRMT R172, RZ, 0x7610, R172 ;  /* 0x00007610ffac7816 */ /* 0x001fe200000000ac */
[C---:B------:R-:W-:Y:S02]  /*7bb0*/  IMAD.WIDE R66, R251.reuse, 0x2, R66 ;  /* 0x00000002fb427825 */ /* 0x040fe400078e0242 */
[----:B------:R-:W-:Y:S02]  /*7bc0*/  STL [R1+0x37c], R171 ;  /* 0x00037cab01007387 */ /* 0x000fe40000100800 */
[----:B------:R-:W-:-:S02]  /*7bd0*/  IMAD.WIDE R114, R251, 0x2, R114 ;  /* 0x00000002fb727825 */ /* 0x000fc400078e0272 */
[----:B------:R-:W-:Y:S02]  /*7be0*/  STL [R1+0x378], R168 ;  /* 0x000378a801007387 */ /* 0x000fe40000100800 */
[C---:B------:R-:W-:Y:S02]  /*7bf0*/  IMAD.WIDE R116, R251.reuse, 0x2, R116 ;  /* 0x00000002fb747825 */ /* 0x040fe400078e0274 */
[----:B------:R-:W-:Y:S02]  /*7c00*/  STL [R1+0x374], R169 ;  /* 0x000374a901007387 */ /* 0x000fe40000100800 */
[C---:B------:R-:W-:Y:S02]  /*7c10*/  IMAD.WIDE R48, R251.reuse, 0x2, R48 ;  /* 0x00000002fb307825 */ /* 0x040fe400078e0230 */
[----:B------:R0:W-:Y:S02]  /*7c20*/  STL [R1+0x370], R166 ;  /* 0x000370a601007387 */ /* 0x0001e40000100800 */
[----:B------:R-:W-:-:S02]  /*7c30*/  IMAD.WIDE R50, R251, 0x2, R50 ;  /* 0x00000002fb327825 */ /* 0x000fc400078e0232 */
[----:B------:R1:W-:Y:S02]  /*7c40*/  STL [R1+0x36c], R167 ;  /* 0x00036ca701007387 */ /* 0x0003e40000100800 */
[C---:B------:R-:W-:Y:S02]  /*7c50*/  IMAD.WIDE R102, R251.reuse, 0x2, R102 ;  /* 0x00000002fb667825 */ /* 0x040fe400078e0266 */
[----:B------:R-:W-:Y:S01]  /*7c60*/  STL [R1+0x368], R164 ;  /* 0x000368a401007387 */ /* 0x000fe20000100800 */
[----:B0-----:R-:W-:Y:S01]  /*7c70*/  PRMT R166, RZ, 0x7610, R166 ;  /* 0x00007610ffa67816 */ /* 0x001fe200000000a6 */
[C---:B------:R-:W-:Y:S02]  /*7c80*/  IMAD.WIDE R104, R251.reuse, 0x2, R104 ;  /* 0x00000002fb687825 */ /* 0x040fe400078e0268 */
[----:B------:R-:W-:Y:S01]  /*7c90*/  STL [R1+0x364], R165 ;  /* 0x000364a501007387 */ /* 0x000fe20000100800 */
[----:B-1----:R-:W-:Y:S01]  /*7ca0*/  PRMT R167, RZ, 0x7610, R167 ;  /* 0x00007610ffa77816 */ /* 0x002fe200000000a7 */
[----:B------:R-:W-:-:S02]  /*7cb0*/  IMAD.WIDE R32, R251, 0x2, R32 ;  /* 0x00000002fb207825 */ /* 0x000fc400078e0220 */
[----:B------:R-:W-:Y:S02]  /*7cc0*/  STL [R1+0x360], R162 ;  /* 0x000360a201007387 */ /* 0x000fe40000100800 */
[C---:B------:R-:W-:Y:S02]  /*7cd0*/  IMAD.WIDE R34, R251.reuse, 0x2, R34 ;  /* 0x00000002fb227825 */ /* 0x040fe400078e0222 */
[----:B------:R-:W-:Y:S02]  /*7ce0*/  STL [R1+0x35c], R163 ;  /* 0x00035ca301007387 */ /* 0x000fe40000100800 */
[C---:B------:R-:W-:Y:S02]  /*7cf0*/  IMAD.WIDE R60, R251.reuse, 0x2, R60 ;  /* 0x00000002fb3c7825 */ /* 0x040fe400078e023c */
[----:B------:R-:W-:Y:S02]  /*7d00*/  STL [R1+0x358], R160 ;  /* 0x000358a001007387 */ /* 0x000fe40000100800 */
        /* <DEDUP_REMOVED lines=19> */
[----:B------:R0:W-:Y:S02]  /*7e40*/  STL [R1+0x330], R150 ;  /* 0x0003309601007387 */ /* 0x0001e40000100800 */
[C---:B------:R-:W-:Y:S02]  /*7e50*/  IMAD.WIDE R30, R251.reuse, 0x2, R30 ;  /* 0x00000002fb1e7825 */ /* 0x040fe400078e021e */
[----:B------:R1:W-:Y:S02]  /*7e60*/  STL [R1+0x32c], R151 ;  /* 0x00032c9701007387 */ /* 0x0003e40000100800 */
[C---:B------:R-:W-:Y:S02]  /*7e70*/  IMAD.WIDE R86, R251.reuse, 0x2, R86 ;  /* 0x00000002fb567825 */ /* 0x040fe400078e0256 */
[----:B------:R-:W-:Y:S01]  /*7e80*/  STL [R1+0x328], R148 ;  /* 0x0003289401007387 */ /* 0x000fe20000100800 */
[----:B0-----:R-:W-:Y:S01]  /*7e90*/  PRMT R150, RZ, 0x7610, R150 ;  /* 0x00007610ff967816 */ /* 0x001fe20000000096 */
[----:B------:R-:W-:-:S02]  /*7ea0*/  IMAD.WIDE R88, R251, 0x2, R88 ;  /* 0x00000002fb587825 */ /* 0x000fc400078e0258 */
[----:B------:R-:W-:Y:S01]  /*7eb0*/  STL [R1+0x324], R149 ;  /* 0x0003249501007387 */ /* 0x000fe20000100800 */
[----:B-1----:R-:W-:Y:S01]  /*7ec0*/  PRMT R151, RZ, 0x7610, R151 ;  /* 0x00007610ff977816 */ /* 0x002fe20000000097 */
        /* <DEDUP_REMOVED lines=13> */
[----:B------:R-:W4:Y:S01]  /*7fa0*/  @P3 LDG.E.U16 R151, desc[UR22][R80.64] ;  /* 0x0000001650973981 */ /* 0x000f22000c1e1500 */
        /* <DEDUP_REMOVED lines=9> */
[----:B------:R-:W-:Y:S01]  /*8040*/  STL [R1+0x2fc], R139 ;  /* 0x0002fc8b01007387 */ /* 0x000fe20000100800 */
[----:B------:R-:W-:Y:S01]  /*8050*/  PRMT R173, RZ, 0x7610, R173 ;  /* 0x00007610ffad7816 */ /* 0x000fe200000000ad */
[----:B------:R-:W-:-:S02]  /*8060*/  IMAD.WIDE R58, R251, 0x2, R58 ;  /* 0x00000002fb3a7825 */ /* 0x000fc400078e023a */
[----:B------:R-:W-:Y:S01]  /*8070*/  STL [R1+0x2f8], R136 ;  /* 0x0002f88801007387 */ /* 0x000fe20000100800 */
[----:B------:R-:W-:Y:S01]  /*8080*/  PRMT R170, RZ, 0x7610, R170 ;  /* 0x00007610ffaa7816 */ /* 0x000fe200000000aa */
[C---:B------:R-:W-:Y:S02]  /*8090*/  IMAD.WIDE R70, R251.reuse, 0x2, R70 ;  /* 0x00000002fb467825 */ /* 0x040fe400078e0246 */
[----:B------:R-:W4:Y:S02]  /*80a0*/  @P5 LDG.E.U16 R175, desc[UR22][R120.64] ;  /* 0x0000001678af5981 */ /* 0x000f24000c1e1500 */
[C---:B------:R-:W-:Y:S02]  /*80b0*/  IMAD.WIDE R68, R251.reuse, 0x2, R68 ;  /* 0x00000002fb447825 */ /* 0x040fe400078e0244 */
[----:B------:R-:W4:Y:S01]  /*80c0*/  @P5 LDG.E.U16 R172, desc[UR22][R118.64] ;  /* 0x0000001676ac5981 */ /* 0x000f22000c1e1500 */
[----:B------:R-:W-:Y:S01]  /*80d0*/  ISETP.GT.AND P5, PT, R0, 0x5, PT ;  /* 0x000000050000780c */ /* 0x000fe20003fa4270 */
[----:B------:R-:W-:-:S02]  /*80e0*/  IMAD.WIDE R40, R251, 0x2, R40 ;  /* 0x00000002fb287825 */ /* 0x000fc400078e0228 */
[----:B------:R-:W-:Y:S02]  /*80f0*/  STL [R1+0x2f4], R137 ;  /* 0x0002f48901007387 */ /* 0x000fe40000100800 */
[C---:B------:R-:W-:Y:S02]  /*8100*/  IMAD.WIDE R42, R251.reuse, 0x2, R42 ;  /* 0x00000002fb2a7825 */ /* 0x040fe400078e022a */
[----:B------:R0:W-:Y:S02]  /*8110*/  STL [R1+0x2f0], R134 ;  /* 0x0002f08601007387 */ /* 0x0001e40000100800 */
[C---:B------:R-:W-:Y:S02]  /*8120*/  IMAD.WIDE R54, R251.reuse, 0x2, R54 ;  /* 0x00000002fb367825 */ /* 0x040fe400078e0236 */
[----:B------:R1:W-:Y:S02]  /*8130*/  STL [R1+0x2ec], R135 ;  /* 0x0002ec8701007387 */ /* 0x0003e40000100800 */
[----:B------:R-:W-:-:S02]  /*8140*/  IMAD.WIDE R52, R251, 0x2, R52 ;  /* 0x00000002fb347825 */ /* 0x000fc400078e0234 */
[----:B------:R-:W-:Y:S02]  /*8150*/  STL [R1+0x2e8], R132 ;  /* 0x0002e88401007387 */ /* 0x000fe40000100800 */
[C---:B------:R-:W-:Y:S02]  /*8160*/  IMAD.WIDE R38, R251.reuse, 0x2, R38 ;  /* 0x00000002fb267825 */ /* 0x040fe400078e0226 */
[----:B------:R-:W4:Y:S02]  /*8170*/  @P4 LDG.E.U16 R142, desc[UR22][R66.64] ;  /* 0x00000016428e4981 */ /* 0x000f24000c1e1500 */
[C---:B------:R-:W-:Y:S02]  /*8180*/  IMAD.WIDE R36, R251.reuse, 0x2, R36 ;  /* 0x00000002fb247825 */ /* 0x040fe400078e0224 */
[----:B------:R-:W4:Y:S01]  /*8190*/  @P4 LDG.E.U16 R143, desc[UR22][R64.64] ;  /* 0x00000016408f4981 */ /* 0x000f22000c1e1500 */
[----:B------:R-:W-:Y:S01]  /*81a0*/  ISETP.GT.AND P4, PT, R0, 0x9, PT ;  /* 0x000000090000780c */ /* 0x000fe20003f84270 */
[----:B------:R-:W-:-:S02]  /*81b0*/  IMAD.WIDE R26, R251, 0x2, R26 ;  /* 0x00000002fb1a7825 */ /* 0x000fc400078e021a */
[----:B------:R-:W-:Y:S01]  /*81c0*/  STL [R1+0x2e4], R133 ;  /* 0x0002e48501007387 */ /* 0x000fe20000100800 */
[----:B0-----:R-:W-:Y:S01]  /*81d0*/  PRMT R134, RZ, 0x7610, R134 ;  /* 0x00007610ff867816 */ /* 0x001fe20000000086 */
[C---:B------:R-:W-:Y:S02]  /*81e0*/  IMAD.WIDE R24, R251.reuse, 0x2, R24 ;  /* 0x00000002fb187825 */ /* 0x040fe400078e0218 */
[----:B------:R-:W-:Y:S01]  /*81f0*/  STL [R1+0x2e0], R130 ;  /* 0x0002e08201007387 */ /* 0x000fe20000100800 */
[----:B-1----:R-:W-:Y:S01]  /*8200*/  PRMT R135, RZ, 0x7610, R135 ;  /* 0x00007610ff877816 */ /* 0x002fe20000000087 */
[----:B------:R-:W-:Y:S02]  /*8210*/  IMAD.WIDE R18, R251, 0x2, R18 ;  /* 0x00000002fb127825 */ /* 0x000fe400078e0212 */
[----:B------:R-:W-:Y:S04]  /*8220*/  STL [R1+0x2dc], R131 ;  /* 0x0002dc8301007387 */ /* 0x000fe80000100800 */
[----:B------:R-:W-:Y:S01]  /*8230*/  STL [R1+0x2d8], R128 ;  /* 0x0002d88001007387 */ /* 0x000fe20000100800 */
[----:B------:R-:W-:-:S03]  /*8240*/  PRMT R164, RZ, 0x7610, R164 ;  /* 0x00007610ffa47816 */ /* 0x000fc600000000a4 */
[----:B------:R-:W-:Y:S01]  /*8250*/  STL [R1+0x2d4], R129 ;  /* 0x0002d48101007387 */ /* 0x000fe20000100800 */
[----:B------:R-:W-:-:S03]  /*8260*/  PRMT R165, RZ, 0x7610, R165 ;  /* 0x00007610ffa57816 */ /* 0x000fc600000000a5 */
[----:B------:R0:W-:Y:S04]  /*8270*/  STL [R1+0x2d0], R126 ;  /* 0x0002d07e01007387 */ /* 0x0001e80000100800 */
[----:B------:R1:W-:Y:S01]  /*8280*/  STL [R1+0x2cc], R127 ;  /* 0x0002cc7f01007387 */ /* 0x0003e20000100800 */
[----:B------:R-:W-:-:S03]  /*8290*/  PRMT R140, RZ, 0x7610, R140 ;  /* 0x00007610ff8c7816 */ /* 0x000fc6000000008c */
[----:B------:R-:W4:Y:S01]  /*82a0*/  @P5 LDG.E.U16 R134, desc[UR22][R50.64] ;  /* 0x0000001632865981 */ /* 0x000f22000c1e1500 */
[----:B0-----:R-:W-:-:S03]  /*82b0*/  PRMT R126, RZ, 0x7610, R126 ;  /* 0x00007610ff7e7816 */ /* 0x001fc6000000007e */
[----:B------:R-:W4:Y:S01]  /*82c0*/  @P5 LDG.E.U16 R135, desc[UR22][R48.64] ;  /* 0x0000001630875981 */ /* 0x000f22000c1e1500 */
[C---:B--2---:R-:W-:Y:S01]  /*82d0*/  IMAD.WIDE R184, R251.reuse, 0x2, R184 ;  /* 0x00000002fbb87825 */ /* 0x044fe200078e02b8 */
[----:B-1----:R-:W-:Y:S02]  /*82e0*/  PRMT R127, RZ, 0x7610, R127 ;  /* 0x00007610ff7f7816 */ /* 0x002fe4000000007f */
[----:B------:R-:W2:Y:S04]  /*82f0*/  @P4 LDG.E.U16 R164, desc[UR22][R104.64] ;  /* 0x0000001668a44981 */ /* 0x000ea8000c1e1500 */
[----:B------:R-:W2:Y:S01]  /*8300*/  @P6 LDG.E.U16 R166, desc[UR22][R184.64] ;  /* 0x00000016b8a66981 */ /* 0x000ea2000c1e1500 */
[----:B---3--:R-:W-:Y:S01]  /*8310*/  IMAD.WIDE R182, R251, 0x2, R182 ;  /* 0x00000002fbb67825 */ /* 0x008fe200078e02b6 */
[----:B------:R-:W-:-:S02]  /*8320*/  PRMT R141, RZ, 0x7610, R141 ;  /* 0x00007610ff8d7816 */ /* 0x000fc4000000008d */
[----:B------:R-:W3:Y:S04]  /*8330*/  @P4 LDG.E.U16 R165, desc[UR22][R102.64] ;  /* 0x0000001666a54981 */ /* 0x000ee8000c1e1500 */
[----:B------:R-:W2:Y:S01]  /*8340*/  @P6 LDG.E.U16 R167, desc[UR22][R182.64] ;  /* 0x00000016b6a76981 */ /* 0x000ea2000c1e1500 */
[C---:B------:R-:W-:Y:S02]  /*8350*/  ISETP.GT.AND P6, PT, R0.reuse, 0x6, PT ;  /* 0x000000060000780c */ /* 0x040fe40003fc4270 */
[C---:B------:R-:W-:Y:S01]  /*8360*/  ISETP.GT.AND P5, PT, R0.reuse, 0xa, PT ;  /* 0x0000000a0000780c */ /* 0x040fe20003fa4270 */
[----:B------:R0:W-:Y:S01]  /*8370*/  STL [R1+0x2c8], R124 ;  /* 0x0002c87c01007387 */ /* 0x0001e20000100800 */
[----:B------:R-:W-:Y:S02]  /*8380*/  ISETP.GT.AND P4, PT, R0, 0xd, PT ;  /* 0x0000000d0000780c */ /* 0x000fe40003f84270 */
[----:B------:R-:W-:Y:S01]  /*8390*/  PRMT R156, RZ, 0x7610, R156 ;  /* 0x00007610ff9c7816 */ /* 0x000fe2000000009c */
[----:B------:R1:W-:Y:S01]  /*83a0*/  STL [R1+0x2c4], R125 ;  /* 0x0002c47d01007387 */ /* 0x0003e20000100800 */
[----:B------:R-:W-:Y:S01]  /*83b0*/  PRMT R157, RZ, 0x7610, R157 ;  /* 0x00007610ff9d7816 */ /* 0x000fe2000000009d */
[----:B----4-:R-:W-:-:S04]  /*83c0*/  IMAD.WIDE R180, R251, 0x2, R180 ;  /* 0x00000002fbb47825 */ /* 0x010fc800078e02b4 */
[C---:B------:R-:W-:Y:S01]  /*83d0*/  IMAD.WIDE R178, R251.reuse, 0x2, R178 ;  /* 0x00000002fbb27825 */ /* 0x040fe200078e02b2 */
[----:B------:R-:W4:Y:S04]  /*83e0*/  @P6 LDG.E.U16 R126, desc[UR22][R34.64] ;  /* 0x00000016227e6981 */ /* 0x000f28000c1e1500 */
[----:B------:R-:W2:Y:S01]  /*83f0*/  @P6 LDG.E.U16 R127, desc[UR22][R32.64] ;  /* 0x00000016207f6981 */ /* 0x000ea2000c1e1500 */
[----:B------:R-:W-:Y:S01]  /*8400*/  IMAD.WIDE R176, R251, 0x2, R176 ;  /* 0x00000002fbb07825 */ /* 0x000fe200078e02b0 */
[----:B------:R-:W-:Y:S02]  /*8410*/  PRMT R148, RZ, 0x7610, R148 ;  /* 0x00007610ff947816 */ /* 0x000fe40000000094 */
[----:B------:R-:W2:Y:S04]  /*8420*/  @P5 LDG.E.U16 R156, desc[UR22][R92.64] ;  /* 0x000000165c9c5981 */ /* 0x000ea8000c1e1500 */
[----:B------:R-:W2:Y:S01]  /*8430*/  @P3 LDG.E.U16 R150, desc[UR22][R176.64] ;  /* 0x00000016b0963981 */ /* 0x000ea2000c1e1500 */
[----:B------:R-:W-:-:S02]  /*8440*/  ISETP.GT.AND P3, PT, R0, 0x8, PT ;  /* 0x000000080000780c */ /* 0x000fc40003f64270 */
[C---:B------:R-:W-:Y:S01]  /*8450*/  ISETP.GT.AND P6, PT, R0.reuse, 0xb, PT ;  /* 0x0000000b0000780c */ /* 0x040fe20003fc4270 */
[----:B------:R-:W2:Y:S01]  /*8460*/  @P5 LDG.E.U16 R157, desc[UR22][R90.64] ;  /* 0x000000165a9d5981 */ /* 0x000ea2000c1e1500 */
[----:B------:R-:W-:Y:S02]  /*8470*/  PRMT R149, RZ, 0x7610, R149 ;  /* 0x00007610ff957816 */ /* 0x000fe40000000095 */
[----:B------:R-:W-:Y:S01]  /*8480*/  PRMT R132, RZ, 0x7610, R132 ;  /* 0x00007610ff847816 */ /* 0x000fe20000000084 */
[----:B------:R-:W-:Y:S06]  /*8490*/  STL [R1+0x2c0], R122 ;  /* 0x0002c07a01007387 */ /* 0x000fec0000100800 */
[----:B------:R-:W2:Y:S04]  /*84a0*/  @P3 LDG.E.U16 R173, desc[UR22][R116.64] ;  /* 0x0000001674ad3981 */ /* 0x000ea8000c1e1500 */
[----:B------:R-:W2:Y:S01]  /*84b0*/  @P3 LDG.E.U16 R170, desc[UR22][R114.64] ;  /* 0x0000001672aa3981 */ /* 0x000ea2000c1e1500 */
[----:B------:R-:W-:-:S02]  /*84c0*/  ISETP.GT.AND P3, PT, R0, 0xc, PT ;  /* 0x0000000c0000780c */ /* 0x000fc40003f64270 */
[----:B------:R-:W-:Y:S01]  /*84d0*/  PRMT R133, RZ, 0x7610, R133 ;  /* 0x00007610ff857816 */ /* 0x000fe20000000085 */
[----:B------:R-:W2:Y:S01]  /*84e0*/  @P6 LDG.E.U16 R148, desc[UR22][R78.64] ;  /* 0x000000164e946981 */ /* 0x000ea2000c1e1500 */
[----:B------:R-:W-:Y:S02]  /*84f0*/  ISETP.GT.AND P5, PT, R0, 0xe, PT ;  /* 0x0000000e0000780c */ /* 0x000fe40003fa4270 */
[----:B------:R-:W-:Y:S01]  /*8500*/  PRMT R152, RZ, 0x7610, R152 ;  /* 0x00007610ff987816 */ /* 0x000fe20000000098 */
[----:B------:R-:W2:Y:S01]  /*8510*/  @P6 LDG.E.U16 R149, desc[UR22][R76.64] ;  /* 0x000000164c956981 */ /* 0x000ea2000c1e1500 */
[----:B------:R-:W-:-:S03]  /*8520*/  PRMT R162, RZ, 0x7610, R162 ;  /* 0x00007610ffa27816 */ /* 0x000fc600000000a2 */
[----:B------:R-:W2:Y:S04]  /*8530*/  @P4 LDG.E.U16 R132, desc[UR22][R46.64] ;  /* 0x000000162e844981 */ /* 0x000ea8000c1e1500 */
[----:B------:R-:W2:Y:S04]  /*8540*/  @P3 LDG.E.U16 R140, desc[UR22][R62.64] ;  /* 0x000000163e8c3981 */ /* 0x000ea8000c1e1500 */
[----:B------:R-:W2:Y:S01]  /*8550*/  @P3 LDG.E.U16 R141, desc[UR22][R60.64] ;  /* 0x000000163c8d3981 */ /* 0x000ea2000c1e1500 */
[C---:B------:R-:W-:Y:S02]  /*8560*/  ISETP.GT.AND P3, PT, R0.reuse, 0x11, PT ;  /* 0x000000110000780c */ /* 0x040fe40003f64270 */
[C---:B------:R-:W-:Y:S01]  /*8570*/  ISETP.GT.AND P6, PT, R0.reuse, 0x10, PT ;  /* 0x000000100000780c */ /* 0x040fe20003fc4270 */
[----:B------:R-:W2:Y:S01]  /*8580*/  @P4 LDG.E.U16 R133, desc[UR22][R44.64] ;  /* 0x000000162c854981 */ /* 0x000ea2000c1e1500 */
[----:B------:R-:W-:-:S02]  /*8590*/  ISETP.GT.AND P4, PT, R0, 0x12, PT ;  /* 0x000000120000780c */ /* 0x000fc40003f84270 */
[----:B0-----:R-:W-:Y:S01]  /*85a0*/  PRMT R124, RZ, 0x7610, R124 ;  /* 0x00007610ff7c7816 */ /* 0x001fe2000000007c */
[----:B------:R-:W-:Y:S01]  /*85b0*/  STL [R1+0x2bc], R123 ;  /* 0x0002bc7b01007387 */ /* 0x000fe20000100800 */
[----:B-1----:R-:W-:Y:S02]  /*85c0*/  PRMT R125, RZ, 0x7610, R125 ;  /* 0x00007610ff7d7816 */ /* 0x002fe4000000007d */
[----:B------:R-:W-:Y:S01]  /*85d0*/  PRMT R160, RZ, 0x7610, R160 ;  /* 0x00007610ffa07816 */ /* 0x000fe200000000a0 */
[----:B------:R-:W-:Y:S01]  /*85e0*/  STL [R1+0x2b8], R248 ;  /* 0x0002b8f801007387 */ /* 0x000fe20000100800 */
[----:B------:R-:W-:-:S03]  /*85f0*/  PRMT R144, RZ, 0x7610, R144 ;  /* 0x00007610ff907816 */ /* 0x000fc60000000090 */
[----:B------:R-:W2:Y:S01]  /*8600*/  @P3 LDG.E.U16 R152, desc[UR22][R100.64] ;  /* 0x0000001664983981 */ /* 0x000ea2000c1e1500 */
[----:B------:R-:W-:-:S03]  /*8610*/  PRMT R154, RZ, 0x7610, R154 ;  /* 0x00007610ff9a7816 */ /* 0x000fc6000000009a */
[----:B------:R-:W2:Y:S01]  /*8620*/  @P3 LDG.E.U16 R162, desc[UR22][R98.64] ;  /* 0x0000001662a23981 */ /* 0x000ea2000c1e1500 */
[----:B------:R-:W-:-:S03]  /*8630*/  ISETP.GT.AND P3, PT, R0, 0x18, PT ;  /* 0x000000180000780c */ /* 0x000fc60003f64270 */
[----:B------:R-:W-:Y:S01]  /*8640*/  STL [R1+0x2b4], R249 ;  /* 0x0002b4f901007387 */ /* 0x000fe20000100800 */
[----:B------:R-:W-:-:S03]  /*8650*/  PRMT R171, RZ, 0x7610, R171 ;  /* 0x00007610ffab7816 */ /* 0x000fc600000000ab */
[----:B------:R-:W-:Y:S01]  /*8660*/  STL [R1+0x290], R2 ;  /* 0x0002900201007387 */ /* 0x000fe20000100800 */
[----:B------:R-:W-:-:S03]  /*8670*/  PRMT R168, RZ, 0x7610, R168 ;  /* 0x00007610ffa87816 */ /* 0x000fc600000000a8 */
[----:B------:R-:W2:Y:S01]  /*8680*/  @P5 LDG.E.U16 R124, desc[UR22][R30.64] ;  /* 0x000000161e7c5981 */ /* 0x000ea2000c1e1500 */
[----:B------:R-:W-:-:S03]  /*8690*/  PRMT R169, RZ, 0x7610, R169 ;  /* 0x00007610ffa97816 */ /* 0x000fc600000000a9 */
[----:B------:R-:W2:Y:S01]  /*86a0*/  @P5 LDG.E.U16 R125, desc[UR22][R28.64] ;  /* 0x000000161c7d5981 */ /* 0x000ea2000c1e1500 */
[----:B------:R-:W-:-:S03]  /*86b0*/  ISETP.GT.AND P5, PT, R0, 0x13, PT ;  /* 0x000000130000780c */ /* 0x000fc60003fa4270 */
[----:B------:R-:W-:Y:S04]  /*86c0*/  STL [R1+0x190], R252 ;  /* 0x000190fc01007387 */ /* 0x000fe80000100800 */
[----:B------:R-:W-:Y:S04]  /*86d0*/  STL [R1+0x2b0], R252 ;  /* 0x0002b0fc01007387 */ /* 0x000fe80000100800 */
[----:B------:R-:W-:Y:S01]  /*86e0*/  STL.64 [R1], R176 ;  /* 0x000000b001007387 */ /* 0x000fe20000100a00 */
[----:B------:R-:W-:-:S03]  /*86f0*/  PRMT R158, RZ, 0x7610, R158 ;  /* 0x00007610ff9e7816 */ /* 0x000fc6000000009e */
[----:B------:R-:W-:Y:S04]  /*8700*/  STL.64 [R1+0x8], R178 ;  /* 0x000008b201007387 */ /* 0x000fe80000100a00 */
[----:B------:R-:W2:Y:S04]  /*8710*/  @P6 LDG.E.U16 R160, desc[UR22][R112.64] ;  /* 0x0000001670a06981 */ /* 0x000ea8000c1e1500 */
[----:B------:R-:W2:Y:S04]  /*8720*/  @P4 LDG.E.U16 R144, desc[UR22][R88.64] ;  /* 0x0000001658904981 */ /* 0x000ea8000c1e1500 */
[----:B------:R-:W2:Y:S01]  /*8730*/  @P4 LDG.E.U16 R154, desc[UR22][R86.64] ;  /* 0x00000016569a4981 */ /* 0x000ea2000c1e1500 */
[----:B------:R-:W-:-:S03]  /*8740*/  ISETP.GT.AND P4, PT, R0, 0x19, PT ;  /* 0x000000190000780c */ /* 0x000fc60003f84270 */
[----:B------:R-:W-:Y:S01]  /*8750*/  STL.64 [R1+0x10], R180 ;  /* 0x000010b401007387 */ /* 0x000fe20000100a00 */
[----:B------:R-:W-:-:S03]  /*8760*/  PRMT R159, RZ, 0x7610, R159 ;  /* 0x00007610ff9f7816 */ /* 0x000fc6000000009f */
[----:B------:R-:W-:Y:S01]  /*8770*/  STL.64 [R1+0x18], R182 ;  /* 0x000018b601007387 */ /* 0x000fe20000100a00 */
[----:B------:R-:W-:Y:S02]  /*8780*/  PRMT R136, RZ, 0x7610, R136 ;  /* 0x00007610ff887816 */ /* 0x000fe40000000088 */
[----:B------:R-:W-:Y:S01]  /*8790*/  PRMT R146, RZ, 0x7610, R146 ;  /* 0x00007610ff927816 */ /* 0x000fe20000000092 */
[----:B------:R0:W-:Y:S04]  /*87a0*/  STL.64 [R1+0x20], R184 ;  /* 0x000020b801007387 */ /* 0x0001e80000100a00 */
[----:B------:R-:W-:Y:S01]  /*87b0*/  STL [R1+0x198], R120 ;  /* 0x0001987801007387 */ /* 0x000fe20000100800 */
[----:B------:R-:W-:-:S03]  /*87c0*/  PRMT R163, RZ, 0x7610, R163 ;  /* 0x00007610ffa37816 */ /* 0x000fc600000000a3 */
[----:B------:R-:W-:Y:S04]  /*87d0*/  STL [R1+0x194], R121 ;  /* 0x0001947901007387 */ /* 0x000fe80000100800 */
[----:B------:R-:W2:Y:S04]  /*87e0*/  @P6 LDG.E.U16 R171, desc[UR22][R110.64] ;  /* 0x000000166eab6981 */ /* 0x000ea8000c1e1500 */
[----:B------:R1:W2:Y:S04]  /*87f0*/  @P3 LDG.E.U16 R168, desc[UR22][R108.64] ;  /* 0x000000166ca83981 */ /* 0x0002a8000c1e1500 */
[----:B------:R0:W2:Y:S01]  /*8800*/  @P3 LDG.E.U16 R169, desc[UR22][R106.64] ;  /* 0x000000166aa93981 */ /* 0x0000a2000c1e1500 */
[----:B------:R-:W-:-:S03]  /*8810*/  PRMT R161, RZ, 0x7610, R161 ;  /* 0x00007610ffa17816 */ /* 0x000fc600000000a1 */
[----:B------:R-:W-:Y:S04]  /*8820*/  STL [R1+0x1a0], R118 ;  /* 0x0001a07601007387 */ /* 0x000fe80000100800 */
[----:B------:R-:W-:Y:S04]  /*8830*/  STL [R1+0x19c], R119 ;  /* 0x00019c7701007387 */ /* 0x000fe80000100800 */
[----:B0-----:R-:W2:Y:S01]  /*8840*/  LDL.LU.64 R184, [R1+0x3b8] ;  /* 0x0003b80001b87983 */ /* 0x001ea20000300a00 */
[----:B------:R-:W-:-:S03]  /*8850*/  ISETP.GT.AND P6, PT, R0, 0x14, PT ;  /* 0x000000140000780c */ /* 0x000fc60003fc4270 */
[----:B------:R-:W2:Y:S04]  /*8860*/  LDL.LU.64 R182, [R1+0x3b0] ;  /* 0x0003b00001b67983 */ /* 0x000ea80000300a00 */
[----:B------:R-:W2:Y:S04]  /*8870*/  @P2 LDG.E.U16 R158, desc[UR22][R180.64] ;  /* 0x00000016b49e2981 */ /* 0x000ea8000c1e1500 */
[----:B------:R-:W2:Y:S04]  /*8880*/  @P2 LDG.E.U16 R159, desc[UR22][R178.64] ;  /* 0x00000016b29f2981 */ /* 0x000ea8000c1e1500 */
[----:B------:R-:W2:Y:S04]  /*8890*/  @P5 LDG.E.U16 R136, desc[UR22][R74.64] ;  /* 0x000000164a885981 */ /* 0x000ea8000c1e1500 */
[----:B------:R-:W2:Y:S04]  /*88a0*/  LDL.LU.64 R180, [R1+0x3a8] ;  /* 0x0003a80001b47983 */ /* 0x000ea80000300a00 */
[----:B------:R-:W2:Y:S01]  /*88b0*/  @P5 LDG.E.U16 R146, desc[UR22][R72.64] ;  /* 0x0000001648925981 */ /* 0x000ea2000c1e1500 */
[----:B------:R-:W-:-:S03]  /*88c0*/  ISETP.GT.AND P5, PT, R0, 0x1a, PT ;  /* 0x0000001a0000780c */ /* 0x000fc60003fa4270 */
[----:B------:R-:W2:Y:S04]  /*88d0*/  LDL.LU.64 R178, [R1+0x3a0] ;  /* 0x0003a00001b27983 */ /* 0x000ea80000300a00 */
[----:B------:R-:W2:Y:S04]  /*88e0*/  LDL.LU.64 R176, [R1+0x398] ;  /* 0x0003980001b07983 */ /* 0x000ea80000300a00 */
[----:B------:R-:W-:Y:S04]  /*88f0*/  STL [R1+0x1a8], R80 ;  /* 0x0001a85001007387 */ /* 0x000fe80000100800 */
[----:B------:R-:W-:Y:S04]  /*8900*/  STL [R1+0x1a4], R81 ;  /* 0x0001a45101007387 */ /* 0x000fe80000100800 */
[----:B------:R-:W2:Y:S01]  /*8910*/  @P4 LDG.E.U16 R163, desc[UR22][R96.64] ;  /* 0x0000001660a34981 */ /* 0x000ea2000c1e1500 */
[----:B------:R-:W-:-:S03]  /*8920*/  PRMT R155, RZ, 0x7610, R155 ;  /* 0x00007610ff9b7816 */ /* 0x000fc6000000009b */
[----:B------:R-:W-:Y:S04]  /*8930*/  STL [R1+0x1b0], R66 ;  /* 0x0001b04201007387 */ /* 0x000fe80000100800 */
[----:B------:R-:W2:Y:S01]  /*8940*/  @P4 LDG.E.U16 R161, desc[UR22][R94.64] ;  /* 0x000000165ea14981 */ /* 0x000ea2000c1e1500 */
[----:B------:R-:W-:-:S03]  /*8950*/  PRMT R128, RZ, 0x7610, R128 ;  /* 0x00007610ff807816 */ /* 0x000fc60000000080 */
[----:B------:R-:W-:Y:S01]  /*8960*/  STL [R1+0x1ac], R67 ;  /* 0x0001ac4301007387 */ /* 0x000fe20000100800 */
[----:B------:R-:W-:-:S03]  /*8970*/  PRMT R138, RZ, 0x7610, R138 ;  /* 0x00007610ff8a7816 */ /* 0x000fc6000000008a */
[----:B------:R-:W-:Y:S01]  /*8980*/  STL [R1+0x1b8], R64 ;  /* 0x0001b84001007387 */ /* 0x000fe20000100800 */
[----:B------:R-:W-:-:S03]  /*8990*/  PRMT R153, RZ, 0x7610, R153 ;  /* 0x00007610ff997816 */ /* 0x000fc60000000099 */
[----:B------:R-:W-:Y:S01]  /*89a0*/  STL [R1+0x1b4], R65 ;  /* 0x0001b44101007387 */ /* 0x000fe20000100800 */
[----:B------:R-:W-:-:S03]  /*89b0*/  ISETP.GT.AND P3, PT, R0, 0x1b, PT ;  /* 0x0000001b0000780c */ /* 0x000fc60003f64270 */
[----:B------:R-:W-:Y:S04]  /*89c0*/  STL [R1+0x1c0], R50 ;  /* 0x0001c03201007387 */ /* 0x000fe80000100800 */
[----:B------:R-:W-:Y:S04]  /*89d0*/  STL [R1+0x1bc], R51 ;  /* 0x0001bc3301007387 */ /* 0x000fe80000100800 */
[----:B------:R-:W-:Y:S04]  /*89e0*/  STL [R1+0x1c8], R48 ;  /* 0x0001c83001007387 */ /* 0x000fe80000100800 */
[----:B------:R-:W-:Y:S04]  /*89f0*/  STL [R1+0x1c4], R49 ;  /* 0x0001c43101007387 */ /* 0x000fe80000100800 */
[----:B------:R-:W-:Y:S04]  /*8a00*/  STL [R1+0x1d0], R34 ;  /* 0x0001d02201007387 */ /* 0x000fe80000100800 */
[----:B------:R-:W-:Y:S04]  /*8a10*/  STL [R1+0x1cc], R35 ;  /* 0x0001cc2301007387 */ /* 0x000fe80000100800 */
[----:B------:R-:W2:Y:S01]  /*8a20*/  @P5 LDG.E.U16 R155, desc[UR22][R84.64] ;  /* 0x00000016549b5981 */ /* 0x000ea2000c1e1500 */
[----:B------:R-:W-:-:S03]  /*8a30*/  PRMT R147, RZ, 0x7610, R147 ;  /* 0x00007610ff937816 */ /* 0x000fc60000000093 */
[----:B------:R-:W-:Y:S04]  /*8a40*/  STL [R1+0x1d8], R32 ;  /* 0x0001d82001007387 */ /* 0x000fe80000100800 */
[----:B------:R0:W2:Y:S04]  /*8a50*/  @P6 LDG.E.U16 R128, desc[UR22][R58.64] ;  /* 0x000000163a806981 */ /* 0x0000a8000c1e1500 */
[----:B------:R0:W2:Y:S01]  /*8a60*/  @P6 LDG.E.U16 R138, desc[UR22][R56.64] ;  /* 0x00000016388a6981 */ /* 0x0000a2000c1e1500 */
[----:B------:R-:W-:-:S03]  /*8a70*/  ISETP.GT.AND P6, PT, R0, 0x15, PT ;  /* 0x000000150000780c */ /* 0x000fc60003fc4270 */
[----:B------:R-:W2:Y:S01]  /*8a80*/  @P5 LDG.E.U16 R153, desc[UR22][R82.64] ;  /* 0x0000001652995981 */ /* 0x000ea2000c1e1500 */
[----:B------:R-:W-:-:S03]  /*8a90*/  PRMT R145, RZ, 0x7610, R145 ;  /* 0x00007610ff917816 */ /* 0x000fc60000000091 */
[----:B------:R-:W-:Y:S04]  /*8aa0*/  STL [R1+0x1d4], R33 ;  /* 0x0001d42101007387 */ /* 0x000fe80000100800 */
[----:B------:R-:W-:Y:S01]  /*8ab0*/  STL [R1+0x1e0], R116 ;  /* 0x0001e07401007387 */ /* 0x000fe20000100800 */
[----:B------:R-:W-:-:S03]  /*8ac0*/  ISETP.GT.AND P4, PT, R0, 0x1c, PT ;  /* 0x0000001c0000780c */ /* 0x000fc60003f84270 */
[----:B------:R-:W-:Y:S04]  /*8ad0*/  STL [R1+0x1dc], R117 ;  /* 0x0001dc7501007387 */ /* 0x000fe80000100800 */
[----:B------:R-:W-:Y:S01]  /*8ae0*/  STL [R1+0x1e8], R114 ;  /* 0x0001e87201007387 */ /* 0x000fe20000100800 */
[----:B------:R-:W-:-:S03]  /*8af0*/  PRMT R248, RZ, 0x7610, R248 ;  /* 0x00007610fff87816 */ /* 0x000fc600000000f8 */
[----:B------:R-:W-:Y:S01]  /*8b00*/  STL [R1+0x1e4], R115 ;  /* 0x0001e47301007387 */ /* 0x000fe20000100800 */
[----:B------:R-:W-:-:S03]  /*8b10*/  PRMT R130, RZ, 0x7610, R130 ;  /* 0x00007610ff827816 */ /* 0x000fc60000000082 */
[----:B------:R-:W-:Y:S04]  /*8b20*/  STL [R1+0x1f0], R104 ;  /* 0x0001f06801007387 */ /* 0x000fe80000100800 */
[----:B------:R-:W-:Y:S04]  /*8b30*/  STL [R1+0x1ec], R105 ;  /* 0x0001ec6901007387 */ /* 0x000fe80000100800 */
[----:B------:R-:W-:Y:S04]  /*8b40*/  STL [R1+0x1f8], R102 ;  /* 0x0001f86601007387 */ /* 0x000fe80000100800 */
[----:B------:R-:W-:Y:S04]  /*8b50*/  STL [R1+0x1f4], R103 ;  /* 0x0001f46701007387 */ /* 0x000fe80000100800 */
[----:B------:R-:W3:Y:S01]  /*8b60*/  @P3 LDG.E.U16 R147, desc[UR22][R70.64] ;  /* 0x0000001646933981 */ /* 0x000ee2000c1e1500 */
[----:B------:R-:W-:-:S03]  /*8b70*/  PRMT R139, RZ, 0x7610, R139 ;  /* 0x00007610ff8b7816 */ /* 0x000fc6000000008b */
[----:B------:R-:W-:Y:S04]  /*8b80*/  STL [R1+0x200], R92 ;  /* 0x0002005c01007387 */ /* 0x000fe80000100800 */
[----:B------:R-:W3:Y:S01]  /*8b90*/  @P3 LDG.E.U16 R145, desc[UR22][R68.64] ;  /* 0x0000001644913981 */ /* 0x000ee2000c1e1500 */
[----:B------:R-:W-:-:S03]  /*8ba0*/  PRMT R137, RZ, 0x7610, R137 ;  /* 0x00007610ff897816 */ /* 0x000fc60000000089 */
[----:B------:R-:W-:Y:S04]  /*8bb0*/  STL [R1+0x1fc], R93 ;  /* 0x0001fc5d01007387 */ /* 0x000fe80000100800 */
[----:B------:R-:W-:Y:S04]  /*8bc0*/  STL [R1+0x208], R90 ;  /* 0x0002085a01007387 */ /* 0x000fe80000100800 */
[----:B------:R-:W-:Y:S04]  /*8bd0*/  STL [R1+0x204], R91 ;  /* 0x0002045b01007387 */ /* 0x000fe80000100800 */
[----:B------:R-:W-:Y:S04]  /*8be0*/  STL [R1+0x210], R78 ;  /* 0x0002104e01007387 */ /* 0x000fe80000100800 */
[----:B------:R-:W4:Y:S04]  /*8bf0*/  @P6 LDG.E.U16 R248, desc[UR22][R42.64] ;  /* 0x000000162af86981 */ /* 0x000f28000c1e1500 */
[----:B------:R-:W4:Y:S01]  /*8c00*/  @P6 LDG.E.U16 R130, desc[UR22][R40.64] ;  /* 0x0000001628826981 */ /* 0x000f22000c1e1500 */
[----:B------:R-:W-:-:S03]  /*8c10*/  ISETP.GT.AND P6, PT, R0, 0x1d, PT ;  /* 0x0000001d0000780c */ /* 0x000fc60003fc4270 */
[----:B------:R-:W-:Y:S04]  /*8c20*/  STL [R1+0x20c], R79 ;  /* 0x00020c4f01007387 */ /* 0x000fe80000100800 */
[----:B------:R-:W-:Y:S04]  /*8c30*/  STL [R1+0x218], R76 ;  /* 0x0002184c01007387 */ /* 0x000fe80000100800 */
[----:B------:R-:W-:Y:S04]  /*8c40*/  STL [R1+0x214], R77 ;  /* 0x0002144d01007387 */ /* 0x000fe80000100800 */
[----:B------:R-:W-:Y:S01]  /*8c50*/  STL [R1+0x220], R62 ;  /* 0x0002203e01007387 */ /* 0x000fe20000100800 */
[----:B------:R-:W-:-:S03]  /*8c60*/  ISETP.GT.AND P5, PT, R0, 0x16, PT ;  /* 0x000000160000780c */ /* 0x000fc60003fa4270 */
[----:B------:R-:W-:Y:S01]  /*8c70*/  STL [R1+0x21c], R63 ;  /* 0x00021c3f01007387 */ /* 0x000fe20000100800 */
[----:B------:R-:W-:-:S03]  /*8c80*/  PRMT R131, RZ, 0x7610, R131 ;  /* 0x00007610ff837816 */ /* 0x000fc60000000083 */
[----:B------:R-:W4:Y:S01]  /*8c90*/  @P4 LDG.E.U16 R139, desc[UR22][R54.64] ;  /* 0x00000016368b4981 */ /* 0x000f22000c1e1500 */
[----:B------:R-:W-:-:S03]  /*8ca0*/  PRMT R129, RZ, 0x7610, R129 ;  /* 0x00007610ff817816 */ /* 0x000fc60000000081 */
[----:B------:R-:W-:Y:S04]  /*8cb0*/  STL [R1+0x228], R60 ;  /* 0x0002283c01007387 */ /* 0x000fe80000100800 */
[----:B------:R-:W4:Y:S04]  /*8cc0*/  @P4 LDG.E.U16 R137, desc[UR22][R52.64] ;  /* 0x0000001634894981 */ /* 0x000f28000c1e1500 */
[----:B------:R-:W-:Y:S04]  /*8cd0*/  STL [R1+0x224], R61 ;  /* 0x0002243d01007387 */ /* 0x000fe80000100800 */
[----:B------:R-:W-:Y:S04]  /*8ce0*/  STL [R1+0x230], R46 ;  /* 0x0002302e01007387 */ /* 0x000fe80000100800 */
[----:B------:R-:W-:Y:S04]  /*8cf0*/  STL [R1+0x22c], R47 ;  /* 0x00022c2f01007387 */ /* 0x000fe80000100800 */
[----:B------:R-:W-:Y:S04]  /*8d00*/  STL [R1+0x238], R44 ;  /* 0x0002382c01007387 */ /* 0x000fe80000100800 */
[----:B------:R-:W-:Y:S01]  /*8d10*/  STL [R1+0x234], R45 ;  /* 0x0002342d01007387 */ /* 0x000fe20000100800 */
[----:B------:R-:W-:-:S03]  /*8d20*/  PRMT R122, RZ, 0x7610, R122 ;  /* 0x00007610ff7a7816 */ /* 0x000fc6000000007a */
[----:B------:R-:W-:Y:S01]  /*8d30*/  STL [R1+0x240], R30 ;  /* 0x0002401e01007387 */ /* 0x000fe20000100800 */
[----:B------:R-:W-:-:S03]  /*8d40*/  PRMT R123, RZ, 0x7610, R123 ;  /* 0x00007610ff7b7816 */ /* 0x000fc6000000007b */
[----:B------:R-:W-:Y:S04]  /*8d50*/  STL [R1+0x23c], R31 ;  /* 0x00023c1f01007387 */ /* 0x000fe80000100800 */
[----:B------:R-:W-:Y:S04]  /*8d60*/  STL [R1+0x248], R28 ;  /* 0x0002481c01007387 */ /* 0x000fe80000100800 */
[----:B------:R-:W4:Y:S04]  /*8d70*/  @P6 LDG.E.U16 R131, desc[UR22][R38.64] ;  /* 0x0000001626836981 */ /* 0x000f28000c1e1500 */
[----:B------:R-:W-:Y:S04]  /*8d80*/  STL [R1+0x244], R29 ;  /* 0x0002441d01007387 */ /* 0x000fe80000100800 */
[----:B------:R-:W4:Y:S04]  /*8d90*/  @P6 LDG.E.U16 R129, desc[UR22][R36.64] ;  /* 0x0000001624816981 */ /* 0x000f28000c1e1500 */
[----:B------:R-:W-:Y:S04]  /*8da0*/  STL [R1+0x250], R112 ;  /* 0x0002507001007387 */ /* 0x000fe80000100800 */
[----:B------:R-:W-:Y:S04]  /*8db0*/  STL [R1+0x24c], R113 ;  /* 0x00024c7101007387 */ /* 0x000fe80000100800 */
[----:B------:R-:W-:Y:S04]  /*8dc0*/  STL [R1+0x258], R110 ;  /* 0x0002586e01007387 */ /* 0x000fe80000100800 */
[----:B------:R-:W-:Y:S04]  /*8dd0*/  STL [R1+0x254], R111 ;  /* 0x0002546f01007387 */ /* 0x000fe80000100800 */
[----:B------:R-:W-:Y:S04]  /*8de0*/  STL [R1+0x260], R100 ;  /* 0x0002606401007387 */ /* 0x000fe80000100800 */
[----:B------:R-:W-:Y:S04]  /*8df0*/  STL [R1+0x25c], R101 ;  /* 0x00025c6501007387 */ /* 0x000fe80000100800 */
[----:B------:R-:W4:Y:S04]  /*8e00*/  @P5 LDG.E.U16 R122, desc[UR22][R26.64] ;  /* 0x000000161a7a5981 */ /* 0x000f28000c1e1500 */
[----:B------:R-:W-:Y:S04]  /*8e10*/  STL [R1+0x268], R98 ;  /* 0x0002686201007387 */ /* 0x000fe80000100800 */
[----:B------:R-:W4:Y:S01]  /*8e20*/  @P5 LDG.E.U16 R123, desc[UR22][R24.64] ;  /* 0x00000016187b5981 */ /* 0x000f22000c1e1500 */
[----:B------:R-:W-:-:S03]  /*8e30*/  ISETP.GT.AND P3, PT, R0, 0x1e, PT ;  /* 0x0000001e0000780c */ /* 0x000fc60003f64270 */
[----:B------:R-:W-:Y:S04]  /*8e40*/  STL [R1+0x264], R99 ;  /* 0x0002646301007387 */ /* 0x000fe80000100800 */
[----:B------:R-:W-:Y:S04]  /*8e50*/  STL [R1+0x270], R88 ;  /* 0x0002705801007387 */ /* 0x000fe80000100800 */
[----:B------:R-:W-:Y:S04]  /*8e60*/  STL [R1+0x26c], R89 ;  /* 0x00026c5901007387 */ /* 0x000fe80000100800 */
[----:B------:R-:W-:Y:S04]  /*8e70*/  STL [R1+0x278], R86 ;  /* 0x0002785601007387 */ /* 0x000fe80000100800 */
[----:B------:R-:W-:Y:S04]  /*8e80*/  STL [R1+0x274], R87 ;  /* 0x0002745701007387 */ /* 0x000fe80000100800 */
[----:B------:R-:W-:Y:S01]  /*8e90*/  STL [R1+0x280], R74 ;  /* 0x0002804a01007387 */ /* 0x000fe20000100800 */
[----:B------:R-:W-:-:S03]  /*8ea0*/  ISETP.GT.AND P2, PT, R0, 0x7, PT ;  /* 0x000000070000780c */ /* 0x000fc60003f44270 */
[----:B------:R-:W-:Y:S04]  /*8eb0*/  STL [R1+0x27c], R75 ;  /* 0x00027c4b01007387 */ /* 0x000fe80000100800 */
[----:B------:R-:W-:Y:S04]  /*8ec0*/  STL [R1+0x288], R72 ;  /* 0x0002884801007387 */ /* 0x000fe80000100800 */
[----:B------:R-:W-:Y:S04]  /*8ed0*/  STL [R1+0x284], R73 ;  /* 0x0002844901007387 */ /* 0x000fe80000100800 */
[----:B------:R1:W-:Y:S01]  /*8ee0*/  STL [R1+0x294], R108 ;  /* 0x0002946c01007387 */ /* 0x0003e20000100800 */
[----:B------:R-:W-:-:S02]  /*8ef0*/  PRMT R249, RZ, 0x7610, R249 ;  /* 0x00007610fff97816 */ /* 0x000fc400000000f9 */
[----:B------:R-:W-:-:S04]  /*8f00*/  PRMT R252, RZ, 0x7610, R252 ;  /* 0x00007610fffc7816 */ /* 0x000fc800000000fc */
[----:B------:R-:W4:Y:S01]  /*8f10*/  @P3 LDG.E.U16 R249, desc[UR22][R20.64] ;  /* 0x0000001614f93981 */ /* 0x000f22000c1e1500 */
[----:B-1----:R-:W-:-:S03]  /*8f20*/  PRMT R108, RZ, 0x7610, R108 ;  /* 0x00007610ff6c7816 */ /* 0x002fc6000000006c */
[----:B------:R-:W4:Y:S04]  /*8f30*/  @P2 LDG.E.U16 R252, desc[UR22][R18.64] ;  /* 0x0000001612fc2981 */ /* 0x000f28000c1e1500 */
[----:B------:R-:W4:Y:S01]  /*8f40*/  @P3 LDG.E.U16 R108, desc[UR22][R22.64] ;  /* 0x00000016166c3981 */ /* 0x000f22000c1e1500 */
[C---:B------:R-:W-:Y:S02]  /*8f50*/  ISETP.GT.AND P3, PT, R0.reuse, 0xf, PT ;  /* 0x0000000f0000780c */ /* 0x040fe40003f64270 */
[C---:B------:R-:W-:Y:S01]  /*8f60*/  ISETP.GT.AND P4, PT, R0.reuse, 0x17, PT ;  /* 0x000000170000780c */ /* 0x040fe20003f84270 */
[----:B------:R-:W-:Y:S01]  /*8f70*/  STL [R1+0x28c], R109 ;  /* 0x00028c6d01007387 */ /* 0x000fe20000100800 */
[----:B------:R-:W-:-:S03]  /*8f80*/  ISETP.GT.AND P5, PT, R0, 0x1f, PT ;  /* 0x0000001f0000780c */ /* 0x000fc60003fa4270 */
[----:B------:R1:W-:Y:S04]  /*8f90*/  STL [R1+0x29c], R106 ;  /* 0x00029c6a01007387 */ /* 0x0003e80000100800 */
[----:B------:R0:W-:Y:S04]  /*8fa0*/  STL [R1+0x298], R107 ;  /* 0x0002986b01007387 */ /* 0x0001e80000100800 */
[----:B------:R0:W-:Y:S01]  /*8fb0*/  STL [R1+0x2a4], R58 ;  /* 0x0002a43a01007387 */ /* 0x0001e20000100800 */
[----:B------:R-:W-:-:S03]  /*8fc0*/  PRMT R2, RZ, 0x7610, R2 ;  /* 0x00007610ff027816 */ /* 0x000fc60000000002 */
[----:B------:R0:W-:Y:S01]  /*8fd0*/  STL [R1+0x2a0], R59 ;  /* 0x0002a03b01007387 */ /* 0x0001e20000100800 */
[----:B-1----:R-:W-:-:S03]  /*8fe0*/  PRMT R106, RZ, 0x7610, R106 ;  /* 0x00007610ff6a7816 */ /* 0x002fc6000000006a */
[----:B------:R1:W-:Y:S01]  /*8ff0*/  STL [R1+0x2ac], R56 ;  /* 0x0002ac3801007387 */ /* 0x0003e20000100800 */
[----:B0-----:R-:W-:Y:S01]  /*9000*/  PRMT R107, RZ, 0x7610, R107 ;  /* 0x00007610ff6b7816 */ /* 0x001fe2000000006b */
[C---:B------:R-:W-:Y:S01]  /*9010*/  IMAD.WIDE R4, R251.reuse, 0x2, R4 ;  /* 0x00000002fb047825 */ /* 0x040fe200078e0204 */
[----:B------:R-:W-:Y:S01]  /*9020*/  PRMT R58, RZ, 0x7610, R58 ;  /* 0x00007610ff3a7816 */ /* 0x000fe2000000003a */
[----:B------:R0:W-:Y:S01]  /*9030*/  STL [R1+0x2a8], R57 ;  /* 0x0002a83901007387 */ /* 0x0001e20000100800 */
[----:B------:R-:W-:Y:S01]  /*9040*/  PRMT R59, RZ, 0x7610, R59 ;  /* 0x00007610ff3b7816 */ /* 0x000fe2000000003b */
[C---:B------:R-:W-:Y:S02]  /*9050*/  IMAD.WIDE R6, R251.reuse, 0x2, R6 ;  /* 0x00000002fb067825 */ /* 0x040fe400078e0206 */
[----:B------:R-:W4:Y:S01]  /*9060*/  @P5 LDG.E.U16 R2, desc[UR22][R4.64] ;  /* 0x0000001604025981 */ /* 0x000f22000c1e1500 */
[----:B-1----:R-:W-:Y:S01]  /*9070*/  PRMT R56, RZ, 0x7610, R56 ;  /* 0x00007610ff387816 */ /* 0x002fe20000000038 */
[----:B------:R-:W-:-:S02]  /*9080*/  IMAD.WIDE R8, R251, 0x2, R8 ;  /* 0x00000002fb087825 */ /* 0x000fc400078e0208 */
[----:B------:R-:W4:Y:S01]  /*9090*/  @P5 LDG.E.U16 R107, desc[UR22][R6.64] ;  /* 0x00000016066b5981 */ /* 0x000f22000c1e1500 */
[----:B0-----:R-:W-:Y:S01]  /*90a0*/  PRMT R57, RZ, 0x7610, R57 ;  /* 0x00007610ff397816 */ /* 0x001fe20000000039 */
[C---:B------:R-:W-:Y:S02]  /*90b0*/  IMAD.WIDE R12, R251.reuse, 0x2, R12 ;  /* 0x00000002fb0c7825 */ /* 0x040fe400078e020c */
[----:B------:R-:W4:Y:S02]  /*90c0*/  @P4 LDG.E.U16 R106, desc[UR22][R8.64] ;  /* 0x00000016086a4981 */ /* 0x000f24000c1e1500 */
[C---:B------:R-:W-:Y:S02]  /*90d0*/  IMAD.WIDE R14, R251.reuse, 0x2, R14 ;  /* 0x00000002fb0e7825 */ /* 0x040fe400078e020e */
[----:B------:R-:W4:Y:S02]  /*90e0*/  @P3 LDG.E.U16 R58, desc[UR22][R12.64] ;  /* 0x000000160c3a3981 */ /* 0x000f24000c1e1500 */
[----:B------:R-:W-:-:S02]  /*90f0*/  IMAD.WIDE R16, R251, 0x2, R16 ;  /* 0x00000002fb107825 */ /* 0x000fc400078e0210 */
[----:B------:R-:W4:Y:S02]  /*9100*/  @P3 LDG.E.U16 R57, desc[UR22][R14.64] ;  /* 0x000000160e393981 */ /* 0x000f24000c1e1500 */
[----:B------:R-:W-:Y:S02]  /*9110*/  IMAD.WIDE R10, R251, 0x2, R10 ;  /* 0x00000002fb0a7825 */ /* 0x000fe400078e020a */
[----:B------:R-:W4:Y:S04]  /*9120*/  @P2 LDG.E.U16 R56, desc[UR22][R16.64] ;  /* 0x0000001610382981 */ /* 0x000f28000c1e1500 */
[----:B------:R-:W4:Y:S01]  /*9130*/  @P4 LDG.E.U16 R59, desc[UR22][R10.64] ;  /* 0x000000160a3b4981 */ /* 0x000f22000c1e1500 */
[----:B------:R-:W-:Y:S06]  /*9140*/  BAR.SYNC.DEFER_BLOCKING 0x0 ;  /* 0x0000000000007b1d */ /* 0x000fec0000010000 */
[----:B--2---:R0:W-:Y:S04]  /*9150*/  STS.U16 [R3+UR9+0x8800], R160 ;  /* 0x008800a003007988 */ /* 0x0041e80008000409 */
[----:B------:R1:W-:Y:S01]  /*9160*/  STS.U16 [R3+UR9+0x8000], R175 ;  /* 0x008000af03007988 */ /* 0x0003e20008000409 */
[----:B0-----:R-:W-:-:S03]  /*9170*/  LOP3.LUT R160, R3, 0x10, RZ, 0x3c, !PT ;  /* 0x0000001003a07812 */ /* 0x001fc600078e3cff */
[----:B------:R0:W-:Y:S04]  /*9180*/  STS.U16 [R3+UR9+0xa000], R172 ;  /* 0x00a000ac03007988 */ /* 0x0001e80008000409 */
[----:B------:R2:W-:Y:S04]  /*9190*/  STS.U16 [R3+UR9+0x8400], R173 ;  /* 0x008400ad03007988 */ /* 0x0005e80008000409 */
[----:B------:R-:W-:Y:S04]  /*91a0*/  STS.U16 [R3+UR9+0xa400], R170 ;  /* 0x00a400aa03007988 */ /* 0x000fe80008000409 */
[----:B------:R-:W-:Y:S04]  /*91b0*/  STS.U16 [R3+UR9+0xa800], R171 ;  /* 0x00a800ab03007988 */ /* 0x000fe80008000409 */
[----:B------:R-:W-:Y:S04]  /*91c0*/  STS.U16 [R3+UR9+0x8c00], R168 ;  /* 0x008c00a803007988 */ /* 0x000fe80008000409 */
[----:B------:R-:W-:Y:S04]  /*91d0*/  STS.U16 [R3+UR9+0xac00], R169 ;  /* 0x00ac00a903007988 */ /* 0x000fe80008000409 */
[----:B------:R-:W-:Y:S04]  /*91e0*/  STS.U16 [R160+UR9+0x8080], R166 ;  /* 0x008080a6a0007988 */ /* 0x000fe80008000409 */
[----:B------:R-:W-:Y:S04]  /*91f0*/  STS.U16 [R160+UR9+0xa080], R167 ;  /* 0x00a080a7a0007988 */ /* 0x000fe80008000409 */
[----:B------:R-:W-:Y:S04]  /*9200*/  STS.U16 [R160+UR9+0x8480], R164 ;  /* 0x008480a4a0007988 */ /* 0x000fe80008000409 */
[----:B---3--:R-:W-:Y:S04]  /*9210*/  STS.U16 [R160+UR9+0xa480], R165 ;  /* 0x00a480a5a0007988 */ /* 0x008fe80008000409 */
[----:B-1----:R-:W3:Y:S04]  /*9220*/  LDL.LU R175, [R1+0x394] ;  /* 0x0003940001af7983 */ /* 0x002ee80000300800 */
[----:B------:R1:W-:Y:S04]  /*9230*/  STS.U16 [R160+UR9+0x8880], R152 ;  /* 0x00888098a0007988 */ /* 0x0003e80008000409 */
[----:B0-----:R-:W3:Y:S04]  /*9240*/  LDL.LU R172, [R1+0x390] ;  /* 0x0003900001ac7983 */ /* 0x001ee80000300800 */
[----:B--2---:R-:W2:Y:S01]  /*9250*/  LDL.LU R173, [R1+0x384] ;  /* 0x0003840001ad7983 */ /* 0x004ea20000300800 */
[----:B-1----:R-:W-:-:S03]  /*9260*/  LOP3.LUT R152, R3, 0x20, RZ, 0x3c, !PT ;  /* 0x0000002003987812 */ /* 0x002fc600078e3cff */
[----:B------:R-:W2:Y:S04]  /*9270*/  LDL.LU R170, [R1+0x380] ;  /* 0x0003800001aa7983 */ /* 0x000ea80000300800 */
[----:B------:R0:W-:Y:S04]  /*9280*/  STS.U16 [R160+UR9+0xa880], R162 ;  /* 0x00a880a2a0007988 */ /* 0x0001e80008000409 */
[----:B------:R-:W2:Y:S04]  /*9290*/  LDL.LU R171, [R1+0x37c] ;  /* 0x00037c0001ab7983 */ /* 0x000ea80000300800 */
[----:B------:R1:W-:Y:S04]  /*92a0*/  STS.U16 [R160+UR9+0x8c80], R163 ;  /* 0x008c80a3a0007988 */ /* 0x0003e80008000409 */
[----:B------:R-:W2:Y:S04]  /*92b0*/  LDL.LU R168, [R1+0x378] ;  /* 0x0003780001a87983 */ /* 0x000ea80000300800 */
[----:B------:R-:W-:Y:S04]  /*92c0*/  STS.U16 [R160+UR9+0xac80], R161 ;  /* 0x00ac80a1a0007988 */ /* 0x000fe80008000409 */
        /* <DEDUP_REMOVED lines=9> */
[----:B------:R1:W-:Y:S04]  /*9360*/  STS.U16 [R152+UR9+0x8900], R144 ;  /* 0x0089009098007988 */ /* 0x0003e80008000409 */
[----:B0-----:R-:W2:Y:S04]  /*9370*/  LDL.LU R162, [R1+0x360] ;  /* 0x0003600001a27983 */ /* 0x001ea80000300800 */
[----:B-1----:R-:W2:Y:S01]  /*9380*/  LDL.LU R163, [R1+0x35c] ;  /* 0x00035c0001a37983 */ /* 0x002ea20000300800 */
[----:B------:R-:W-:-:S03]  /*9390*/  LOP3.LUT R144, R3, 0x30, RZ, 0x3c, !PT ;  /* 0x0000003003907812 */ /* 0x000fc600078e3cff */
[----:B------:R-:W2:Y:S04]  /*93a0*/  LDL.LU R160, [R1+0x358] ;  /* 0x0003580001a07983 */ /* 0x000ea80000300800 */
[----:B------:R0:W-:Y:S04]  /*93b0*/  STS.U16 [R152+UR9+0xa900], R154 ;  /* 0x00a9009a98007988 */ /* 0x0001e80008000409 */
        /* <DEDUP_REMOVED lines=10> */
[----:B0-----:R-:W2:Y:S04]  /*9460*/  LDL.LU R154, [R1+0x340] ;  /* 0x00034000019a7983 */ /* 0x001ea80000300800 */
[----:B------:R-:W-:Y:S04]  /*9470*/  STS.U16 [R144+UR9+0xa580], R149 ;  /* 0x00a5809590007988 */ /* 0x000fe80008000409 */
[----:B-1----:R-:W2:Y:S04]  /*9480*/  LDL.LU R155, [R1+0x33c] ;  /* 0x00033c00019b7983 */ /* 0x002ea80000300800 */
[----:B------:R0:W-:Y:S04]  /*9490*/  STS.U16 [R144+UR9+0x8980], R136 ;  /* 0x0089808890007988 */ /* 0x0001e80008000409 */
[----:B------:R-:W2:Y:S04]  /*94a0*/  LDL.LU R152, [R1+0x338] ;  /* 0x0003380001987983 */ /* 0x000ea80000300800 */
[----:B------:R-:W2:Y:S01]  /*94b0*/  LDL.LU R153, [R1+0x334] ;  /* 0x0003340001997983 */ /* 0x000ea20000300800 */
[----:B0-----:R-:W-:-:S03]  /*94c0*/  LOP3.LUT R136, R3, 0x40, RZ, 0x3c, !PT ;  /* 0x0000004003887812 */ /* 0x001fc600078e3cff */
[----:B------:R-:W2:Y:S04]  /*94d0*/  LDL.LU R150, [R1+0x330] ;  /* 0x0003300001967983 */ /* 0x000ea80000300800 */
[----:B------:R0:W-:Y:S04]  /*94e0*/  STS.U16 [R144+UR9+0xa980], R146 ;  /* 0x00a9809290007988 */ /* 0x0001e80008000409 */
[----:B------:R-:W2:Y:S04]  /*94f0*/  LDL.LU R151, [R1+0x32c] ;  /* 0x00032c0001977983 */ /* 0x000ea80000300800 */
[----:B------:R1:W-:Y:S04]  /*9500*/  STS.U16 [R144+UR9+0x8d80], R147 ;  /* 0x008d809390007988 */ /* 0x0003e80008000409 */
[----:B------:R-:W2:Y:S04]  /*9510*/  LDL.LU R148, [R1+0x328] ;  /* 0x0003280001947983 */ /* 0x000ea80000300800 */
[----:B------:R0:W-:Y:S04]  /*9520*/  STS.U16 [R144+UR9+0xad80], R145 ;  /* 0x00ad809190007988 */ /* 0x0001e80008000409 */
[----:B------:R-:W2:Y:S04]  /*9530*/  LDL.LU R149, [R1+0x324] ;  /* 0x0003240001957983 */ /* 0x000ea80000300800 */
[----:B------:R1:W-:Y:S04]  /*9540*/  STS.U16 [R136+UR9+0x8200], R142 ;  /* 0x0082008e88007988 */ /* 0x0003e80008000409 */
[----:B0-----:R-:W2:Y:S04]  /*9550*/  LDL.LU R146, [R1+0x320] ;  /* 0x0003200001927983 */ /* 0x001ea80000300800 */
[----:B------:R0:W-:Y:S04]  /*9560*/  STS.U16 [R136+UR9+0xa200], R143 ;  /* 0x00a2008f88007988 */ /* 0x0001e80008000409 */
[----:B-1----:R-:W2:Y:S04]  /*9570*/  LDL.LU R147, [R1+0x31c] ;  /* 0x00031c0001937983 */ /* 0x002ea80000300800 */
[----:B------:R-:W-:Y:S04]  /*9580*/  STS.U16 [R136+UR9+0x8600], R140 ;  /* 0x0086008c88007988 */ /* 0x000fe80008000409 */
[----:B------:R-:W3:Y:S04]  /*9590*/  LDL.LU R144, [R1+0x318] ;  /* 0x0003180001907983 */ /* 0x000ee80000300800 */
[----:B------:R-:W-:Y:S04]  /*95a0*/  STS.U16 [R136+UR9+0xa600], R141 ;  /* 0x00a6008d88007988 */ /* 0x000fe80008000409 */
[----:B------:R-:W3:Y:S04]  /*95b0*/  LDL.LU R145, [R1+0x314] ;  /* 0x0003140001917983 */ /* 0x000ee80000300800 */
[----:B------:R1:W-:Y:S04]  /*95c0*/  STS.U16 [R136+UR9+0x8a00], R128 ;  /* 0x008a008088007988 */ /* 0x0003e80008000409 */
[----:B------:R-:W3:Y:S04]  /*95d0*/  LDL.LU R142, [R1+0x310] ;  /* 0x00031000018e7983 */ /* 0x000ee80000300800 */
[----:B0-----:R-:W3:Y:S01]  /*95e0*/  LDL.LU R143, [R1+0x30c] ;  /* 0x00030c00018f7983 */ /* 0x001ee20000300800 */
[----:B-1----:R-:W-:-:S03]  /*95f0*/  LOP3.LUT R128, R3, 0x50, RZ, 0x3c, !PT ;  /* 0x0000005003807812 */ /* 0x002fc600078e3cff */
[----:B------:R-:W3:Y:S04]  /*9600*/  LDL.LU R140, [R1+0x308] ;  /* 0x00030800018c7983 */ /* 0x000ee80000300800 */
[----:B------:R0:W-:Y:S04]  /*9610*/  STS.U16 [R136+UR9+0xaa00], R138 ;  /* 0x00aa008a88007988 */ /* 0x0001e80008000409 */
[----:B------:R-:W3:Y:S04]  /*9620*/  LDL.LU R141, [R1+0x304] ;  /* 0x00030400018d7983 */ /* 0x000ee80000300800 */
[----:B----4-:R1:W-:Y:S04]  /*9630*/  STS.U16 [R136+UR9+0x8e00], R139 ;  /* 0x008e008b88007988 */ /* 0x0103e80008000409 */
[----:B0-----:R-:W4:Y:S04]  /*9640*/  LDL.LU R138, [R1+0x300] ;  /* 0x00030000018a7983 */ /* 0x001f280000300800 */
[----:B------:R0:W-:Y:S04]  /*9650*/  STS.U16 [R136+UR9+0xae00], R137 ;  /* 0x00ae008988007988 */ /* 0x0001e80008000409 */
[----:B-1----:R-:W4:Y:S04]  /*9660*/  LDL.LU R139, [R1+0x2fc] ;  /* 0x0002fc00018b7983 */ /* 0x002f280000300800 */
[----:B------:R1:W-:Y:S04]  /*9670*/  STS.U16 [R128+UR9+0x8280], R134 ;  /* 0x0082808680007988 */ /* 0x0003e80008000409 */
[----:B0-----:R-:W4:Y:S04]  /*9680*/  LDL.LU R136, [R1+0x2f8] ;  /* 0x0002f80001887983 */ /* 0x001f280000300800 */
[----:B------:R0:W-:Y:S04]  /*9690*/  STS.U16 [R128+UR9+0xa280], R135 ;  /* 0x00a2808780007988 */ /* 0x0001e80008000409 */
[----:B------:R-:W4:Y:S04]  /*96a0*/  LDL.LU R137, [R1+0x2f4] ;  /* 0x0002f40001897983 */ /* 0x000f280000300800 */
[----:B------:R0:W-:Y:S04]  /*96b0*/  STS.U16 [R128+UR9+0x8680], R132 ;  /* 0x0086808480007988 */ /* 0x0001e80008000409 */
[----:B-1----:R-:W4:Y:S04]  /*96c0*/  LDL.LU R134, [R1+0x2f0] ;  /* 0x0002f00001867983 */ /* 0x002f280000300800 */
[----:B------:R1:W-:Y:S04]  /*96d0*/  STS.U16 [R128+UR9+0xa680], R133 ;  /* 0x00a6808580007988 */ /* 0x0003e80008000409 */
[----:B0-----:R-:W4:Y:S04]  /*96e0*/  LDL.LU R135, [R1+0x2ec] ;  /* 0x0002ec0001877983 */ /* 0x001f280000300800 */
[----:B------:R0:W-:Y:S04]  /*96f0*/  STS.U16 [R128+UR9+0x8a80], R248 ;  /* 0x008a80f880007988 */ /* 0x0001e80008000409 */
[----:B------:R-:W4:Y:S04]  /*9700*/  LDL.LU R132, [R1+0x2e8] ;  /* 0x0002e80001847983 */ /* 0x000f280000300800 */
[----:B-1----:R-:W4:Y:S01]  /*9710*/  LDL.LU R133, [R1+0x2e4] ;  /* 0x0002e40001857983 */ /* 0x002f220000300800 */
[----:B0-----:R-:W-:-:S03]  /*9720*/  LOP3.LUT R248, R3, 0x60, RZ, 0x3c, !PT ;  /* 0x0000006003f87812 */ /* 0x001fc600078e3cff */
[----:B------:R0:W-:Y:S04]  /*9730*/  STS.U16 [R128+UR9+0xaa80], R130 ;  /* 0x00aa808280007988 */ /* 0x0001e80008000409 */
[----:B------:R1:W-:Y:S04]  /*9740*/  STS.U16 [R128+UR9+0x8e80], R131 ;  /* 0x008e808380007988 */ /* 0x0003e80008000409 */
[----:B------:R1:W-:Y:S04]  /*9750*/  STS.U16 [R128+UR9+0xae80], R129 ;  /* 0x00ae808180007988 */ /* 0x0003e80008000409 */
[----:B0-----:R-:W4:Y:S04]  /*9760*/  LDL.LU R130, [R1+0x2e0] ;  /* 0x0002e00001827983 */ /* 0x001f280000300800 */
[----:B-1----:R-:W4:Y:S04]  /*9770*/  LDL.LU R131, [R1+0x2dc] ;  /* 0x0002dc0001837983 */ /* 0x002f280000300800 */
[----:B------:R-:W4:Y:S04]  /*9780*/  LDL.LU R128, [R1+0x2d8] ;  /* 0x0002d80001807983 */ /* 0x000f280000300800 */
[----:B------:R-:W4:Y:S04]  /*9790*/  LDL.LU R129, [R1+0x2d4] ;  /* 0x0002d40001817983 */ /* 0x000f280000300800 */
[----:B------:R0:W-:Y:S04]  /*97a0*/  STS.U16 [R248+UR9+0x8300], R126 ;  /* 0x0083007ef8007988 */ /* 0x0001e80008000409 */
[----:B------:R1:W-:Y:S04]  /*97b0*/  STS.U16 [R248+UR9+0xa300], R127 ;  /* 0x00a3007ff8007988 */ /* 0x0003e80008000409 */
[----:B------:R1:W-:Y:S04]  /*97c0*/  STS.U16 [R248+UR9+0x8700], R124 ;  /* 0x0087007cf8007988 */ /* 0x0003e80008000409 */
[----:B0-----:R-:W4:Y:S04]  /*97d0*/  LDL.LU R126, [R1+0x2d0] ;  /* 0x0002d000017e7983 */ /* 0x001f280000300800 */
[----:B-1----:R-:W4:Y:S04]  /*97e0*/  LDL.LU R127, [R1+0x2cc] ;  /* 0x0002cc00017f7983 */ /* 0x002f280000300800 */
        /* <DEDUP_REMOVED lines=8> */
[----:B------:R1:W-:Y:S01]  /*9870*/  STS.U16 [R248+UR9+0xaf00], R249 ;  /* 0x00af00f9f8007988 */ /* 0x0003e20008000409 */
[----:B0-----:R-:W-:-:S03]  /*9880*/  LOP3.LUT R108, R3, 0x70, RZ, 0x3c, !PT ;  /* 0x00000070036c7812 */ /* 0x001fc600078e3cff */
[----:B-1----:R-:W4:Y:S04]  /*9890*/  LDL.LU R248, [R1+0x2b8] ;  /* 0x0002b80001f87983 */ /* 0x002f280000300800 */
[----:B------:R0:W-:Y:S04]  /*98a0*/  STS.U16 [R108+UR9+0x8380], R252 ;  /* 0x008380fc6c007988 */ /* 0x0001e80008000409 */
[----:B------:R-:W4:Y:S01]  /*98b0*/  LDL.LU R249, [R1+0x2b4] ;  /* 0x0002b40001f97983 */ /* 0x000f220000300800 */
[----:B0-----:R-:W0:Y:S02]  /*98c0*/  S2R R252, SR_TID.X ;  /* 0x0000000000fc7919 */ /* 0x001e240000002100 */
[----:B0-----:R-:W-:-:S04]  /*98d0*/  LOP3.LUT R252, R252, 0x1f, RZ, 0xc0, !PT ;  /* 0x0000001ffcfc7812 */ /* 0x001fc800078ec0ff */
[----:B------:R-:W-:Y:S02]  /*98e0*/  ISETP.GE.AND P2, PT, R252, R0, PT ;  /* 0x00000000fc00720c */ /* 0x000fe40003f46270 */
[----:B------:R-:W4:Y:S01]  /*98f0*/  LDL.LU R252, [R1+0x2b0] ;  /* 0x0002b00001fc7983 */ /* 0x000f220000300800 */
[----:B------:R-:W-:-:S03]  /*9900*/  PRMT R109, RZ, 0x7610, R109 ;  /* 0x00007610ff6d7816 */ /* 0x000fc6000000006d */
[----:B------:R0:W-:Y:S01]  /*9910*/  STS.U16 [R108+UR9+0xa380], R56 ;  /* 0x00a380386c007988 */ /* 0x0001e20008000409 */
[----:B------:R-:W-:-:S03]  /*9920*/  PRMT R72, RZ, 0x7610, R72 ;  /* 0x00007610ff487816 */ /* 0x000fc60000000048 */
[----:B------:R1:W-:Y:S01]  /*9930*/  STS.U16 [R108+UR9+0x8780], R57 ;  /* 0x008780396c007988 */ /* 0x0003e20008000409 */
[----:B------:R-:W-:-:S03]  /*9940*/  PRMT R73, RZ, 0x7610, R73 ;  /* 0x00007610ff497816 */ /* 0x000fc60000000049 */
[----:B------:R1:W-:Y:S04]  /*9950*/  STS.U16 [R108+UR9+0xa780], R58 ;  /* 0x00a7803a6c007988 */ /* 0x0003e80008000409 */
[----:B0-----:R0:W5:Y:S01]  /*9960*/  LDL.LU R56, [R1+0x2ac] ;  /* 0x0002ac0001387983 */ /* 0x0011620000300800 */
[----:B------:R-:W-:-:S03]  /*9970*/  PRMT R74, RZ, 0x7610, R74 ;  /* 0x00007610ff4a7816 */ /* 0x000fc6000000004a */
[----:B-1----:R0:W5:Y:S01]  /*9980*/  LDL.LU R57, [R1+0x2a8] ;  /* 0x0002a80001397983 */ /* 0x0021620000300800 */
[----:B------:R-:W-:-:S03]  /*9990*/  PRMT R75, RZ, 0x7610, R75 ;  /* 0x00007610ff4b7816 */ /* 0x000fc6000000004b */
[----:B------:R0:W5:Y:S04]  /*99a0*/  LDL.LU R58, [R1+0x2a4] ;  /* 0x0002a400013a7983 */ /* 0x0001680000300800 */
[----:B------:R1:W-:Y:S01]  /*99b0*/  STS.U16 [R108+UR9+0x8b80], R59 ;  /* 0x008b803b6c007988 */ /* 0x0003e20008000409 */
[----:B------:R-:W-:-:S03]  /*99c0*/  PRMT R86, RZ, 0x7610, R86 ;  /* 0x00007610ff567816 */ /* 0x000fc60000000056 */
[----:B------:R0:W-:Y:S01]  /*99d0*/  STS.U16 [R108+UR9+0xab80], R106 ;  /* 0x00ab806a6c007988 */ /* 0x0001e20008000409 */
[----:B------:R-:W-:-:S03]  /*99e0*/  PRMT R87, RZ, 0x7610, R87 ;  /* 0x00007610ff577816 */ /* 0x000fc60000000057 */
[----:B------:R0:W-:Y:S04]  /*99f0*/  STS.U16 [R108+UR9+0x8f80], R107 ;  /* 0x008f806b6c007988 */ /* 0x0001e80008000409 */
[----:B-1----:R1:W5:Y:S04]  /*9a00*/  LDL.LU R59, [R1+0x2a0] ;  /* 0x0002a000013b7983 */ /* 0x0023680000300800 */
[----:B0-----:R1:W5:Y:S01]  /*9a10*/  LDL.LU R106, [R1+0x29c] ;  /* 0x00029c00016a7983 */ /* 0x0013620000300800 */
[----:B------:R-:W-:-:S03]  /*9a20*/  PRMT R88, RZ, 0x7610, R88 ;  /* 0x00007610ff587816 */ /* 0x000fc60000000058 */
[----:B------:R1:W5:Y:S04]  /*9a30*/  LDL.LU R107, [R1+0x298] ;  /* 0x00029800016b7983 */ /* 0x0003680000300800 */
[----:B------:R0:W-:Y:S01]  /*9a40*/  STS.U16 [R108+UR9+0xaf80], R2 ;  /* 0x00af80026c007988 */ /* 0x0001e20008000409 */
[----:B--2---:R-:W-:Y:S01]  /*9a50*/  IMAD.WIDE R150, R250, 0x2, R150 ;  /* 0x00000002fa967825 */ /* 0x004fe200078e0296 */
[----:B------:R-:W-:-:S03]  /*9a60*/  PRMT R89, RZ, 0x7610, R89 ;  /* 0x00007610ff597816 */ /* 0x000fc60000000059 */
[C---:B------:R-:W-:Y:S01]  /*9a70*/  IMAD.WIDE R146, R250.reuse, 0x2, R146 ;  /* 0x00000002fa927825 */ /* 0x040fe200078e0292 */
[----:B------:R-:W-:Y:S01]  /*9a80*/  PRMT R98, RZ, 0x7610, R98 ;  /* 0x00007610ff627816 */ /* 0x000fe20000000062 */
[----:B------:R-:W2:Y:S04]  /*9a90*/  @!P2 LDG.E.U16 R88, desc[UR22][R150.64] ;  /* 0x000000169658a981 */ /* 0x000ea8000c1e1500 */
[----:B0-----:R1:W5:Y:S01]  /*9aa0*/  LDL.LU R108, [R1+0x294] ;  /* 0x00029400016c7983 */ /* 0x0013620000300800 */
[----:B------:R-:W-:-:S03]  /*9ab0*/  IMAD.WIDE R154, R250, 0x2, R154 ;  /* 0x00000002fa9a7825 */ /* 0x000fc600078e029a */
[----:B------:R-:W2:Y:S01]  /*9ac0*/  LDL.LU R2, [R1+0x290] ;  /* 0x0002900001027983 */ /* 0x000ea20000300800 */
[C---:B------:R-:W-:Y:S01]  /*9ad0*/  IMAD.WIDE R158, R250.reuse, 0x2, R158 ;  /* 0x00000002fa9e7825 */ /* 0x040fe200078e029e */
[----:B------:R-:W-:Y:S02]  /*9ae0*/  PRMT R99, RZ, 0x7610, R99 ;  /* 0x00007610ff637816 */ /* 0x000fe40000000063 */
[----:B------:R-:W-:Y:S01]  /*9af0*/  PRMT R100, RZ, 0x7610, R100 ;  /* 0x00007610ff647816 */ /* 0x000fe20000000064 */
[C---:B------:R-:W-:Y:S01]  /*9b00*/  IMAD.WIDE R162, R250.reuse, 0x2, R162 ;  /* 0x00000002faa27825 */ /* 0x040fe200078e02a2 */
[----:B------:R-:W-:Y:S01]  /*9b10*/  PRMT R101, RZ, 0x7610, R101 ;  /* 0x00007610ff657816 */ /* 0x000fe20000000065 */
[----:B------:R-:W2:Y:S01]  /*9b20*/  @!P2 LDG.E.U16 R87, desc[UR22][R146.64] ;  /* 0x000000169257a981 */ /* 0x000ea2000c1e1500 */
[----:B------:R-:W-:Y:S01]  /*9b30*/  PRMT R110, RZ, 0x7610, R110 ;  /* 0x00007610ff6e7816 */ /* 0x000fe2000000006e */
[C---:B------:R-:W-:Y:S01]  /*9b40*/  IMAD.WIDE R166, R250.reuse, 0x2, R166 ;  /* 0x00000002faa67825 */ /* 0x040fe200078e02a6 */
[----:B------:R-:W-:Y:S01]  /*9b50*/  PRMT R111, RZ, 0x7610, R111 ;  /* 0x00007610ff6f7816 */ /* 0x000fe2000000006f */
[----:B------:R-:W2:Y:S02]  /*9b60*/  @!P2 LDG.E.U16 R89, desc[UR22][R154.64] ;  /* 0x000000169a59a981 */ /* 0x000ea4000c1e1500 */
[C---:B---3--:R-:W-:Y:S01]  /*9b70*/  IMAD.WIDE R142, R250.reuse, 0x2, R142 ;  /* 0x00000002fa8e7825 */ /* 0x048fe200078e028e */
[----:B------:R-:W-:Y:S01]  /*9b80*/  PRMT R112, RZ, 0x7610, R112 ;  /* 0x00007610ff707816 */ /* 0x000fe20000000070 */
[----:B------:R-:W3:Y:S02]  /*9b90*/  @!P2 LDG.E.U16 R98, desc[UR22][R158.64] ;  /* 0x000000169e62a981 */ /* 0x000ee4000c1e1500 */
[----:B------:R-:W-:-:S02]  /*9ba0*/  IMAD.WIDE R170, R250, 0x2, R170 ;  /* 0x00000002faaa7825 */ /* 0x000fc400078e02aa */
[----:B------:R-:W3:Y:S02]  /*9bb0*/  @!P2 LDG.E.U16 R86, desc[UR22][R142.64] ;  /* 0x000000168e56a981 */ /* 0x000ee4000c1e1500 */
[C---:B------:R-:W-:Y:S01]  /*9bc0*/  IMAD.WIDE R174, R250.reuse, 0x2, R174 ;  /* 0x00000002faae7825 */ /* 0x040fe200078e02ae */
[----:B------:R-:W-:Y:S01]  /*9bd0*/  PRMT R113, RZ, 0x7610, R113 ;  /* 0x00007610ff717816 */ /* 0x000fe20000000071 */
        /* <DEDUP_REMOVED lines=13> */
[C---:B----4-:R-:W-:Y:S01]  /*9cb0*/  IMAD.WIDE R138, R250.reuse, 0x2, R138 ;  /* 0x00000002fa8a7825 */ /* 0x050fe200078e028a */
[----:B------:R-:W-:Y:S01]  /*9cc0*/  PRMT R44, RZ, 0x7610, R44 ;  /* 0x00007610ff2c7816 */ /* 0x000fe2000000002c */
[----:B------:R-:W4:Y:S04]  /*9cd0*/  @!P2 LDG.E.U16 R112, desc[UR22][R182.64] ;  /* 0x00000016b670a981 */ /* 0x000f28000c1e1500 */
[----:B------:R-:W4:Y:S01]  /*9ce0*/  @!P2 LDG.E.U16 R75, desc[UR22][R138.64] ;  /* 0x000000168a4ba981 */ /* 0x000f22000c1e1500 */
[----:B------:R-:W-:Y:S01]  /*9cf0*/  IMAD.WIDE R194, R250, 0x2, R194 ;  /* 0x00000002fac27825 */ /* 0x000fe200078e02c2 */
[----:B------:R-:W-:-:S02]  /*9d00*/  PRMT R45, RZ, 0x7610, R45 ;  /* 0x00007610ff2d7816 */ /* 0x000fc4000000002d */
[----:B------:R-:W4:Y:S01]  /*9d10*/  @!P2 LDG.E.U16 R113, desc[UR22][R186.64] ;  /* 0x00000016ba71a981 */ /* 0x000f22000c1e1500 */
[C---:B------:R-:W-:Y:S01]  /*9d20*/  IMAD.WIDE R198, R250.reuse, 0x2, R198 ;  /* 0x00000002fac67825 */ /* 0x040fe200078e02c6 */
[----:B------:R-:W-:Y:S02]  /*9d30*/  PRMT R46, RZ, 0x7610, R46 ;  /* 0x00007610ff2e7816 */ /* 0x000fe4000000002e */
[----:B------:R-:W4:Y:S01]  /*9d40*/  @!P2 LDG.E.U16 R28, desc[UR22][R190.64] ;  /* 0x00000016be1ca981 */ /* 0x000f22000c1e1500 */
[C---:B------:R-:W-:Y:S01]  /*9d50*/  IMAD.WIDE R202, R250.reuse, 0x2, R202 ;  /* 0x00000002faca7825 */ /* 0x040fe200078e02ca */
[----:B------:R-:W-:Y:S02]  /*9d60*/  PRMT R47, RZ, 0x7610, R47 ;  /* 0x00007610ff2f7816 */ /* 0x000fe4000000002f */
[----:B------:R-:W4:Y:S01]  /*9d70*/  @!P2 LDG.E.U16 R29, desc[UR22][R194.64] ;  /* 0x00000016c21da981 */ /* 0x000f22000c1e1500 */
[----:B------:R-:W-:Y:S01]  /*9d80*/  IMAD.WIDE R206, R250, 0x2, R206 ;  /* 0x00000002face7825 */ /* 0x000fe200078e02ce */
[----:B------:R-:W-:-:S03]  /*9d90*/  PRMT R60, RZ, 0x7610, R60 ;  /* 0x00007610ff3c7816 */ /* 0x000fc6000000003c */
[C---:B------:R-:W-:Y:S01]  /*9da0*/  IMAD.WIDE R210, R250.reuse, 0x2, R210 ;  /* 0x00000002fad27825 */ /* 0x040fe200078e02d2 */
[----:B------:R-:W-:Y:S01]  /*9db0*/  PRMT R121, RZ, 0x7610, R121 ;  /* 0x00007610ff797816 */ /* 0x000fe20000000079 */
[----:B------:R-:W4:Y:S02]  /*9dc0*/  @!P2 LDG.E.U16 R30, desc[UR22][R198.64] ;  /* 0x00000016c61ea981 */ /* 0x000f24000c1e1500 */
[C---:B------:R-:W-:Y:S01]  /*9dd0*/  IMAD.WIDE R214, R250.reuse, 0x2, R214 ;  /* 0x00000002fad67825 */ /* 0x040fe200078e02d6 */
[----:B------:R-:W-:Y:S01]  /*9de0*/  PRMT R61, RZ, 0x7610, R61 ;  /* 0x00007610ff3d7816 */ /* 0x000fe2000000003d */
[----:B------:R-:W4:Y:S02]  /*9df0*/  @!P2 LDG.E.U16 R31, desc[UR22][R202.64] ;  /* 0x00000016ca1fa981 */ /* 0x000f24000c1e1500 */
[C---:B------:R-:W-:Y:S01]  /*9e00*/  IMAD.WIDE R134, R250.reuse, 0x2, R134 ;  /* 0x00000002fa867825 */ /* 0x040fe200078e0286 */
        /* <DEDUP_REMOVED lines=21> */
[----:B------:R-:W-:-:S04]  /*9f60*/  IMAD.WIDE R130, R250, 0x2, R130 ;  /* 0x00000002fa827825 */ /* 0x000fc800078e0282 */
[C---:B------:R-:W-:Y:S01]  /*9f70*/  IMAD.WIDE R242, R250.reuse, 0x2, R242 ;  /* 0x00000002faf27825 */ /* 0x040fe200078e02f2 */
[----:B------:R-:W4:Y:S03]  /*9f80*/  @!P2 LDG.E.U16 R73, desc[UR22][R130.64] ;  /* 0x000000168249a981 */ /* 0x000f26000c1e1500 */
[C---:B------:R-:W-:Y:S01]  /*9f90*/  IMAD.WIDE R246, R250.reuse, 0x2, R246 ;  /* 0x00000002faf67825 */ /* 0x040fe200078e02f6 */
[----:B------:R-:W4:Y:S01]  /*9fa0*/  @!P2 LDG.E.U16 R62, desc[UR22][R230.64] ;  /* 0x00000016e63ea981 */ /* 0x000f22000c1e1500 */
[----:B------:R-:W-:Y:S02]  /*9fb0*/  PRMT R91, RZ, 0x7610, R91 ;  /* 0x00007610ff5b7816 */ /* 0x000fe4000000005b */
[----:B------:R-:W-:Y:S01]  /*9fc0*/  IMAD.WIDE R128, R250, 0x2, R128 ;  /* 0x00000002fa807825 */ /* 0x000fe200078e0280 */
[----:B------:R-:W4:Y:S01]  /*9fd0*/  @!P2 LDG.E.U16 R63, desc[UR22][R238.64] ;  /* 0x00000016ee3fa981 */ /* 0x000f22000c1e1500 */
[----:B------:R-:W-:-:S02]  /*9fe0*/  PRMT R92, RZ, 0x7610, R92 ;  /* 0x00007610ff5c7816 */ /* 0x000fc4000000005c */
[C---:B------:R-:W-:Y:S01]  /*9ff0*/  IMAD.WIDE R132, R250.reuse, 0x2, R132 ;  /* 0x00000002fa847825 */ /* 0x040fe200078e0284 */
[----:B------:R-:W4:Y:S01]  /*a000*/  @!P2 LDG.E.U16 R76, desc[UR22][R242.64] ;  /* 0x00000016f24ca981 */ /* 0x000f22000c1e1500 */
[----:B------:R-:W-:Y:S02]  /*a010*/  PRMT R93, RZ, 0x7610, R93 ;  /* 0x00007610ff5d7816 */ /* 0x000fe4000000005d */
[C---:B------:R-:W-:Y:S01]  /*a020*/  IMAD.WIDE R136, R250.reuse, 0x2, R136 ;  /* 0x00000002fa887825 */ /* 0x040fe200078e0288 */
[----:B------:R-:W4:Y:S01]  /*a030*/  @!P2 LDG.E.U16 R77, desc[UR22][R246.64] ;  /* 0x00000016f64da981 */ /* 0x000f22000c1e1500 */
[----:B------:R-:W-:Y:S02]  /*a040*/  PRMT R102, RZ, 0x7610, R102 ;  /* 0x00007610ff667816 */ /* 0x000fe40000000066 */
        /* <DEDUP_REMOVED lines=18> */
[----:B------:R-:W4:Y:S04]  /*a170*/  @!P2 LDG.E.U16 R102, desc[UR22][R148.64] ;  /* 0x000000169466a981 */ /* 0x000f28000c1e1500 */
[----:B------:R-:W4:Y:S01]  /*a180*/  @!P2 LDG.E.U16 R78, desc[UR22][R124.64] ;  /* 0x000000167c4ea981 */ /* 0x000f22000c1e1500 */
[C---:B------:R-:W-:Y:S01]  /*a190*/  IMAD.WIDE R122, R250.reuse, 0x2, R122 ;  /* 0x00000002fa7a7825 */ /* 0x040fe200078e027a */
[----:B------:R-:W-:Y:S02]  /*a1a0*/  PRMT R117, RZ, 0x7610, R117 ;  /* 0x00007610ff757816 */ /* 0x000fe40000000075 */
[----:B------:R-:W4:Y:S04]  /*a1b0*/  @!P2 LDG.E.U16 R103, desc[UR22][R152.64] ;  /* 0x000000169867a981 */ /* 0x000f28000c1e1500 */
[----:B------:R-:W4:Y:S01]  /*a1c0*/  @!P2 LDG.E.U16 R109, desc[UR22][R122.64] ;  /* 0x000000167a6da981 */ /* 0x000f22000c1e1500 */
[----:B------:R-:W-:-:S04]  /*a1d0*/  IMAD.WIDE R156, R250, 0x2, R156 ;  /* 0x00000002fa9c7825 */ /* 0x000fc800078e029c */
[C---:B------:R-:W-:Y:S01]  /*a1e0*/  IMAD.WIDE R160, R250.reuse, 0x2, R160 ;  /* 0x00000002faa07825 */ /* 0x040fe200078e02a0 */
[----:B------:R-:W4:Y:S03]  /*a1f0*/  @!P2 LDG.E.U16 R104, desc[UR22][R156.64] ;  /* 0x000000169c68a981 */ /* 0x000f26000c1e1500 */
        /* <DEDUP_REMOVED lines=54> */
[----:B------:R-:W-:-:S02]  /*a560*/  IMAD.WIDE R236, R250, 0x2, R236 ;  /* 0x00000002faec7825 */ /* 0x000fc400078e02ec */
[----:B------:R-:W4:Y:S02]  /*a570*/  @!P2 LDG.E.U16 R81, desc[UR22][R232.64] ;  /* 0x00000016e851a981 */ /* 0x000f24000c1e1500 */
[C---:B------:R-:W-:Y:S02]  /*a580*/  IMAD.WIDE R240, R250.reuse, 0x2, R240 ;  /* 0x00000002faf07825 */ /* 0x040fe400078e02f0 */
[----:B------:R-:W4:Y:S02]  /*a590*/  @!P2 LDG.E.U16 R118, desc[UR22][R236.64] ;  /* 0x00000016ec76a981 */ /* 0x000f24000c1e1500 */
[C---:B------:R-:W-:Y:S02]  /*a5a0*/  IMAD.WIDE R244, R250.reuse, 0x2, R244 ;  /* 0x00000002faf47825 */ /* 0x040fe400078e02f4 */
[----:B------:R-:W4:Y:S02]  /*a5b0*/  @!P2 LDG.E.U16 R119, desc[UR22][R240.64] ;  /* 0x00000016f077a981 */ /* 0x000f24000c1e1500 */
[----:B------:R-:W-:-:S02]  /*a5c0*/  IMAD.WIDE R248, R250, 0x2, R248 ;  /* 0x00000002faf87825 */ /* 0x000fc400078e02f8 */
[----:B------:R-:W4:Y:S04]  /*a5d0*/  @!P2 LDG.E.U16 R120, desc[UR22][R244.64] ;  /* 0x00000016f478a981 */ /* 0x000f28000c1e1500 */
[----:B------:R-:W4:Y:S04]  /*a5e0*/  @!P2 LDG.E.U16 R252, desc[UR22][R248.64] ;  /* 0x00000016f8fca981 */ /* 0x000f28000c1e1500 */
[----:B--2---:R-:W-:Y:S04]  /*a5f0*/  STS.U16 [R2+UR9+0xce00], R88 ;  /* 0x00ce005802007988 */ /* 0x004fe80008000409 */
[----:B------:R-:W-:Y:S04]  /*a600*/  STS.U16 [R2+UR9+0xcc00], R87 ;  /* 0x00cc005702007988 */ /* 0x000fe80008000409 */
[----:B------:R-:W-:Y:S04]  /*a610*/  STS.U16 [R2+UR9+0xd000], R89 ;  /* 0x00d0005902007988 */ /* 0x000fe80008000409 */
[----:B---3--:R-:W-:Y:S04]  /*a620*/  STS.U16 [R2+UR9+0xd200], R98 ;  /* 0x00d2006202007988 */ /* 0x008fe80008000409 */
[----:B------:R-:W-:Y:S04]  /*a630*/  STS.U16 [R2+UR9+0xca00], R86 ;  /* 0x00ca005602007988 */ /* 0x000fe80008000409 */
[----:B------:R-:W-:Y:S04]  /*a640*/  STS.U16 [R2+UR9+0xd400], R99 ;  /* 0x00d4006302007988 */ /* 0x000fe80008000409 */
[----:B------:R-:W-:Y:S04]  /*a650*/  STS.U16 [R2+UR9+0xd600], R100 ;  /* 0x00d6006402007988 */ /* 0x000fe80008000409 */
[----:B------:R-:W-:Y:S04]  /*a660*/  STS.U16 [R2+UR9+0xd800], R101 ;  /* 0x00d8006502007988 */ /* 0x000fe80008000409 */
[----:B------:R-:W-:Y:S04]  /*a670*/  STS.U16 [R2+UR9+0xda00], R110 ;  /* 0x00da006e02007988 */ /* 0x000fe80008000409 */
[----:B----4-:R-:W-:Y:S04]  /*a680*/  STS.U16 [R2+UR9+0xc800], R75 ;  /* 0x00c8004b02007988 */ /* 0x010fe80008000409 */
        /* <DEDUP_REMOVED lines=14> */
[----:B0-----:R1:W5:Y:S04]  /*a770*/  LDL.LU R109, [R1+0x28c] ;  /* 0x00028c00016d7983 */ /* 0x0013680000300800 */
[----:B------:R1:W5:Y:S04]  /*a780*/  LDL.LU R72, [R1+0x288] ;  /* 0x0002880001487983 */ /* 0x0003680000300800 */
        /* <DEDUP_REMOVED lines=22> */
[----:B------:R0:W-:Y:S04]  /*a8f0*/  STS.U16 [R2+UR9+0xf000], R47 ;  /* 0x00f0002f02007988 */ /* 0x0001e80008000409 */
[----:B------:R2:W-:Y:S04]  /*a900*/  STS.U16 [R2+UR9+0xf200], R60 ;  /* 0x00f2003c02007988 */ /* 0x0005e80008000409 */
[----:B------:R3:W-:Y:S04]  /*a910*/  STS.U16 [R2+UR9+0xf800], R121 ;  /* 0x00f8007902007988 */ /* 0x0007e80008000409 */
[----:B0-----:R1:W5:Y:S04]  /*a920*/  LDL.LU R47, [R1+0x22c] ;  /* 0x00022c00012f7983 */ /* 0x0013680000300800 */
[----:B--2---:R1:W5:Y:S01]  /*a930*/  LDL.LU R60, [R1+0x228] ;  /* 0x00022800013c7983 */ /* 0x0043620000300800 */
[----:B---3--:R-:W-:-:S03]  /*a940*/  LOP3.LUT R121, R2, 0x20, RZ, 0x3c, !PT ;  /* 0x0000002002797812 */ /* 0x008fc600078e3cff */
[----:B------:R0:W-:Y:S04]  /*a950*/  STS.U16 [R2+UR9+0xf400], R61 ;  /* 0x00f4003d02007988 */ /* 0x0001e80008000409 */
[----:B------:R2:W-:Y:S04]  /*a960*/  STS.U16 [R2+UR9+0xf600], R62 ;  /* 0x00f6003e02007988 */ /* 0x0005e80008000409 */
[----:B------:R3:W-:Y:S04]  /*a970*/  STS.U16 [R2+UR9+0xfa00], R63 ;  /* 0x00fa003f02007988 */ /* 0x0007e80008000409 */
[----:B0-----:R1:W5:Y:S04]  /*a980*/  LDL.LU R61, [R1+0x224] ;  /* 0x00022400013d7983 */ /* 0x0013680000300800 */
[----:B--2---:R1:W5:Y:S04]  /*a990*/  LDL.LU R62, [R1+0x220] ;  /* 0x00022000013e7983 */ /* 0x0043680000300800 */
[----:B---3--:R1:W5:Y:S04]  /*a9a0*/  LDL.LU R63, [R1+0x21c] ;  /* 0x00021c00013f7983 */ /* 0x0083680000300800 */
        /* <DEDUP_REMOVED lines=66> */
[----:B------:R0:W-:Y:S01]  /*add0*/  STS.U16 [R121+UR9+0xff00], R252 ;  /* 0x00ff00fc79007988 */ /* 0x0001e20008000409 */
[----:B------:R2:W-:Y:S06]  /*ade0*/  MEMBAR.ALL.CTA ;  /* 0x0000000000007992 */ /* 0x0005ec0000008000 */
[----:B--2---:R-:W2:Y:S04]  /*adf0*/  FENCE.VIEW.ASYNC.S ;  /* 0x00000000000073c6 */ /* 0x004ea80000000000 */
[----:B0-----:R1:W5:Y:S04]  /*ae00*/  LDL.LU R121, [R1+0x194] ;  /* 0x0001940001797983 */ /* 0x0013680000300800 */
[----:B------:R1:W5:Y:S01]  /*ae10*/  LDL.LU R252, [R1+0x190] ;  /* 0x0001900001fc7983 */ /* 0x0003620000300800 */
[----:B------:R-:W-:-:S04]  /*ae20*/  ULEA UR11, UR24, UR9, 0x3 ;  /* 0x00000009180b7291 */ /* 0x000fc8000f8e18ff */
[----:B------:R-:W-:Y:S01]  /*ae30*/  UIADD3 UR11, UPT, UPT, UR11, 0x10000, URZ ;  /* 0x000100000b0b7890 */ /* 0x000fe2000fffe0ff */
[----:B--2---:R-:W-:Y:S06]  /*ae40*/  BAR.SYNC.DEFER_BLOCKING 0x0 ;  /* 0x0000000000007b1d */ /* 0x004fec0000010000 */
[----:B------:R-:W-:Y:S05]  /*ae50*/  @P0 BRA `(.L_x_9) ;  /* 0x0000000000500947 */ /* 0x000fea0003800000 */
[----:B------:R-:W-:Y:S02]  /*ae60*/  UIADD3 UR25, UPT, UPT, UR8, 0x100, URZ ;  /* 0x0000010008197890 */ /* 0x000fe4000fffe0ff */
[----:B------:R-:W-:Y:S01]  /*ae70*/  UIADD3 UR34, UPT, UPT, UR8, 0x100, URZ ;  /* 0x0000010008227890 */ /* 0x000fe2000fffe0ff */
        /* <DEDUP_REMOVED lines=9> */
[----:B------:R0:W-:Y:S01]  /*af10*/  UTCHMMA gdesc[UR16], gdesc[UR12], tmem[UR8], tmem[UR20], idesc[UR21], UPT ;  /* 0x00ff140c100075ea */ /* 0x0001e2000b800008 */
[----:B------:R-:W-:Y:S01]  /*af20*/  UMOV UR36, 0x0 ;  /* 0x0000000000247882 */ /* 0x000fe20000000000 */
[----:B------:R-:W-:Y:S01]  /*af30*/  UMOV UR37, 0x8408490 ;  /* 0x0840849000257882 */ /* 0x000fe20000000000 */
[----:B------:R0:W-:Y:S01]  /*af40*/  UTCHMMA gdesc[UR18], gdesc[UR14], tmem[UR8], tmem[UR30], idesc[UR31], UPT ;  /* 0x00ff1e0e120075ea */ /* 0x0001e2000b800008 */
[----:B------:R-:W-:Y:S01]  /*af50*/  UMOV UR4, UR6 ;  /* 0x0000000600047c82 */ /* 0x000fe20008000000 */
[----:B------:R0:W-:Y:S01]  /*af60*/  UTCHMMA gdesc[UR26], gdesc[UR12], tmem[UR25], tmem[UR32], idesc[UR33], UPT ;  /* 0x00ff200c1a0075ea */ /* 0x0001e2000b800019 */
[----:B------:R0:W-:Y:S01]  /*af70*/  UTCHMMA gdesc[UR28], gdesc[UR14], tmem[UR34], tmem[UR36], idesc[UR37], UPT ;  /* 0x00ff240e1c0075ea */ /* 0x0001e2000b800022 */
[----:B------:R0:W-:Y:S01]  /*af80*/  UTCBAR [UR4], URZ ;  /* 0x000000ff040073e9 */ /* 0x0001e200080000ff */
[----:B------:R-:W-:Y:S01]  /*af90*/  NOP ;  /* 0x0000000000007918 */ /* 0x000fe20000000000 */
.L_x_9:
[----:B------:R2:W-:Y:S04]  /*afa0*/  STL [R1+0x190], R2 ;  /* 0x0001900201007387 */ /* 0x0005e80000100800 */
[----:B--2---:R-:W2:Y:S01]  /*afb0*/  LDL.LU R2, [R1+0xd0] ;  /* 0x0000d00001027983 */ /* 0x004ea20000300800 */
[----:B------:R-:W-:-:S04]  /*afc0*/  UIADD3 UR24, UPT, UPT, UR24, 0x1, URZ ;  /* 0x0000000118187890 */ /* 0x000fc8000fffe0ff */
[----:B------:R-:W-:-:S04]  /*afd0*/  UISETP.GT.AND UP1, UPT, UR24, 0x1, UPT ;  /* 0x000000011800788c */ /* 0x000fc8000bf24270 */
[----:B0-----:R-:W-:Y:S02]  /*afe0*/  USEL UR4, URZ, 0x1, !UP1 ;  /* 0x00000001ff047887 */ /* 0x001fe4000c800000 */
[----:B------:R-:W-:Y:S01]  /*aff0*/  USEL UR24, UR24, URZ, !UP1 ;  /* 0x000000ff18187287 */ /* 0x000fe2000c800000 */
[----:B--2---:R-:W-:-:S05]  /*b000*/  VIADD R2, R2, 0xffffffff ;  /* 0xffffffff02027836 */ /* 0x004fca0000000000 */
[----:B------:R0:W-:Y:S01]  /*b010*/  STL [R1+0xd0], R2 ;  /* 0x0000d00201007387 */ /* 0x0001e20000100800 */
[----:B------:R-:W-:-:S03]  /*b020*/  ISETP.NE.U32.AND P2, PT, R2, RZ, PT ;  /* 0x000000ff0200720c */ /* 0x000fc60003f45070 */
[----:B0-----:R2:W5:Y:S01]  /*b030*/  LDL.LU R2, [R1+0x190] ;  /* 0x0001900001027983 */ /* 0x0015620000300800 */
[----:B------:R-:W-:Y:S01]  /*b040*/  ULOP3.LUT UR6, UR5, UR4, URZ, 0x3c, !UPT ;  /* 0x0000000405067292 */ /* 0x000fe2000f8e3cff */
[----:B------:R-:W-:Y:S02]  /*b050*/  VIADD R0, R0, 0xffffffe0 ;  /* 0xffffffe000007836 */ /* 0x000fe40000000000 */
[----:B------:R-:W-:-:S04]  /*b060*/  UMOV UR4, UR5 ;  /* 0x0000000500047c82 */ /* 0x000fc80008000000 */
[----:B------:R-:W-:Y:S02]  /*b070*/  UMOV UR5, UR6 ;  /* 0x0000000600057c82 */ /* 0x000fe40008000000 */
[----:B--2---:R-:W-:Y:S05]  /*b080*/  @P2 BRA `(.L_x_10) ;  /* 0xffffffc800402947 */ /* 0x004fea000383ffff */
.L_x_7:
[----:B------:R-:W2:Y:S02]  /*b090*/  LDL.LU R250, [R1+0x110] ;  /* 0x0001100001fa7983 */ /* 0x000ea40000300800 */
[----:B--2---:R-:W-:-:S13]  /*b0a0*/  ISETP.GE.AND P0, PT, R250, 0x20, PT ;  /* 0x00000020fa00780c */ /* 0x004fda0003f06270 */
[----:B------:R-:W-:Y:S05]  /*b0b0*/  @!P0 BRA `(.L_x_11) ;  /* 0x0000000000108947 */ /* 0x000fea0003800000 */
[----:B------:R-:W-:-:S06]  /*b0c0*/  USHF.L.U32 UR4, UR4, 0x1f, URZ ;  /* 0x0000001f04047899 */ /* 0x000fcc00080006ff */
[----:B-----5:R-:W-:-:S04]  /*b0d0*/  IMAD.U32 R0, RZ, RZ, UR4 ;  /* 0x00000004ff007e24 */ /* 0x020fc8000f8e00ff */
[----:B------:R-:W0:Y:S02]  /*b0e0*/  SYNCS.PHASECHK.TRANS64.TRYWAIT P0, [UR11], R0 ;  /* 0x00000000ff0075a7 */ /* 0x000e24000800110b */
[----:B0-----:R-:W-:Y:S05]  /*b0f0*/  @!P0 BRA `(.L_x_12) ;  /* 0x00000110009c8947 */ /* 0x001fea0003800000 */
.L_x_11:
[----:B------:R-:W-:Y:S06]  /*b100*/  BAR.SYNC.DEFER_BLOCKING 0x0 ;  /* 0x0000000000007b1d */ /* 0x000fec0000010000 */
[----:B------:R-:W0:Y:S01]  /*b110*/  LDCU.128 UR12, c[0x0][0x390] ;  /* 0x00007200ff0c77ac */ /* 0x000e220008000c00 */
[----:B------:R2:W-:Y:S01]  /*b120*/  STL [R1+0x3dc], R212 ;  /* 0x0003dcd401007387 */ /* 0x0005e20000100800 */
[----:B------:R-:W3:Y:S03]  /*b130*/  LDCU.64 UR32, c[0x0][0x398] ;  /* 0x00007300ff2077ac */ /* 0x000ee60008000a00 */
[----:B------:R4:W-:Y:S01]  /*b140*/  STL [R1+0x3d8], R210 ;  /* 0x0003d8d201007387 */ /* 0x0009e20000100800 */
[----:B------:R-:W1:Y:S03]  /*b150*/  LDCU UR30, c[0x0][0x3b8] ;  /* 0x00007700ff1e77ac */ /* 0x000e660008000800 */
[----:B------:R0:W-:Y:S01]  /*b160*/  STL [R1+0x3d4], R209 ;  /* 0x0003d4d101007387 */ /* 0x0001e20000100800 */
[----:B------:R-:W0:Y:S03]  /*b170*/  LDCU.64 UR4, c[0x0][0x398] ;  /* 0x00007300ff0477ac */ /* 0x000e260008000a00 */
[----:B------:R0:W-:Y:S01]  /*b180*/  STL [R1+0x3d0], R208 ;  /* 0x0003d0d001007387 */ /* 0x0001e20000100800 */
[----:B------:R-:W0:Y:S03]  /*b190*/  LDCU UR6, c[0x0][0x39c] ;  /* 0x00007380ff0677ac */ /* 0x000e260008000800 */
[----:B------:R0:W-:Y:S01]  /*b1a0*/  STL [R1+0x3cc], R207 ;  /* 0x0003cccf01007387 */ /* 0x0001e20000100800 */
[----:B------:R-:W0:Y:S01]  /*b1b0*/  @!P1 SYNCS.CCTL.IV [UR9+0x10000] ;  /* 0x01000000ff0099b1 */ /* 0x000e220008000009 */
[----:B------:R-:W0:Y:S02]  /*b1c0*/  LDCU.64 UR26, c[0x0][0x398] ;  /* 0x00007300ff1a77ac */ /* 0x000e240008000a00 */
[----:B------:R0:W-:Y:S01]  /*b1d0*/  STL [R1+0x3c8], R206 ;  /* 0x0003c8ce01007387 */ /* 0x0001e20000100800 */
[----:B------:R-:W0:Y:S03]  /*b1e0*/  LDCU.64 UR20, c[0x0][0x398] ;  /* 0x00007300ff1477ac */ /* 0x000e260008000a00 */
        /* <DEDUP_REMOVED lines=9> */
[----:B------:R-:W1:Y:S03]  /*b280*/  LDCU UR44, c[0x0][0x398] ;  /* 0x00007300ff2c77ac */ /* 0x000e660008000800 */
[----:B------:R0:W-:Y:S01]  /*b290*/  STL [R1+0x3b0], R200 ;  /* 0x0003b0c801007387 */ /* 0x0001e20000100800 */
[----:B------:R-:W1:Y:S03]  /*b2a0*/  LDCU UR38, c[0x0][0x398] ;  /* 0x00007300ff2677ac */ /* 0x000e660008000800 */
[----:B------:R0:W-:Y:S01]  /*b2b0*/  STL [R1+0x3ac], R199 ;  /* 0x0003acc701007387 */ /* 0x0001e20000100800 */
[----:B------:R-:W1:Y:S03]  /*b2c0*/  LDCU UR75, c[0x0][0x39c] ;  /* 0x00007380ff4b77ac */ /* 0x000e660008000800 */
[----:B------:R1:W-:Y:S01]  /*b2d0*/  STL [R1+0x3a8], R198 ;  /* 0x0003a8c601007387 */ /* 0x0003e20000100800 */
[----:B------:R-:W1:Y:S03]  /*b2e0*/  LDCU UR68, c[0x0][0x398] ;  /* 0x00007300ff4477ac */ /* 0x000e660008000800 */
[----:B------:R1:W-:Y:S01]  /*b2f0*/  STL [R1+0x3a4], R197 ;  /* 0x0003a4c501007387 */ /* 0x0003e20000100800 */
[----:B------:R-:W1:Y:S01]  /*b300*/  LDCU UR34, c[0x0][0x398] ;  /* 0x00007300ff2277ac */ /* 0x000e620008000800 */
[----:B0-----:R-:W-:Y:S06]  /*b310*/  BAR.SYNC.DEFER_BLOCKING 0x0 ;  /* 0x0000000000007b1d */ /* 0x001fec0000010000 */
[----:B------:R-:W0:Y:S01]  /*b320*/  LDCU UR67, c[0x0][0x398] ;  /* 0x00007300ff4377ac */ /* 0x000e220008000800 */
[----:B------:R0:W-:Y:S01]  /*b330*/  STL [R1+0x3a0], R196 ;  /* 0x0003a0c401007387 */ /* 0x0001e20000100800 */
[----:B------:R-:W0:Y:S01]  /*b340*/  LDCU UR43, c[0x0][0x398] ;  /* 0x00007300ff2b77ac */ /* 0x000e220008000800 */
[----:B-----5:R-:W0:Y:S02]  /*b350*/  LDTM.x64 R20, tmem[UR10] ;  /* 0x0000000a001479ee */ /* 0x020e240008340000 */
[----:B------:R0:W-:Y:S01]  /*b360*/  STL [R1+0x39c], R3 ;  /* 0x00039c0301007387 */ /* 0x0001e20000100800 */
[----:B------:R-:W0:Y:S03]  /*b370*/  LDCU UR48, c[0x0][0x39c] ;  /* 0x00007380ff3077ac */ /* 0x000e260008000800 */
[----:B------:R0:W-:Y:S01]  /*b380*/  STL [R1+0x398], R2 ;  /* 0x0003980201007387 */ /* 0x0001e20000100800 */
[----:B------:R-:W1:Y:S03]  /*b390*/  LDCU UR52, c[0x0][0x39c] ;  /* 0x00007380ff3477ac */ /* 0x000e660008000800 */
[----:B------:R0:W-:Y:S01]  /*b3a0*/  STL [R1+0x394], R0 ;  /* 0x0003940001007387 */ /* 0x0001e20000100800 */
[----:B------:R-:W1:Y:S01]  /*b3b0*/  LDCU UR35, c[0x0][0x39c] ;  /* 0x00007380ff2377ac */ /* 0x000e620008000800 */
[----:B------:R-:W1:Y:S02]  /*b3c0*/  @!P1 SYNCS.CCTL.IV [UR9+0x10008] ;  /* 0x01000800ff0099b1 */ /* 0x000e640008000009 */
[----:B------:R-:W-:Y:S01]  /*b3d0*/  STL [R1+0x348], R251 ;  /* 0x000348fb01007387 */ /* 0x000fe20000100800 */
[----:B------:R-:W1:Y:S03]  /*b3e0*/  LDCU UR9, c[0x0][0x398] ;  /* 0x00007300ff0977ac */ /* 0x000e660008000800 */
[----:B------:R-:W-:Y:S01]  /*b3f0*/  STL [R1+0x344], R249 ;  /* 0x000344f901007387 */ /* 0x000fe20000100800 */
[----:B------:R-:W1:Y:S03]  /*b400*/  LDCU UR76, c[0x0][0x39c] ;  /* 0x00007380ff4c77ac */ /* 0x000e660008000800 */
[----:B------:R-:W-:Y:S01]  /*b410*/  STL [R1+0x340], R247 ;  /* 0x000340f701007387 */ /* 0x000fe20000100800 */
[----:B------:R-:W1:Y:S01]  /*b420*/  LDCU UR66, c[0x0][0x398] ;  /* 0x00007300ff4277ac */ /* 0x000e620008000800 */
[----:B0-----:R-:W-:-:S02]  /*b430*/  IMAD.MOV.U32 R16, RZ, RZ, R20 ;  /* 0x000000ffff107224 */ /* 0x001fc400078e0014 */
[----:B------:R-:W-:Y:S01]  /*b440*/  STL [R1+0x33c], R245 ;  /* 0x00033cf501007387 */ /* 0x000fe20000100800 */
[----:B------:R-:W-:Y:S01]  /*b450*/  IMAD.MOV.U32 R7, RZ, RZ, R28 ;  /* 0x000000ffff077224 */ /* 0x000fe200078e001c */
[----:B------:R-:W0:Y:S01]  /*b460*/  LDCU UR77, c[0x0][0x398] ;  /* 0x00007300ff4d77ac */ /* 0x000e220008000800 */
[----:B------:R-:W-:Y:S01]  /*b470*/  IMAD.MOV.U32 R6, RZ, RZ, R21 ;  /* 0x000000ffff067224 */ /* 0x000fe200078e0015 */
[----:B------:R-:W-:Y:S01]  /*b480*/  STL [R1+0x338], R243 ;  /* 0x000338f301007387 */ /* 0x000fe20000100800 */
[----:B--2---:R-:W-:Y:S01]  /*b490*/  IMAD.MOV.U32 R212, RZ, RZ, R83 ;  /* 0x000000ffffd47224 */ /* 0x004fe200078e0053 */
[----:B------:R-:W2:Y:S01]  /*b4a0*/  LDCU UR53, c[0x0][0x398] ;  /* 0x00007300ff3577ac */ /* 0x000ea20008000800 */
[----:B----4-:R-:W-:Y:S01]  /*b4b0*/  IMAD.MOV.U32 R210, RZ, RZ, R82 ;  /* 0x000000ffffd27224 */ /* 0x010fe200078e0052 */
[----:B------:R-:W-:Y:S01]  /*b4c0*/  STL [R1+0x334], R241 ;  /* 0x000334f101007387 */ /* 0x000fe20000100800 */
[----:B------:R-:W-:Y:S01]  /*b4d0*/  IMAD.MOV.U32 R209, RZ, RZ, R81 ;  /* 0x000000ffffd17224 */ /* 0x000fe200078e0051 */
[----:B------:R-:W4:Y:S01]  /*b4e0*/  LDCU UR59, c[0x0][0x39c] ;  /* 0x00007380ff3b77ac */ /* 0x000f220008000800 */
[----:B------:R-:W-:Y:S01]  /*b4f0*/  IMAD.MOV.U32 R208, RZ, RZ, R80 ;  /* 0x000000ffffd07224 */ /* 0x000fe200078e0050 */
[----:B------:R-:W-:Y:S01]  /*b500*/  STL [R1+0x330], R239 ;  /* 0x000330ef01007387 */ /* 0x000fe20000100800 */
[----:B------:R-:W-:Y:S01]  /*b510*/  IMAD.MOV.U32 R207, RZ, RZ, R79 ;  /* 0x000000ffffcf7224 */ /* 0x000fe200078e004f */
[----:B------:R-:W0:Y:S01]  /*b520*/  LDCU UR51, c[0x0][0x398] ;  /* 0x00007300ff3377ac */ /* 0x000e220008000800 */
        /* <DEDUP_REMOVED lines=16> */
[----:B-1----:R-:W-:Y:S01]  /*b630*/  IMAD.MOV.U32 R198, RZ, RZ, R57 ;  /* 0x000000ffffc67224 */ /* 0x002fe200078e0039 */
[----:B------:R-:W-:Y:S01]  /*b640*/  STL [R1+0x31c], R229 ;  /* 0x00031ce501007387 */ /* 0x000fe20000100800 */
[----:B------:R-:W-:Y:S01]  /*b650*/  IMAD.MOV.U32 R197, RZ, RZ, R56 ;  /* 0x000000ffffc57224 */ /* 0x000fe200078e0038 */
[----:B------:R-:W1:Y:S01]  /*b660*/  LDCU UR57, c[0x0][0x398] ;  /* 0x00007300ff3977ac */ /* 0x000e620008000800 */
[----:B------:R-:W-:Y:S01]  /*b670*/  IMAD.MOV.U32 R196, RZ, RZ, R55 ;  /* 0x000000ffffc47224 */ /* 0x000fe200078e0037 */
[----:B------:R-:W-:Y:S01]  /*b680*/  STL [R1+0x318], R227 ;  /* 0x000318e301007387 */ /* 0x000fe20000100800 */
[----:B------:R-:W-:Y:S01]  /*b690*/  IMAD.MOV.U32 R3, RZ, RZ, R54 ;  /* 0x000000ffff037224 */ /* 0x000fe200078e0036 */
[----:B------:R-:W0:Y:S01]  /*b6a0*/  LDCU UR31, c[0x0][0x398] ;  /* 0x00007300ff1f77ac */ /* 0x000e220008000800 */
[----:B------:R-:W-:Y:S01]  /*b6b0*/  IMAD.MOV.U32 R2, RZ, RZ, R53 ;  /* 0x000000ffff027224 */ /* 0x000fe200078e0035 */
[----:B------:R-:W-:Y:S01]  /*b6c0*/  STL [R1+0x314], R225 ;  /* 0x000314e101007387 */ /* 0x000fe20000100800 */
[----:B------:R-:W-:Y:S01]  /*b6d0*/  IMAD.MOV.U32 R0, RZ, RZ, R52 ;  /* 0x000000ffff007224 */ /* 0x000fe200078e0034 */
[----:B------:R-:W0:Y:S02]  /*b6e0*/  LDCU UR73, c[0x0][0x39c] ;  /* 0x00007380ff4977ac */ /* 0x000e240008000800 */
[----:B------:R-:W-:Y:S01]  /*b6f0*/  STL [R1+0x310], R223 ;  /* 0x000310df01007387 */ /* 0x000fe20000100800 */
[----:B------:R-:W0:Y:S03]  /*b700*/  LDCU UR64, c[0x0][0x398] ;  /* 0x00007300ff4077ac */ /* 0x000e260008000800 */
        /* <DEDUP_REMOVED lines=10> */
[----:B------:R-:W-:Y:S01]  /*b7b0*/  STL.64 [R1+0xb0], R22 ;  /* 0x0000b01601007387 */ /* 0x000fe20000100a00 */
[----:B------:R-:W0:Y:S03]  /*b7c0*/  LDCU UR49, c[0x0][0x398] ;  /* 0x00007300ff3177ac */ /* 0x000e260008000800 */
[----:B------:R-:W-:Y:S01]  /*b7d0*/  STL.64 [R1+0xb8], R24 ;  /* 0x0000b81801007387 */ /* 0x000fe20000100a00 */
[----:B------:R-:W0:Y:S03]  /*b7e0*/  LDCU UR41, c[0x0][0x39c] ;  /* 0x00007380ff2977ac */ /* 0x000e260008000800 */
[----:B------:R-:W-:Y:S01]  /*b7f0*/  STL.64 [R1+0xc0], R26 ;  /* 0x0000c01a01007387 */ /* 0x000fe20000100a00 */
        /* <DEDUP_REMOVED lines=27> */
[----:B------:R-:W-:Y:S04]  /*b9b0*/  STL.64 [R1+0x130], R62 ;  /* 0x0001303e01007387 */ /* 0x000fe80000100a00 */
[----:B------:R-:W-:Y:S04]  /*b9c0*/  STL.64 [R1+0x138], R64 ;  /* 0x0001384001007387 */ /* 0x000fe80000100a00 */
[----:B------:R-:W-:Y:S04]  /*b9d0*/  STL.64 [R1+0x140], R66 ;  /* 0x0001404201007387 */ /* 0x000fe80000100a00 */
[----:B------:R-:W-:Y:S04]  /*b9e0*/  STL.64 [R1+0x148], R68 ;  /* 0x0001484401007387 */ /* 0x000fe80000100a00 */
[----:B------:R-:W-:Y:S04]  /*b9f0*/  STL.64 [R1+0x150], R70 ;  /* 0x0001504601007387 */ /* 0x000fe80000100a00 */
[----:B------:R0:W-:Y:S02]  /*ba00*/  STL [R1+0x158], R72 ;  /* 0x0001584801007387 */ /* 0x0001e40000100800 */
[----:B0-----:R-:W0:Y:S01]  /*ba10*/  LDTM.x64 R20, tmem[UR10+0x40] ;  /* 0x0000400a001479ee */ /* 0x001e220008340000 */
[----:B------:R-:W-:Y:S01]  /*ba20*/  LDTM.x64 R132, tmem[UR10+0x80] ;  /* 0x0000800a008479ee */ /* 0x000fe20008340000 */
[----:B0-----:R-:W-:Y:S01]  /*ba30*/  STL.64 [R1+0x30], R32 ;  /* 0x0000302001007387 */ /* 0x001fe20000100a00 */
[----:B------:R-:W-:-:S02]  /*ba40*/  IMAD.MOV.U32 R19, RZ, RZ, R83 ;  /* 0x000000ffff137224 */ /* 0x000fc400078e0053 */
[----:B------:R-:W-:Y:S01]  /*ba50*/  IMAD.MOV.U32 R221, RZ, RZ, R38 ;  /* 0x000000ffffdd7224 */ /* 0x000fe200078e0026 */
[----:B------:R-:W-:Y:S01]  /*ba60*/  STL.64 [R1+0x38], R54 ;  /* 0x0000383601007387 */ /* 0x000fe20000100a00 */
[----:B------:R-:W-:Y:S02]  /*ba70*/  IMAD.MOV.U32 R223, RZ, RZ, R39 ;  /* 0x000000ffffdf7224 */ /* 0x000fe400078e0027 */
[----:B------:R-:W-:Y:S01]  /*ba80*/  IMAD.MOV.U32 R225, RZ, RZ, R40 ;  /* 0x000000ffffe17224 */ /* 0x000fe200078e0028 */
[----:B------:R-:W-:Y:S01]  /*ba90*/  STL.64 [R1+0x40], R56 ;  /* 0x0000403801007387 */ /* 0x000fe20000100a00 */
[----:B------:R-:W-:Y:S02]  /*baa0*/  IMAD.MOV.U32 R227, RZ, RZ, R41 ;  /* 0x000000ffffe37224 */ /* 0x000fe400078e0029 */
[----:B------:R-:W-:Y:S01]  /*bab0*/  IMAD.MOV.U32 R229, RZ, RZ, R42 ;  /* 0x000000ffffe57224 */ /* 0x000fe200078e002a */
[----:B------:R-:W-:Y:S01]  /*bac0*/  STL.64 [R1+0x48], R58 ;  /* 0x0000483a01007387 */ /* 0x000fe20000100a00 */
        /* <DEDUP_REMOVED lines=35> */
[----:B------:R0:W-:Y:S01]  /*bd00*/  STL [R1+0xa8], R82 ;  /* 0x0000a85201007387 */ /* 0x0001e20000100800 */
[----:B------:R-:W-:-:S02]  /*bd10*/  IMAD.MOV.U32 R217, RZ, RZ, R36 ;  /* 0x000000ffffd97224 */ /* 0x000fc400078e0024 */
[----:B------:R-:W-:Y:S01]  /*bd20*/  IMAD.MOV.U32 R211, RZ, RZ, R35 ;  /* 0x000000ffffd37224 */ /* 0x000fe200078e0023 */
[----:B------:R1:W-:Y:S01]  /*bd30*/  STL [R1+0x390], R221 ;  /* 0x000390dd01007387 */ /* 0x0003e20000100800 */
[----:B------:R-:W-:-:S03]  /*bd40*/  IMAD.MOV.U32 R252, RZ, RZ, R34 ;  /* 0x000000fffffc7224 */ /* 0x000fc600078e0022 */
[----:B------:R2:W-:Y:S01]  /*bd50*/  STL [R1+0x384], R223 ;  /* 0x000384df01007387 */ /* 0x0005e20000100800 */
[----:B0-----:R-:W0:Y:S03]  /*bd60*/  LDTM.x64 R68, tmem[UR10+0xc0] ;  /* 0x0000c00a004479ee */ /* 0x001e260008340000 */
[----:B------:R3:W-:Y:S01]  /*bd70*/  STL [R1+0x380], R225 ;  /* 0x000380e101007387 */ /* 0x0007e20000100800 */
[----:B-1----:R-:W-:-:S03]  /*bd80*/  IMAD.MOV.U32 R221, RZ, RZ, R19 ;  /* 0x000000ffffdd7224 */ /* 0x002fc600078e0013 */
[----:B------:R1:W-:Y:S01]  /*bd90*/  STL [R1+0x37c], R227 ;  /* 0x00037ce301007387 */ /* 0x0003e20000100800 */
[----:B--2---:R-:W-:-:S03]  /*bda0*/  IMAD.MOV.U32 R223, RZ, RZ, R18 ;  /* 0x000000ffffdf7224 */ /* 0x004fc600078e0012 */
[----:B------:R2:W-:Y:S01]  /*bdb0*/  STL [R1+0x378], R229 ;  /* 0x000378e501007387 */ /* 0x0005e20000100800 */
[----:B---3--:R-:W-:-:S03]  /*bdc0*/  IMAD.MOV.U32 R225, RZ, RZ, R17 ;  /* 0x000000ffffe17224 */ /* 0x008fc600078e0011 */
        /* <DEDUP_REMOVED lines=22> */
[----:B0-----:R-:W-:Y:S01]  /*bf30*/  STL [R1+0x26c], R76 ;  /* 0x00026c4c01007387 */ /* 0x001fe20000100800 */
[----:B---3--:R-:W-:-:S03]  /*bf40*/  IMAD.MOV.U32 R249, RZ, RZ, R6 ;  /* 0x000000fffff97224 */ /* 0x008fc600078e0006 */
[----:B------:R-:W-:Y:S01]  /*bf50*/  STL [R1+0x268], R77 ;  /* 0x0002684d01007387 */ /* 0x000fe20000100800 */
[----:B-1----:R-:W-:-:S03]  /*bf60*/  IMAD.MOV.U32 R251, RZ, RZ, R5 ;  /* 0x000000fffffb7224 */ /* 0x002fc600078e0005 */
[----:B------:R-:W-:Y:S04]  /*bf70*/  STL [R1+0x264], R78 ;  /* 0x0002644e01007387 */ /* 0x000fe80000100800 */
        /* <DEDUP_REMOVED lines=24> */
[----:B------:R-:W-:Y:S01]  /*c100*/  STL [R1+0x200], R103 ;  /* 0x0002006701007387 */ /* 0x000fe20000100800 */
[----:B------:R-:W0:Y:S03]  /*c110*/  LDTM.x64 R4, tmem[UR10+0x100] ;  /* 0x0001000a000479ee */ /* 0x000e260008340000 */
[----:B------:R-:W-:Y:S04]  /*c120*/  STL [R1+0x1fc], R104 ;  /* 0x0001fc6801007387 */ /* 0x000fe80000100800 */
[----:B------:R-:W-:Y:S04]  /*c130*/  STL [R1+0x1f8], R105 ;  /* 0x0001f86901007387 */ /* 0x000fe80000100800 */
[----:B------:R-:W-:Y:S04]  /*c140*/  STL [R1+0x1f4], R106 ;  /* 0x0001f46a01007387 */ /* 0x000fe80000100800 */
[----:B------:R-:W-:Y:S04]  /*c150*/  STL [R1+0x1f0], R107 ;  /* 0x0001f06b01007387 */ /* 0x000fe80000100800 */
[----:B------:R-:W-:Y:S04]  /*c160*/  STL [R1+0x1ec], R108 ;  /* 0x0001ec6c01007387 */ /* 0x000fe80000100800 */
[----:B------:R-:W-:Y:S01]  /*c170*/  STL [R1+0x1e8], R109 ;  /* 0x0001e86d01007387 */ /* 0x000fe20000100800 */
[----:B0-----:R-:W-:-:S03]  /*c180*/  F2FP.BF16.F32.PACK_AB R67, R67, R212 ;  /* 0x000000d44343723e */ /* 0x001fc600000010ff */
        /* <DEDUP_REMOVED lines=17> */
[----:B------:R-:W-:-:S03]  /*c2a0*/  F2FP.BF16.F32.PACK_AB R66, R66, R210 ;  /* 0x000000d24242723e */ /* 0x000fc600000010ff */
[----:B------:R-:W-:Y:S04]  /*c2b0*/  STL [R1+0x1a0], R127 ;  /* 0x0001a07f01007387 */ /* 0x000fe80000100800 */
[----:B------:R-:W-:Y:S04]  /*c2c0*/  STL [R1+0x19c], R128 ;  /* 0x00019c8001007387 */ /* 0x000fe80000100800 */
[----:B------:R-:W-:Y:S01]  /*c2d0*/  STL [R1+0x198], R129 ;  /* 0x0001988101007387 */ /* 0x000fe20000100800 */
[----:B------:R-:W-:-:S03]  /*c2e0*/  F2FP.BF16.F32.PACK_AB R65, R65, R209 ;  /* 0x000000d14141723e */ /* 0x000fc600000010ff */
[----:B------:R-:W-:Y:S04]  /*c2f0*/  STL [R1+0x194], R130 ;  /* 0x0001948201007387 */ /* 0x000fe80000100800 */
[----:B------:R0:W2:Y:S04]  /*c300*/  LDL.LU R212, [R1+0x3dc] ;  /* 0x0003dc0001d47983 */ /* 0x0000a80000300800 */
[----:B------:R1:W-:Y:S01]  /*c310*/  STL [R1+0x184], R67 ;  /* 0x0001844301007387 */ /* 0x0003e20000100800 */
[----:B------:R-:W-:Y:S02]  /*c320*/  F2FP.BF16.F32.PACK_AB R64, R64, R208 ;  /* 0x000000d04040723e */ /* 0x000fe400000010ff */
[----:B------:R-:W-:Y:S01]  /*c330*/  F2FP.BF16.F32.PACK_AB R63, R63, R207 ;  /* 0x000000cf3f3f723e */ /* 0x000fe200000010ff */
[----:B-1----:R-:W3:Y:S04]  /*c340*/  LDL.LU R67, [R1+0xb0] ;  /* 0x0000b00001437983 */ /* 0x002ee80000300800 */
[----:B------:R0:W2:Y:S04]  /*c350*/  LDL.LU R210, [R1+0x3d8] ;  /* 0x0003d80001d27983 */ /* 0x0000a80000300800 */
[----:B------:R1:W-:Y:S01]  /*c360*/  STL [R1+0x180], R66 ;  /* 0x0001804201007387 */ /* 0x0003e20000100800 */
[----:B------:R-:W-:-:S02]  /*c370*/  F2FP.BF16.F32.PACK_AB R62, R62, R206 ;  /* 0x000000ce3e3e723e */ /* 0x000fc400000010ff */
[----:B------:R-:W-:Y:S01]  /*c380*/  F2FP.BF16.F32.PACK_AB R61, R61, R205 ;  /* 0x000000cd3d3d723e */ /* 0x000fe200000010ff */
[----:B-1----:R-:W2:Y:S04]  /*c390*/  LDL.LU R66, [R1+0xb4] ;  /* 0x0000b40001427983 */ /* 0x002ea80000300800 */
[----:B------:R0:W2:Y:S04]  /*c3a0*/  LDL.LU R209, [R1+0x3d4] ;  /* 0x0003d40001d17983 */ /* 0x0000a80000300800 */
[----:B------:R1:W-:Y:S01]  /*c3b0*/  STL [R1+0x17c], R65 ;  /* 0x00017c4101007387 */ /* 0x0003e20000100800 */
[----:B------:R-:W-:-:S03]  /*c3c0*/  F2FP.BF16.F32.PACK_AB R60, R60, R204 ;  /* 0x000000cc3c3c723e */ /* 0x000fc600000010ff */
        /* <DEDUP_REMOVED lines=10> */
[----:B------:R1:W-:Y:S04]  /*c470*/  STL [R1+0x170], R62 ;  /* 0x0001703e01007387 */ /* 0x0003e80000100800 */
[----:B-1----:R-:W2:Y:S04]  /*c480*/  LDL.LU R62, [R1+0xc4] ;  /* 0x0000c400013e7983 */ /* 0x002ea80000300800 */
[----:B------:R0:W2:Y:S04]  /*c490*/  LDL.LU R205, [R1+0x3c4] ;  /* 0x0003c40001cd7983 */ /* 0x0000a80000300800 */
[----:B------:R1:W-:Y:S04]  /*c4a0*/  STL [R1+0x16c], R61 ;  /* 0x00016c3d01007387 */ /* 0x0003e80000100800 */
[----:B-1----:R-:W2:Y:S04]  /*c4b0*/  LDL.LU R61, [R1+0x14c] ;  /* 0x00014c00013d7983 */ /* 0x002ea80000300800 */
[----:B------:R0:W3:Y:S04]  /*c4c0*/  LDL.LU R204, [R1+0x3c0] ;  /* 0x0003c00001cc7983 */ /* 0x0000e80000300800 */
[----:B------:R1:W-:Y:S04]  /*c4d0*/  STL [R1+0x168], R60 ;  /* 0x0001683c01007387 */ /* 0x0003e80000100800 */
[----:B-1----:R-:W3:Y:S04]  /*c4e0*/  LDL.LU R60, [R1+0x150] ;  /* 0x00015000013c7983 */ /* 0x002ee80000300800 */
[----:B------:R0:W4:Y:S04]  /*c4f0*/  LDL.LU R203, [R1+0x3bc] ;  /* 0x0003bc0001cb7983 */ /* 0x0001280000300800 */
[----:B------:R1:W-:Y:S04]  /*c500*/  STL [R1+0x164], R59 ;  /* 0x0001643b01007387 */ /* 0x0003e80000100800 */
[----:B-1----:R-:W4:Y:S04]  /*c510*/  LDL.LU R59, [R1+0x154] ;  /* 0x00015400013b7983 */ /* 0x002f280000300800 */
[----:B------:R0:W4:Y:S04]  /*c520*/  LDL.LU R202, [R1+0x3b8] ;  /* 0x0003b80001ca7983 */ /* 0x0001280000300800 */
[----:B------:R1:W-:Y:S04]  /*c530*/  STL [R1+0x160], R58 ;  /* 0x0001603a01007387 */ /* 0x0003e80000100800 */
[----:B-1----:R-:W4:Y:S01]  /*c540*/  LDL.LU R58, [R1+0x158] ;  /* 0x00015800013a7983 */ /* 0x002f220000300800 */
[----:B------:R-:W-:-:S03]  /*c550*/  F2FP.BF16.F32.PACK_AB R57, R57, R201 ;  /* 0x000000c93939723e */ /* 0x000fc600000010ff */
[----:B------:R0:W4:Y:S04]  /*c560*/  LDL.LU R201, [R1+0x3b4] ;  /* 0x0003b40001c97983 */ /* 0x0001280000300800 */
[----:B------:R-:W-:Y:S01]  /*c570*/  STL [R1+0x15c], R57 ;  /* 0x00015c3901007387 */ /* 0x000fe20000100800 */
[----:B--2---:R-:W-:Y:S02]  /*c580*/  F2FP.BF16.F32.PACK_AB R53, R53, R61 ;  /* 0x0000003d3535723e */ /* 0x004fe400000010ff */
[----:B---3--:R-:W-:Y:S02]  /*c590*/  F2FP.BF16.F32.PACK_AB R54, R54, R60 ;  /* 0x0000003c3636723e */ /* 0x008fe400000010ff */
[----:B----4-:R-:W-:Y:S02]  /*c5a0*/  F2FP.BF16.F32.PACK_AB R55, R55, R59 ;  /* 0x0000003b3737723e */ /* 0x010fe400000010ff */
[----:B------:R-:W-:-:S05]  /*c5b0*/  F2FP.BF16.F32.PACK_AB R56, R56, R58 ;  /* 0x0000003a3838723e */ /* 0x000fca00000010ff */
[----:B------:R-:W-:Y:S04]  /*c5c0*/  STL [R1+0x158], R56 ;  /* 0x0001583801007387 */ /* 0x000fe80000100800 */
[----:B------:R-:W-:Y:S04]  /*c5d0*/  STL [R1+0x154], R55 ;  /* 0x0001543701007387 */ /* 0x000fe80000100800 */
[----:B------:R-:W-:Y:S04]  /*c5e0*/  STL [R1+0x150], R54 ;  /* 0x0001503601007387 */ /* 0x000fe80000100800 */
[----:B------:R1:W-:Y:S04]  /*c5f0*/  STL [R1+0x14c], R53 ;  /* 0x00014c3501007387 */ /* 0x0003e80000100800 */
[----:B-1----:R-:W2:Y:S04]  /*c600*/  LDL.LU R53, [R1+0x148] ;  /* 0x0001480001357983 */ /* 0x002ea80000300800 */
[----:B------:R-:W3:Y:S04]  /*c610*/  LDL.LU R54, [R1+0x144] ;  /* 0x0001440001367983 */ /* 0x000ee80000300800 */
[----:B------:R-:W4:Y:S04]  /*c620*/  LDL.LU R55, [R1+0x140] ;  /* 0x0001400001377983 */ /* 0x000f280000300800 */
[----:B------:R-:W4:Y:S04]  /*c630*/  LDL.LU R56, [R1+0x13c] ;  /* 0x00013c0001387983 */ /* 0x000f280000300800 */
[----:B------:R-:W4:Y:S04]  /*c640*/  LDL.LU R57, [R1+0x138] ;  /* 0x0001380001397983 */ /* 0x000f280000300800 */
[----:B------:R-:W4:Y:S04]  /*c650*/  LDL.LU R58, [R1+0x134] ;  /* 0x00013400013a7983 */ /* 0x000f280000300800 */
[----:B------:R-:W4:Y:S04]  /*c660*/  LDL.LU R59, [R1+0x130] ;  /* 0x00013000013b7983 */ /* 0x000f280000300800 */
[----:B------:R-:W4:Y:S04]  /*c670*/  LDL.LU R60, [R1+0x12c] ;  /* 0x00012c00013c7983 */ /* 0x000f280000300800 */
[----:B------:R-:W4:Y:S01]  /*c680*/  LDL.LU R61, [R1+0x128] ;  /* 0x00012800013d7983 */ /* 0x000f220000300800 */
[----:B------:R-:W-:-:S02]  /*c690*/  F2FP.BF16.F32.PACK_AB R250, R43, R200 ;  /* 0x000000c82bfa723e */ /* 0x000fc400000010ff */
[----:B------:R-:W-:Y:S02]  /*c6a0*/  F2FP.BF16.F32.PACK_AB R248, R42, R199 ;  /* 0x000000c72af8723e */ /* 0x000fe400000010ff */
[----:B------:R-:W-:Y:S02]  /*c6b0*/  F2FP.BF16.F32.PACK_AB R246, R41, R198 ;  /* 0x000000c629f6723e */ /* 0x000fe400000010ff */
[----:B------:R-:W-:Y:S02]  /*c6c0*/  F2FP.BF16.F32.PACK_AB R244, R40, R197 ;  /* 0x000000c528f4723e */ /* 0x000fe400000010ff */
[----:B------:R-:W-:Y:S02]  /*c6d0*/  F2FP.BF16.F32.PACK_AB R242, R39, R196 ;  /* 0x000000c427f2723e */ /* 0x000fe400000010ff */
[----:B------:R-:W-:Y:S02]  /*c6e0*/  F2FP.BF16.F32.PACK_AB R240, R38, R3 ;  /* 0x0000000326f0723e */ /* 0x000fe400000010ff */
[----:B------:R-:W-:-:S02]  /*c6f0*/  F2FP.BF16.F32.PACK_AB R238, R37, R2 ;  /* 0x0000000225ee723e */ /* 0x000fc400000010ff */
[----:B------:R-:W-:Y:S02]  /*c700*/  F2FP.BF16.F32.PACK_AB R236, R36, R0 ;  /* 0x0000000024ec723e */ /* 0x000fe400000010ff */
[----:B--2---:R-:W-:Y:S02]  /*c710*/  F2FP.BF16.F32.PACK_AB R52, R52, R53 ;  /* 0x000000353434723e */ /* 0x004fe400000010ff */
[----:B---3--:R-:W-:-:S03]  /*c720*/  F2FP.BF16.F32.PACK_AB R51, R51, R54 ;  /* 0x000000363333723e */ /* 0x008fc600000010ff */
[----:B------:R-:W-:Y:S01]  /*c730*/  STL [R1+0x148], R52 ;  /* 0x0001483401007387 */ /* 0x000fe20000100800 */
[----:B----4-:R-:W-:-:S03]  /*c740*/  F2FP.BF16.F32.PACK_AB R50, R50, R55 ;  /* 0x000000373232723e */ /* 0x010fc600000010ff */
[----:B------:R-:W-:Y:S01]  /*c750*/  STL [R1+0x144], R51 ;  /* 0x0001443301007387 */ /* 0x000fe20000100800 */
[----:B------:R-:W-:-:S03]  /*c760*/  F2FP.BF16.F32.PACK_AB R49, R49, R56 ;  /* 0x000000383131723e */ /* 0x000fc600000010ff */
        /* <DEDUP_REMOVED lines=9> */
[----:B------:R-:W-:Y:S01]  /*c800*/  IMAD.MOV.U32 R60, RZ, RZ, R245 ;  /* 0x000000ffff3c7224 */ /* 0x000fe200078e00f5 */
[----:B------:R-:W-:Y:S01]  /*c810*/  F2FP.BF16.F32.PACK_AB R44, R44, R61 ;  /* 0x0000003d2c2c723e */ /* 0x000fe200000010ff */
[----:B------:R-:W-:Y:S01]  /*c820*/  IMAD.MOV.U32 R61, RZ, RZ, R62 ;  /* 0x000000ffff3d7224 */ /* 0x000fe200078e003e */
[----:B------:R-:W-:Y:S01]  /*c830*/  STL [R1+0x12c], R45 ;  /* 0x00012c2d01007387 */ /* 0x000fe20000100800 */
[----:B------:R-:W-:Y:S02]  /*c840*/  IMAD.MOV.U32 R62, RZ, RZ, R63 ;  /* 0x000000ffff3e7224 */ /* 0x000fe400078e003f */
[----:B------:R-:W-:Y:S01]  /*c850*/  IMAD.MOV.U32 R63, RZ, RZ, R64 ;  /* 0x000000ffff3f7224 */ /* 0x000fe200078e0040 */
[----:B------:R1:W-:Y:S01]  /*c860*/  STL [R1+0x128], R44 ;  /* 0x0001282c01007387 */ /* 0x0003e20000100800 */
[----:B------:R-:W-:Y:S02]  /*c870*/  IMAD.MOV.U32 R64, RZ, RZ, R65 ;  /* 0x000000ffff407224 */ /* 0x000fe400078e0041 */
[----:B------:R-:W-:-:S02]  /*c880*/  IMAD.MOV.U32 R65, RZ, RZ, R66 ;  /* 0x000000ffff417224 */ /* 0x000fc400078e0042 */
[----:B------:R-:W-:Y:S02]  /*c890*/  IMAD.MOV.U32 R66, RZ, RZ, R67 ;  /* 0x000000ffff427224 */ /* 0x000fe400078e0043 */
[----:B------:R-:W-:Y:S02]  /*c8a0*/  IMAD.MOV.U32 R67, RZ, RZ, R249 ;  /* 0x000000ffff437224 */ /* 0x000fe400078e00f9 */
[----:B------:R-:W-:Y:S02]  /*c8b0*/  IMAD.MOV.U32 R249, RZ, RZ, R237 ;  /* 0x000000fffff97224 */ /* 0x000fe400078e00ed */
[----:B------:R-:W-:Y:S02]  /*c8c0*/  IMAD.MOV.U32 R237, RZ, RZ, R223 ;  /* 0x000000ffffed7224 */ /* 0x000fe400078e00df */
[----:B------:R-:W-:Y:S01]  /*c8d0*/  IMAD.MOV.U32 R245, RZ, RZ, R239 ;  /* 0x000000fffff57224 */ /* 0x000fe200078e00ef */
[----:B------:R-:W2:Y:S01]  /*c8e0*/  LDL.LU R223, [R1+0xa8] ;  /* 0x0000a80001df7983 */ /* 0x000ea20000300800 */
[----:B------:R-:W-:-:S03]  /*c8f0*/  IMAD.MOV.U32 R239, RZ, RZ, R225 ;  /* 0x000000ffffef7224 */ /* 0x000fc600078e00e1 */
[----:B------:R-:W3:Y:S04]  /*c900*/  LDL.LU R225, [R1+0xa4] ;  /* 0x0000a40001e17983 */ /* 0x000ee80000300800 */
[----:B-1----:R-:W4:Y:S04]  /*c910*/  LDL.LU R44, [R1+0x108] ;  /* 0x00010800012c7983 */ /* 0x002f280000300800 */
[----:B------:R-:W2:Y:S04]  /*c920*/  LDL.LU R45, [R1+0x104] ;  /* 0x00010400012d7983 */ /* 0x000ea80000300800 */
[----:B------:R-:W3:Y:S04]  /*c930*/  LDL.LU R46, [R1+0x100] ;  /* 0x00010000012e7983 */ /* 0x000ee80000300800 */
        /* <DEDUP_REMOVED lines=13> */
[----:B------:R0:W3:Y:S04]  /*ca10*/  LDL.LU R200, [R1+0x3b0] ;  /* 0x0003b00001c87983 */ /* 0x0000e80000300800 */
        /* <DEDUP_REMOVED lines=13> */
[----:B------:R0:W3:Y:S01]  /*caf0*/  LDL.LU R0, [R1+0x394] ;  /* 0x0003940001007983 */ /* 0x0000e20000300800 */
[----:B------:R-:W-:-:S02]  /*cb00*/  F2FP.BF16.F32.PACK_AB R201, R12, R60 ;  /* 0x0000003c0cc9723e */ /* 0x000fc400000010ff */
[----:B----4-:R-:W-:Y:S02]  /*cb10*/  F2FP.BF16.F32.PACK_AB R220, R28, R44 ;  /* 0x0000002c1cdc723e */ /* 0x010fe400000010ff */
[----:B--2---:R-:W-:Y:S02]  /*cb20*/  F2FP.BF16.F32.PACK_AB R218, R27, R45 ;  /* 0x0000002d1bda723e */ /* 0x004fe400000010ff */
[----:B---3--:R-:W-:Y:S02]  /*cb30*/  F2FP.BF16.F32.PACK_AB R216, R26, R46 ;  /* 0x0000002e1ad8723e */ /* 0x008fe400000010ff */
[----:B------:R-:W-:Y:S02]  /*cb40*/  F2FP.BF16.F32.PACK_AB R215, R25, R47 ;  /* 0x0000002f19d7723e */ /* 0x000fe400000010ff */
[----:B------:R-:W-:Y:S02]  /*cb50*/  F2FP.BF16.F32.PACK_AB R214, R24, R48 ;  /* 0x0000003018d6723e */ /* 0x000fe400000010ff */
        /* <DEDUP_REMOVED lines=26> */
[----:B------:R-:W2:Y:S01]  /*cd00*/  LDL.LU R227, [R1+0xa0] ;  /* 0x0000a00001e37983 */ /* 0x000ea20000300800 */
[----:B------:R-:W1:Y:S02]  /*cd10*/  LDTM.x64 R4, tmem[UR10+0x140] ;  /* 0x0001400a000479ee */ /* 0x000e640008340000 */
[----:B-1----:R-:W-:Y:S02]  /*cd20*/  F2FP.BF16.F32.PACK_AB R67, R67, R221 ;  /* 0x000000dd4343723e */ /* 0x002fe400000010ff */
[----:B------:R-:W3:Y:S02]  /*cd30*/  LDL.LU R221, [R1+0x390] ;  /* 0x0003900001dd7983 */ /* 0x000ee40000300800 */
[C---:B------:R-:W-:Y:S02]  /*cd40*/  PRMT R129, R67.reuse, 0x7610, R129 ;  /* 0x0000761043817816 */ /* 0x040fe40000000081 */
[----:B------:R-:W-:Y:S01]  /*cd50*/  PRMT R130, R67, 0x7632, R130 ;  /* 0x0000763243827816 */ /* 0x000fe20000000082 */
[----:B------:R-:W-:Y:S01]  /*cd60*/  IMAD.MOV.U32 R67, RZ, RZ, R243 ;  /* 0x000000ffff437224 */ /* 0x000fe200078e00f3 */
[----:B------:R-:W-:Y:S01]  /*cd70*/  F2FP.BF16.F32.PACK_AB R66, R66, R223 ;  /* 0x000000df4242723e */ /* 0x000fe200000010ff */
[----:B------:R-:W-:-:S02]  /*cd80*/  IMAD.MOV.U32 R243, RZ, RZ, R229 ;  /* 0x000000fffff37224 */ /* 0x000fc400078e00e5 */
[----:B------:R-:W4:Y:S01]  /*cd90*/  LDL.LU R229, [R1+0x9c] ;  /* 0x00009c0001e57983 */ /* 0x000f220000300800 */
[C---:B------:R-:W-:Y:S02]  /*cda0*/  PRMT R127, R66.reuse, 0x7610, R127 ;  /* 0x00007610427f7816 */ /* 0x040fe4000000007f */
[----:B------:R-:W-:Y:S01]  /*cdb0*/  PRMT R128, R66, 0x7632, R128 ;  /* 0x0000763242807816 */ /* 0x000fe20000000080 */
[----:B------:R-:W-:Y:S01]  /*cdc0*/  STL [R1+0x274], R130 ;  /* 0x0002748201007387 */ /* 0x000fe20000100800 */
[----:B------:R-:W-:Y:S02]  /*cdd0*/  IMAD.MOV.U32 R66, RZ, RZ, R245 ;  /* 0x000000ffff427224 */ /* 0x000fe400078e00f5 */
[----:B------:R-:W-:Y:S01]  /*cde0*/  IMAD.MOV.U32 R245, RZ, RZ, R231 ;  /* 0x000000fffff57224 */ /* 0x000fe200078e00e7 */
[----:B------:R1:W-:Y:S04]  /*cdf0*/  STL [R1+0x270], R129 ;  /* 0x0002708101007387 */ /* 0x0003e80000100800 */
[----:B------:R-:W3:Y:S04]  /*ce00*/  LDL.LU R223, [R1+0x384] ;  /* 0x0003840001df7983 */ /* 0x000ee80000300800 */
[----:B------:R-:W3:Y:S01]  /*ce10*/  LDL.LU R231, [R1+0x98] ;  /* 0x0000980001e77983 */ /* 0x000ee20000300800 */
[----:B------:R-:W-:-:S03]  /*ce20*/  F2FP.BF16.F32.PACK_AB R65, R65, R225 ;  /* 0x000000e14141723e */ /* 0x000fc600000010ff */
[----:B------:R-:W-:Y:S01]  /*ce30*/  STL [R1+0x27c], R128 ;  /* 0x00027c8001007387 */ /* 0x000fe20000100800 */
[C---:B------:R-:W-:Y:S02]  /*ce40*/  PRMT R125, R65.reuse, 0x7610, R125 ;  /* 0x00007610417d7816 */ /* 0x040fe4000000007d */
[----:B------:R-:W-:Y:S01]  /*ce50*/  PRMT R126, R65, 0x7632, R126 ;  /* 0x00007632417e7816 */ /* 0x000fe2000000007e */
[----:B------:R-:W-:Y:S01]  /*ce60*/  IMAD.MOV.U32 R65, RZ, RZ, R66 ;  /* 0x000000ffff417224 */ /* 0x000fe200078e0042 */
[----:B------:R0:W-:Y:S01]  /*ce70*/  STL [R1+0x278], R127 ;  /* 0x0002787f01007387 */ /* 0x0001e20000100800 */
[----:B------:R-:W-:Y:S02]  /*ce80*/  IMAD.MOV.U32 R66, RZ, RZ, R67 ;  /* 0x000000ffff427224 */ /* 0x000fe400078e0043 */
[----:B------:R-:W-:Y:S01]  /*ce90*/  IMAD.MOV.U32 R67, RZ, RZ, R247 ;  /* 0x000000ffff437224 */ /* 0x000fe200078e00f7 */
[----:B------:R-:W3:Y:S01]  /*cea0*/  LDL.LU R225, [R1+0x380] ;  /* 0x0003800001e17983 */ /* 0x000ee20000300800 */
[----:B------:R-:W-:-:S03]  /*ceb0*/  IMAD.MOV.U32 R247, RZ, RZ, R233 ;  /* 0x000000fffff77224 */ /* 0x000fc600078e00e9 */
[----:B------:R-:W3:Y:S04]  /*cec0*/  LDL.LU R233, [R1+0x94] ;  /* 0x0000940001e97983 */ /* 0x000ee80000300800 */
[----:B------:R-:W-:Y:S04]  /*ced0*/  STL [R1+0x284], R126 ;  /* 0x0002847e01007387 */ /* 0x000fe80000100800 */
[----:B------:R0:W-:Y:S01]  /*cee0*/  STL [R1+0x280], R125 ;  /* 0x0002807d01007387 */ /* 0x0001e20000100800 */
[----:B--2---:R-:W-:-:S03]  /*cef0*/  F2FP.BF16.F32.PACK_AB R64, R64, R227 ;  /* 0x000000e34040723e */ /* 0x004fc600000010ff */
[----:B------:R-:W2:Y:S01]  /*cf00*/  LDL.LU R227, [R1+0x37c] ;  /* 0x00037c0001e37983 */ /* 0x000ea20000300800 */
[C---:B------:R-:W-:Y:S02]  /*cf10*/  PRMT R123, R64.reuse, 0x7610, R123 ;  /* 0x00007610407b7816 */ /* 0x040fe4000000007b */
[----:B------:R-:W-:Y:S01]  /*cf20*/  PRMT R124, R64, 0x7632, R124 ;  /* 0x00007632407c7816 */ /* 0x000fe2000000007c */
[----:B------:R-:W-:Y:S02]  /*cf30*/  IMAD.MOV.U32 R64, RZ, RZ, R251 ;  /* 0x000000ffff407224 */ /* 0x000fe400078e00fb */
[----:B------:R-:W-:Y:S02]  /*cf40*/  IMAD.MOV.U32 R251, RZ, RZ, R235 ;  /* 0x000000fffffb7224 */ /* 0x000fe400078e00eb */
[----:B------:R-:W2:Y:S04]  /*cf50*/  LDL.LU R235, [R1+0x90] ;  /* 0x0000900001eb7983 */ /* 0x000ea80000300800 */
[----:B------:R-:W-:Y:S04]  /*cf60*/  STL [R1+0x28c], R124 ;  /* 0x00028c7c01007387 */ /* 0x000fe80000100800 */
[----:B------:R0:W-:Y:S01]  /*cf70*/  STL [R1+0x288], R123 ;  /* 0x0002887b01007387 */ /* 0x0001e20000100800 */
[----:B----4-:R-:W-:-:S03]  /*cf80*/  F2FP.BF16.F32.PACK_AB R63, R63, R229 ;  /* 0x000000e53f3f723e */ /* 0x010fc600000010ff */
[----:B------:R-:W4:Y:S01]  /*cf90*/  LDL.LU R229, [R1+0x378] ;  /* 0x0003780001e57983 */ /* 0x000f220000300800 */
[C---:B------:R-:W-:Y:S02]  /*cfa0*/  PRMT R122, R63.reuse, 0x7632, R122 ;  /* 0x000076323f7a7816 */ /* 0x040fe4000000007a */
[----:B------:R-:W-:Y:S01]  /*cfb0*/  PRMT R121, R63, 0x7610, R121 ;  /* 0x000076103f797816 */ /* 0x000fe20000000079 */
[----:B------:R-:W-:Y:S02]  /*cfc0*/  IMAD.MOV.U32 R63, RZ, RZ, R249 ;  /* 0x000000ffff3f7224 */ /* 0x000fe400078e00f9 */
[----:B------:R-:W-:Y:S02]  /*cfd0*/  IMAD.MOV.U32 R249, RZ, RZ, R237 ;  /* 0x000000fffff97224 */ /* 0x000fe400078e00ed */
[----:B------:R-:W4:Y:S04]  /*cfe0*/  LDL.LU R237, [R1+0x8c] ;  /* 0x00008c0001ed7983 */ /* 0x000f280000300800 */
[----:B------:R-:W-:Y:S01]  /*cff0*/  STL [R1+0x294], R122 ;  /* 0x0002947a01007387 */ /* 0x000fe20000100800 */
[----:B---3--:R-:W-:-:S03]  /*d000*/  F2FP.BF16.F32.PACK_AB R62, R62, R231 ;  /* 0x000000e73e3e723e */ /* 0x008fc600000010ff */
[----:B------:R3:W-:Y:S01]  /*d010*/  STL [R1+0x290], R121 ;  /* 0x0002907901007387 */ /* 0x0007e20000100800 */
[C---:B------:R-:W-:Y:S02]  /*d020*/  PRMT R119, R62.reuse, 0x7610, R119 ;  /* 0x000076103e777816 */ /* 0x040fe40000000077 */
[----:B------:R-:W-:Y:S01]  /*d030*/  PRMT R120, R62, 0x7632, R120 ;  /* 0x000076323e787816 */ /* 0x000fe20000000078 */
[----:B------:R-:W3:Y:S01]  /*d040*/  LDL.LU R231, [R1+0x374] ;  /* 0x0003740001e77983 */ /* 0x000ee20000300800 */
[----:B------:R-:W-:-:S03]  /*d050*/  IMAD.MOV.U32 R62, RZ, RZ, R239 ;  /* 0x000000ffff3e7224 */ /* 0x000fc600078e00ef */
[----:B------:R-:W3:Y:S04]  /*d060*/  LDL.LU R239, [R1+0x88] ;  /* 0x0000880001ef7983 */ /* 0x000ee80000300800 */
[----:B------:R-:W-:Y:S01]  /*d070*/  STL [R1+0x29c], R120 ;  /* 0x00029c7801007387 */ /* 0x000fe20000100800 */
[----:B------:R-:W-:-:S03]  /*d080*/  F2FP.BF16.F32.PACK_AB R61, R61, R233 ;  /* 0x000000e93d3d723e */ /* 0x000fc600000010ff */
[----:B------:R0:W-:Y:S01]  /*d090*/  STL [R1+0x298], R119 ;  /* 0x0002987701007387 */ /* 0x0001e20000100800 */
[C---:B------:R-:W-:Y:S02]  /*d0a0*/  PRMT R117, R61.reuse, 0x7610, R117 ;  /* 0x000076103d757816 */ /* 0x040fe40000000075 */
[----:B------:R-:W-:Y:S01]  /*d0b0*/  PRMT R118, R61, 0x7632, R118 ;  /* 0x000076323d767816 */ /* 0x000fe20000000076 */
        /* <DEDUP_REMOVED lines=18> */
[----:B------:R-:W4:Y:S04]  /*d1e0*/  LDL.LU R245, [R1+0x7c] ;  /* 0x00007c0001f57983 */ /* 0x000f280000300800 */
[----:B------:R-:W-:Y:S01]  /*d1f0*/  STL [R1+0x2b4], R114 ;  /* 0x0002b47201007387 */ /* 0x000fe20000100800 */
[----:B---3--:R-:W-:-:S03]  /*d200*/  F2FP.BF16.F32.PACK_AB R58, R58, R239 ;  /* 0x000000ef3a3a723e */ /* 0x008fc600000010ff */
[----:B------:R3:W-:Y:S01]  /*d210*/  STL [R1+0x2b0], R113 ;  /* 0x0002b07101007387 */ /* 0x0007e20000100800 */
[----:B------:R-:W-:-:S03]  /*d220*/  PRMT R111, R58, 0x7610, R111 ;  /* 0x000076103a6f7816 */ /* 0x000fc6000000006f */
[----:B------:R-:W3:Y:S01]  /*d230*/  LDL.LU R239, [R1+0x364] ;  /* 0x0003640001ef7983 */ /* 0x000ee20000300800 */
[----:B------:R-:W-:Y:S01]  /*d240*/  PRMT R112, R58, 0x7632, R112 ;  /* 0x000076323a707816 */ /* 0x000fe20000000070 */
[----:B------:R-:W-:Y:S02]  /*d250*/  IMAD.MOV.U32 R58, RZ, RZ, R59 ;  /* 0x000000ffff3a7224 */ /* 0x000fe400078e003b */
[----:B------:R-:W-:Y:S02]  /*d260*/  IMAD.MOV.U32 R59, RZ, RZ, R60 ;  /* 0x000000ffff3b7224 */ /* 0x000fe400078e003c */
[----:B------:R-:W-:Y:S02]  /*d270*/  IMAD.MOV.U32 R60, RZ, RZ, R61 ;  /* 0x000000ffff3c7224 */ /* 0x000fe400078e003d */
[----:B------:R-:W-:Y:S02]  /*d280*/  IMAD.MOV.U32 R61, RZ, RZ, R62 ;  /* 0x000000ffff3d7224 */ /* 0x000fe400078e003e */
[----:B------:R-:W-:-:S02]  /*d290*/  IMAD.MOV.U32 R62, RZ, RZ, R63 ;  /* 0x000000ffff3e7224 */ /* 0x000fc400078e003f */
[----:B------:R-:W-:Y:S02]  /*d2a0*/  IMAD.MOV.U32 R63, RZ, RZ, R64 ;  /* 0x000000ffff3f7224 */ /* 0x000fe400078e0040 */
[----:B------:R-:W-:Y:S01]  /*d2b0*/  IMAD.MOV.U32 R64, RZ, RZ, R65 ;  /* 0x000000ffff407224 */ /* 0x000fe200078e0041 */
[----:B------:R-:W-:Y:S01]  /*d2c0*/  F2FP.BF16.F32.PACK_AB R57, R57, R241 ;  /* 0x000000f13939723e */ /* 0x000fe200000010ff */
[----:B------:R-:W-:Y:S02]  /*d2d0*/  IMAD.MOV.U32 R65, RZ, RZ, R66 ;  /* 0x000000ffff417224 */ /* 0x000fe400078e0042 */
[----:B------:R-:W-:Y:S02]  /*d2e0*/  IMAD.MOV.U32 R66, RZ, RZ, R67 ;  /* 0x000000ffff427224 */ /* 0x000fe400078e0043 */
[----:B------:R-:W-:Y:S02]  /*d2f0*/  IMAD.MOV.U32 R67, RZ, RZ, R247 ;  /* 0x000000ffff437224 */ /* 0x000fe400078e00f7 */
[----:B------:R-:W3:Y:S01]  /*d300*/  LDL.LU R247, [R1+0x78] ;  /* 0x0000780001f77983 */ /* 0x000ee20000300800 */
[----:B------:R-:W-:-:S02]  /*d310*/  PRMT R109, R57, 0x7610, R109 ;  /* 0x00007610396d7816 */ /* 0x000fc4000000006d */
[----:B------:R-:W-:Y:S01]  /*d320*/  PRMT R110, R57, 0x7632, R110 ;  /* 0x00007632396e7816 */ /* 0x000fe2000000006e */
[----:B------:R-:W-:Y:S01]  /*d330*/  STL [R1+0x2bc], R112 ;  /* 0x0002bc7001007387 */ /* 0x000fe20000100800 */
[----:B------:R-:W-:-:S03]  /*d340*/  IMAD.MOV.U32 R57, RZ, RZ, R251 ;  /* 0x000000ffff397224 */ /* 0x000fc600078e00fb */
[----:B------:R0:W-:Y:S04]  /*d350*/  STL [R1+0x2b8], R111 ;  /* 0x0002b86f01007387 */ /* 0x0001e80000100800 */
[----:B------:R-:W3:Y:S04]  /*d360*/  LDL.LU R241, [R1+0x360] ;  /* 0x0003600001f17983 */ /* 0x000ee80000300800 */
        /* <DEDUP_REMOVED lines=14> */
[----:B------:R-:W-:Y:S02]  /*d450*/  PRMT R105, R55, 0x7610, R105 ;  /* 0x0000761037697816 */ /* 0x000fe40000000069 */
[----:B------:R-:W4:Y:S04]  /*d460*/  LDL.LU R55, [R1+0x30] ;  /* 0x0000300001377983 */ /* 0x000f280000300800 */
[----:B------:R-:W-:Y:S04]  /*d470*/  STL [R1+0x2d4], R106 ;  /* 0x0002d46a01007387 */ /* 0x000fe80000100800 */
[----:B------:R0:W-:Y:S01]  /*d480*/  STL [R1+0x2d0], R105 ;  /* 0x0002d06901007387 */ /* 0x0001e20000100800 */
[----:B---3--:R-:W-:-:S03]  /*d490*/  F2FP.BF16.F32.PACK_AB R54, R54, R247 ;  /* 0x000000f73636723e */ /* 0x008fc600000010ff */
[----:B------:R-:W3:Y:S01]  /*d4a0*/  LDL.LU R247, [R1+0x354] ;  /* 0x0003540001f77983 */ /* 0x000ee20000300800 */
[C---:B------:R-:W-:Y:S02]  /*d4b0*/  PRMT R104, R54.reuse, 0x7632, R104 ;  /* 0x0000763236687816 */ /* 0x040fe40000000068 */
[----:B------:R-:W-:Y:S02]  /*d4c0*/  PRMT R103, R54, 0x7610, R103 ;  /* 0x0000761036677816 */ /* 0x000fe40000000067 */
[----:B------:R-:W3:Y:S04]  /*d4d0*/  LDL.LU R54, [R1+0x34] ;  /* 0x0000340001367983 */ /* 0x000ee80000300800 */
[----:B------:R-:W-:Y:S01]  /*d4e0*/  STL [R1+0x2dc], R104 ;  /* 0x0002dc6801007387 */ /* 0x000fe20000100800 */
[----:B------:R-:W-:-:S03]  /*d4f0*/  F2FP.BF16.F32.PACK_AB R53, R53, R251 ;  /* 0x000000fb3535723e */ /* 0x000fc600000010ff */
[----:B------:R0:W-:Y:S01]  /*d500*/  STL [R1+0x2d8], R103 ;  /* 0x0002d86701007387 */ /* 0x0001e20000100800 */
[C---:B------:R-:W-:Y:S02]  /*d510*/  PRMT R102, R53.reuse, 0x7632, R102 ;  /* 0x0000763235667816 */ /* 0x040fe40000000066 */
[----:B------:R-:W-:Y:S02]  /*d520*/  PRMT R101, R53, 0x7610, R101 ;  /* 0x0000761035657816 */ /* 0x000fe40000000065 */
[----:B------:R-:W3:Y:S04]  /*d530*/  LDL.LU R53, [R1+0x68] ;  /* 0x0000680001357983 */ /* 0x000ee80000300800 */
[----:B------:R-:W4:Y:S04]  /*d540*/  LDL.LU R251, [R1+0x64] ;  /* 0x0000640001fb7983 */ /* 0x000f280000300800 */
[----:B------:R-:W-:Y:S04]  /*d550*/  STL [R1+0x2e4], R102 ;  /* 0x0002e46601007387 */ /* 0x000fe80000100800 */
[----:B------:R0:W-:Y:S01]  /*d560*/  STL [R1+0x2e0], R101 ;  /* 0x0002e06501007387 */ /* 0x0001e20000100800 */
[----:B--2---:R-:W-:-:S03]  /*d570*/  F2FP.BF16.F32.PACK_AB R52, R52, R249 ;  /* 0x000000f93434723e */ /* 0x004fc600000010ff */
[----:B------:R-:W2:Y:S01]  /*d580*/  LDL.LU R249, [R1+0x350] ;  /* 0x0003500001f97983 */ /* 0x000ea20000300800 */
[C---:B------:R-:W-:Y:S02]  /*d590*/  PRMT R99, R52.reuse, 0x7610, R99 ;  /* 0x0000761034637816 */ /* 0x040fe40000000063 */
[----:B------:R-:W-:Y:S02]  /*d5a0*/  PRMT R100, R52, 0x7632, R100 ;  /* 0x0000763234647816 */ /* 0x000fe40000000064 */
[----:B------:R-:W2:Y:S04]  /*d5b0*/  LDL.LU R52, [R1+0x6c] ;  /* 0x00006c0001347983 */ /* 0x000ea80000300800 */
[----:B------:R-:W-:Y:S04]  /*d5c0*/  STL [R1+0x2ec], R100 ;  /* 0x0002ec6401007387 */ /* 0x000fe80000100800 */
[----:B------:R0:W-:Y:S01]  /*d5d0*/  STL [R1+0x2e8], R99 ;  /* 0x0002e86301007387 */ /* 0x0001e20000100800 */
[----:B---3--:R-:W-:-:S04]  /*d5e0*/  F2FP.BF16.F32.PACK_AB R50, R50, R53 ;  /* 0x000000353232723e */ /* 0x008fc800000010ff */
[C---:B------:R-:W-:Y:S02]  /*d5f0*/  PRMT R95, R50.reuse, 0x7610, R95 ;  /* 0x00007610325f7816 */ /* 0x040fe4000000005f */
[----:B------:R-:W-:Y:S02]  /*d600*/  PRMT R96, R50, 0x7632, R96 ;  /* 0x0000763232607816 */ /* 0x000fe40000000060 */
[----:B----4-:R-:W-:Y:S02]  /*d610*/  F2FP.BF16.F32.PACK_AB R49, R49, R251 ;  /* 0x000000fb3131723e */ /* 0x010fe400000010ff */
[----:B--2---:R-:W-:-:S04]  /*d620*/  F2FP.BF16.F32.PACK_AB R51, R51, R52 ;  /* 0x000000343333723e */ /* 0x004fc800000010ff */
[C---:B------:R-:W-:Y:S02]  /*d630*/  PRMT R98, R51.reuse, 0x7632, R98 ;  /* 0x0000763233627816 */ /* 0x040fe40000000062 */
[----:B------:R-:W-:Y:S02]  /*d640*/  PRMT R97, R51, 0x7610, R97 ;  /* 0x0000761033617816 */ /* 0x000fe40000000061 */
[----:B------:R-:W2:Y:S04]  /*d650*/  LDL.LU R51, [R1+0x5c] ;  /* 0x00005c0001337983 */ /* 0x000ea80000300800 */
[----:B------:R-:W3:Y:S04]  /*d660*/  LDL.LU R52, [R1+0x58] ;  /* 0x0000580001347983 */ /* 0x000ee80000300800 */
[----:B------:R-:W-:Y:S04]  /*d670*/  STL [R1+0x2f4], R98 ;  /* 0x0002f46201007387 */ /* 0x000fe80000100800 */
[----:B------:R4:W-:Y:S04]  /*d680*/  STL [R1+0x2f0], R97 ;  /* 0x0002f06101007387 */ /* 0x0009e80000100800 */
[----:B------:R-:W3:Y:S04]  /*d690*/  LDL.LU R50, [R1+0x60] ;  /* 0x0000600001327983 */ /* 0x000ee80000300800 */
[----:B------:R-:W4:Y:S04]  /*d6a0*/  LDL.LU R53, [R1+0x54] ;  /* 0x0000540001357983 */ /* 0x000f280000300800 */
[----:B------:R0:W-:Y:S04]  /*d6b0*/  STL [R1+0x2f8], R95 ;  /* 0x0002f85f01007387 */ /* 0x0001e80000100800 */
[----:B------:R-:W4:Y:S01]  /*d6c0*/  LDL.LU R251, [R1+0x34c] ;  /* 0x00034c0001fb7983 */ /* 0x000f220000300800 */
[----:B------:R-:W-:-:S02]  /*d6d0*/  PRMT R93, R49, 0x7610, R93 ;  /* 0x00007610315d7816 */ /* 0x000fc4000000005d */
[----:B------:R-:W-:Y:S02]  /*d6e0*/  PRMT R94, R49, 0x7632, R94 ;  /* 0x00007632315e7816 */ /* 0x000fe4000000005e */
[----:B------:R-:W-:Y:S02]  /*d6f0*/  F2FP.BF16.F32.PACK_AB R36, R36, R249 ;  /* 0x000000f92424723e */ /* 0x000fe400000010ff */
[----:B------:R-:W-:Y:S02]  /*d700*/  F2FP.BF16.F32.PACK_AB R35, R35, R247 ;  /* 0x000000f72323723e */ /* 0x000fe400000010ff */
[----:B------:R-:W-:Y:S02]  /*d710*/  F2FP.BF16.F32.PACK_AB R34, R34, R245 ;  /* 0x000000f52222723e */ /* 0x000fe400000010ff */
[----:B--2---:R-:W-:-:S04]  /*d720*/  F2FP.BF16.F32.PACK_AB R47, R47, R51 ;  /* 0x000000332f2f723e */ /* 0x004fc800000010ff */
[C---:B------:R-:W-:Y:S02]  /*d730*/  PRMT R89, R47.reuse, 0x7610, R89 ;  /* 0x000076102f597816 */ /* 0x040fe40000000059 */
[----:B------:R-:W-:Y:S02]  /*d740*/  PRMT R90, R47, 0x7632, R90 ;  /* 0x000076322f5a7816 */ /* 0x000fe4000000005a */
[----:B---3--:R-:W-:-:S04]  /*d750*/  F2FP.BF16.F32.PACK_AB R48, R48, R50 ;  /* 0x000000323030723e */ /* 0x008fc800000010ff */
[C---:B------:R-:W-:Y:S02]  /*d760*/  PRMT R91, R48.reuse, 0x7610, R91 ;  /* 0x00007610305b7816 */ /* 0x040fe4000000005b */
[----:B------:R-:W-:Y:S02]  /*d770*/  PRMT R92, R48, 0x7632, R92 ;  /* 0x00007632305c7816 */ /* 0x000fe4000000005c */
[----:B------:R-:W2:Y:S01]  /*d780*/  LDL.LU R48, [R1+0x4c] ;  /* 0x00004c0001307983 */ /* 0x000ea20000300800 */
[----:B------:R-:W-:-:S03]  /*d790*/  F2FP.BF16.F32.PACK_AB R46, R46, R52 ;  /* 0x000000342e2e723e */ /* 0x000fc600000010ff */
[----:B------:R-:W3:Y:S01]  /*d7a0*/  LDL.LU R47, [R1+0x50] ;  /* 0x00005000012f7983 */ /* 0x000ee20000300800 */
[----:B----4-:R-:W-:-:S03]  /*d7b0*/  F2FP.BF16.F32.PACK_AB R45, R45, R53 ;  /* 0x000000352d2d723e */ /* 0x010fc600000010ff */
[----:B------:R-:W4:Y:S01]  /*d7c0*/  LDL.LU R49, [R1+0x48] ;  /* 0x0000480001317983 */ /* 0x000f220000300800 */
[----:B------:R-:W-:-:S03]  /*d7d0*/  F2FP.BF16.F32.PACK_AB R37, R37, R251 ;  /* 0x000000fb2525723e */ /* 0x000fc600000010ff */
[----:B------:R-:W2:Y:S01]  /*d7e0*/  LDL.LU R50, [R1+0x44] ;  /* 0x0000440001327983 */ /* 0x000ea20000300800 */
[----:B------:R-:W-:Y:S02]  /*d7f0*/  F2FP.BF16.F32.PACK_AB R33, R33, R243 ;  /* 0x000000f32121723e */ /* 0x000fe400000010ff */
[----:B------:R-:W-:Y:S01]  /*d800*/  F2FP.BF16.F32.PACK_AB R32, R32, R241 ;  /* 0x000000f12020723e */ /* 0x000fe200000010ff */
[----:B------:R-:W2:Y:S01]  /*d810*/  LDL.LU R51, [R1+0x40] ;  /* 0x0000400001337983 */ /* 0x000ea20000300800 */
[----:B------:R-:W-:Y:S02]  /*d820*/  F2FP.BF16.F32.PACK_AB R31, R31, R239 ;  /* 0x000000ef1f1f723e */ /* 0x000fe400000010ff */
[----:B------:R-:W-:Y:S01]  /*d830*/  F2FP.BF16.F32.PACK_AB R30, R30, R237 ;  /* 0x000000ed1e1e723e */ /* 0x000fe200000010ff */
[----:B------:R-:W2:Y:S01]  /*d840*/  LDL.LU R52, [R1+0x3c] ;  /* 0x00003c0001347983 */ /* 0x000ea20000300800 */
[----:B------:R-:W-:Y:S02]  /*d850*/  F2FP.BF16.F32.PACK_AB R29, R29, R235 ;  /* 0x000000eb1d1d723e */ /* 0x000fe400000010ff */
[----:B------:R-:W-:Y:S01]  /*d860*/  F2FP.BF16.F32.PACK_AB R28, R28, R233 ;  /* 0x000000e91c1c723e */ /* 0x000fe200000010ff */
[----:B------:R-:W2:Y:S01]  /*d870*/  LDL.LU R53, [R1+0x38] ;  /* 0x0000380001357983 */ /* 0x000ea20000300800 */
[----:B------:R-:W-:-:S02]  /*d880*/  F2FP.BF16.F32.PACK_AB R27, R27, R231 ;  /* 0x000000e71b1b723e */ /* 0x000fc400000010ff */
[----:B------:R-:W-:Y:S01]  /*d890*/  F2FP.BF16.F32.PACK_AB R26, R26, R229 ;  /* 0x000000e51a1a723e */ /* 0x000fe200000010ff */
[----:B------:R0:W2:Y:S01]  /*d8a0*/  LDL.LU R251, [R1+0x348] ;  /* 0x0003480001fb7983 */ /* 0x0000a20000300800 */
[----:B------:R-:W-:Y:S02]  /*d8b0*/  F2FP.BF16.F32.PACK_AB R25, R25, R227 ;  /* 0x000000e31919723e */ /* 0x000fe400000010ff */
[----:B------:R-:W-:Y:S01]  /*d8c0*/  F2FP.BF16.F32.PACK_AB R24, R24, R225 ;  /* 0x000000e11818723e */ /* 0x000fe200000010ff */
[----:B------:R0:W3:Y:S01]  /*d8d0*/  LDL.LU R249, [R1+0x344] ;  /* 0x0003440001f97983 */ /* 0x0000e20000300800 */
[----:B------:R-:W-:Y:S02]  /*d8e0*/  F2FP.BF16.F32.PACK_AB R23, R23, R223 ;  /* 0x000000df1717723e */ /* 0x000fe400000010ff */
[C---:B------:R-:W-:Y:S01]  /*d8f0*/  PRMT R87, R46.reuse, 0x7610, R87 ;  /* 0x000076102e577816 */ /* 0x040fe20000000057 */
[----:B------:R0:W4:Y:S01]  /*d900*/  LDL.LU R247, [R1+0x340] ;  /* 0x0003400001f77983 */ /* 0x0001220000300800 */
[----:B------:R-:W-:-:S03]  /*d910*/  PRMT R88, R46, 0x7632, R88 ;  /* 0x000076322e587816 */ /* 0x000fc60000000058 */
[----:B------:R0:W4:Y:S04]  /*d920*/  LDL.LU R245, [R1+0x33c] ;  /* 0x00033c0001f57983 */ /* 0x0001280000300800 */
        /* <DEDUP_REMOVED lines=10> */
[----:B------:R0:W4:Y:S01]  /*d9d0*/  LDL.LU R223, [R1+0x310] ;  /* 0x0003100001df7983 */ /* 0x0001220000300800 */
[----:B--2---:R-:W-:-:S03]  /*d9e0*/  F2FP.BF16.F32.PACK_AB R251, R22, R221 ;  /* 0x000000dd16fb723e */ /* 0x004fc600000010ff */
[----:B------:R2:W2:Y:S01]  /*d9f0*/  LDL.LU R221, [R1+0x30c] ;  /* 0x00030c0001dd7983 */ /* 0x0004a20000300800 */
[----:B---3--:R-:W-:-:S03]  /*da00*/  F2FP.BF16.F32.PACK_AB R249, R21, R219 ;  /* 0x000000db15f9723e */ /* 0x008fc600000010ff */
[----:B------:R3:W3:Y:S01]  /*da10*/  LDL.LU R219, [R1+0x308] ;  /* 0x0003080001db7983 */ /* 0x0006e20000300800 */
[----:B----4-:R-:W-:-:S03]  /*da20*/  F2FP.BF16.F32.PACK_AB R247, R20, R217 ;  /* 0x000000d914f7723e */ /* 0x010fc600000010ff */
[----:B------:R4:W4:Y:S01]  /*da30*/  LDL.LU R217, [R1+0x304] ;  /* 0x0003040001d97983 */ /* 0x0009220000300800 */
[----:B------:R-:W-:-:S03]  /*da40*/  F2FP.BF16.F32.PACK_AB R245, R19, R211 ;  /* 0x000000d313f5723e */ /* 0x000fc600000010ff */
[----:B------:R0:W4:Y:S01]  /*da50*/  LDL.LU R211, [R1+0x300] ;  /* 0x0003000001d37983 */ /* 0x0001220000300800 */
[----:B------:R-:W-:Y:S02]  /*da60*/  F2FP.BF16.F32.PACK_AB R44, R44, R47 ;  /* 0x0000002f2c2c723e */ /* 0x000fe400000010ff */
[----:B------:R-:W-:Y:S02]  /*da70*/  F2FP.BF16.F32.PACK_AB R43, R43, R48 ;  /* 0x000000302b2b723e */ /* 0x000fe400000010ff */
[----:B------:R-:W-:Y:S02]  /*da80*/  F2FP.BF16.F32.PACK_AB R42, R42, R49 ;  /* 0x000000312a2a723e */ /* 0x000fe400000010ff */
[----:B------:R-:W-:Y:S02]  /*da90*/  F2FP.BF16.F32.PACK_AB R41, R41, R50 ;  /* 0x000000322929723e */ /* 0x000fe400000010ff */
[----:B------:R-:W-:Y:S02]  /*daa0*/  F2FP.BF16.F32.PACK_AB R40, R40, R51 ;  /* 0x000000332828723e */ /* 0x000fe400000010ff */
[----:B------:R-:W-:-:S02]  /*dab0*/  F2FP.BF16.F32.PACK_AB R39, R39, R52 ;  /* 0x000000342727723e */ /* 0x000fc400000010ff */
[----:B------:R-:W-:Y:S02]  /*dac0*/  F2FP.BF16.F32.PACK_AB R38, R38, R53 ;  /* 0x000000352626723e */ /* 0x000fe400000010ff */
[C---:B------:R-:W-:Y:S02]  /*dad0*/  PRMT R85, R45.reuse, 0x7610, R85 ;  /* 0x000076102d557816 */ /* 0x040fe40000000055 */
[----:B------:R-:W-:Y:S02]  /*dae0*/  PRMT R86, R45, 0x7632, R86 ;  /* 0x000076322d567816 */ /* 0x000fe40000000056 */
[C---:B------:R-:W-:Y:S02]  /*daf0*/  PRMT R83, R44.reuse, 0x7610, R83 ;  /* 0x000076102c537816 */ /* 0x040fe40000000053 */
[----:B------:R-:W-:Y:S02]  /*db00*/  PRMT R84, R44, 0x7632, R84 ;  /* 0x000076322c547816 */ /* 0x000fe40000000054 */
[----:B------:R-:W-:-:S02]  /*db10*/  PRMT R81, R43, 0x7610, R81 ;  /* 0x000076102b517816 */ /* 0x000fc40000000051 */
[----:B------:R-:W-:Y:S02]  /*db20*/  PRMT R82, R43, 0x7632, R82 ;  /* 0x000076322b527816 */ /* 0x000fe40000000052 */
[C---:B------:R-:W-:Y:S02]  /*db30*/  PRMT R79, R42.reuse, 0x7610, R79 ;  /* 0x000076102a4f7816 */ /* 0x040fe4000000004f */
[----:B------:R-:W-:Y:S02]  /*db40*/  PRMT R80, R42, 0x7632, R80 ;  /* 0x000076322a507816 */ /* 0x000fe40000000050 */
[C---:B------:R-:W-:Y:S02]  /*db50*/  PRMT R77, R41.reuse, 0x7610, R77 ;  /* 0x00007610294d7816 */ /* 0x040fe4000000004d */
[----:B------:R-:W-:Y:S02]  /*db60*/  PRMT R78, R41, 0x7632, R78 ;  /* 0x00007632294e7816 */ /* 0x000fe4000000004e */
[----:B-1----:R-:W-:-:S02]  /*db70*/  PRMT R129, R40, 0x7610, R129 ;  /* 0x0000761028817816 */ /* 0x002fc40000000081 */
[----:B------:R-:W-:Y:S02]  /*db80*/  PRMT R76, R40, 0x7632, R76 ;  /* 0x00007632284c7816 */ /* 0x000fe4000000004c */
[C---:B0-----:R-:W-:Y:S02]  /*db90*/  PRMT R127, R39.reuse, 0x7610, R127 ;  /* 0x00007610277f7816 */ /* 0x041fe4000000007f */
        /* <DEDUP_REMOVED lines=33> */
[----:B------:R-:W-:-:S02]  /*ddb0*/  F2FP.BF16.F32.PACK_AB R243, R18, R252 ;  /* 0x000000fc12f3723e */ /* 0x000fc400000010ff */
[----:B------:R-:W-:Y:S01]  /*ddc0*/  F2FP.BF16.F32.PACK_AB R241, R17, R54 ;  /* 0x0000003611f1723e */ /* 0x000fe200000010ff */
[----:B------:R-:W4:Y:S01]  /*ddd0*/  LDL.LU R252, [R1+0x2fc] ;  /* 0x0002fc0001fc7983 */ /* 0x000f220000300800 */
        /* <DEDUP_REMOVED lines=9> */
[----:B--2---:R-:W-:Y:S02]  /*de70*/  F2FP.BF16.F32.PACK_AB R221, R7, R64 ;  /* 0x0000004007dd723e */ /* 0x004fe400000010ff */
[----:B---3--:R-:W-:-:S02]  /*de80*/  F2FP.BF16.F32.PACK_AB R219, R6, R65 ;  /* 0x0000004106db723e */ /* 0x008fc400000010ff */
[----:B----4-:R-:W-:Y:S02]  /*de90*/  F2FP.BF16.F32.PACK_AB R217, R5, R66 ;  /* 0x0000004205d9723e */ /* 0x010fe400000010ff */
[----:B------:R-:W-:Y:S02]  /*dea0*/  F2FP.BF16.F32.PACK_AB R211, R4, R67 ;  /* 0x0000004304d3723e */ /* 0x000fe400000010ff */
[----:B------:R-:W0:Y:S02]  /*deb0*/  LDTM.x64 R4, tmem[UR10+0x180] ;  /* 0x0001800a000479ee */ /* 0x000e240008340000 */
[----:B0-----:R-:W-:Y:S02]  /*dec0*/  F2FP.BF16.F32.PACK_AB R195, R67, R195 ;  /* 0x000000c343c3723e */ /* 0x001fe400000010ff */
        /* <DEDUP_REMOVED lines=63> */
[----:B------:R-:W0:Y:S01]  /*e2c0*/  LDTM.x64 R4, tmem[UR10+0x1c0] ;  /* 0x0001c00a000479ee */ /* 0x000e220008340000 */
[----:B------:R-:W-:Y:S01]  /*e2d0*/  NOP ;  /* 0x0000000000007918 */ /* 0x000fe20000000000 */
[----:B------:R-:W1:Y:S01]  /*e2e0*/  LDCU.64 UR10, c[0x0][0x398] ;  /* 0x00007300ff0a77ac */ /* 0x000e620008000a00 */
[----:B0-----:R-:W-:Y:S02]  /*e2f0*/  F2FP.BF16.F32.PACK_AB R67, R67, R131 ;  /* 0x000000834343723e */ /* 0x001fe400000010ff */
[----:B------:R-:W-:-:S03]  /*e300*/  F2FP.BF16.F32.PACK_AB R11, R11, R75 ;  /* 0x0000004b0b0b723e */ /* 0x000fc600000010ff */
[----:B------:R0:W-:Y:S04]  /*e310*/  STL [R1+0x190], R67 ;  /* 0x0001904301007387 */ /* 0x0001e80000100800 */
[----:B0-----:R-:W2:Y:S04]  /*e320*/  LDL.LU R67, [R1+0x18c] ;  /* 0x00018c0001437983 */ /* 0x001ea80000300800 */
[----:B------:R-:W3:Y:S01]  /*e330*/  LDL R75, [R1+0x188] ;  /* 0x00018800014b7983 */ /* 0x000ee20000100800 */
[----:B------:R-:W-:Y:S02]  /*e340*/  F2FP.BF16.F32.PACK_AB R10, R10, R74 ;  /* 0x0000004a0a0a723e */ /* 0x000fe400000010ff */
[----:B------:R-:W3:Y:S01]  /*e350*/  LDC R74, c[0x0][0x3b4] ;  /* 0x0000ed00ff4a7b82 */ /* 0x000ee20000000800 */
[----:B------:R-:W-:-:S02]  /*e360*/  F2FP.BF16.F32.PACK_AB R71, R7, R71 ;  /* 0x000000470747723e */ /* 0x000fc400000010ff */
[----:B------:R-:W-:Y:S02]  /*e370*/  F2FP.BF16.F32.PACK_AB R70, R6, R70 ;  /* 0x000000460646723e */ /* 0x000fe400000010ff */
[----:B------:R-:W-:Y:S02]  /*e380*/  F2FP.BF16.F32.PACK_AB R69, R5, R69 ;  /* 0x000000450545723e */ /* 0x000fe400000010ff */
[----:B------:R-:W-:Y:S02]  /*e390*/  F2FP.BF16.F32.PACK_AB R73, R9, R73 ;  /* 0x000000490949723e */ /* 0x000fe400000010ff */
[----:B------:R-:W-:Y:S02]  /*e3a0*/  F2FP.BF16.F32.PACK_AB R72, R8, R72 ;  /* 0x000000480848723e */ /* 0x000fe400000010ff */
[----:B------:R-:W-:Y:S01]  /*e3b0*/  F2FP.BF16.F32.PACK_AB R68, R4, R68 ;  /* 0x000000440444723e */ /* 0x000fe200000010ff */
[C---:B---3--:R-:W-:Y:S01]  /*e3c0*/  IMAD R7, R75.reuse, R74, RZ ;  /* 0x0000004a4b077224 */ /* 0x048fe200078e02ff */
[----:B------:R-:W-:-:S04]  /*e3d0*/  ISETP.GE.AND P0, PT, R75, UR14, PT ;  /* 0x0000000e4b007c0c */ /* 0x000fc8000bf06270 */
[C---:B------:R-:W-:Y:S02]  /*e3e0*/  LEA R6, P2, R7.reuse, UR12, 0x1 ;  /* 0x0000000c07067c11 */ /* 0x040fe4000f8408ff */
[----:B------:R-:W-:Y:S01]  /*e3f0*/  ISETP.LT.AND P0, PT, R252, UR33, !P0 ;  /* 0x00000021fc007c0c */ /* 0x000fe2000c701270 */
[----:B------:R-:W-:Y:S01]  /*e400*/  IMAD R5, R74, 0x80, R7 ;  /* 0x000000804a057824 */ /* 0x000fe200078e0207 */
[----:B------:R-:W-:Y:S01]  /*e410*/  LEA.HI.X.SX32 R7, R7, UR13, 0x1, P2 ;  /* 0x0000000d07077c11 */ /* 0x000fe200090f0eff */
[----:B------:R-:W-:Y:S01]  /*e420*/  IMAD R74, R252, UR30, RZ ;  /* 0x0000001efc4a7c24 */ /* 0x000fe2000f8e02ff */
[----:B------:R-:W0:Y:S03]  /*e430*/  LDCU UR33, c[0x0][0x398] ;  /* 0x00007300ff2177ac */ /* 0x000e260008000800 */
[----:B------:R-:W-:Y:S01]  /*e440*/  IMAD.WIDE R8, R74, 0x2, R6 ;  /* 0x000000024a087825 */ /* 0x000fe200078e0206 */
[----:B------:R-:W-:-:S05]  /*e450*/  LEA R4, P1, R5, UR12, 0x1 ;  /* 0x0000000c05047c11 */ /* 0x000fca000f8208ff */
[----:B------:R3:W-:Y:S01]  /*e460*/  @P0 STG.E.U16 desc[UR22][R8.64], R0 ;  /* 0x0000000008000986 */ /* 0x0007e2000c101516 */
[----:B------:R-:W-:Y:S01]  /*e470*/  ISETP.GE.AND P0, PT, R252, UR15, PT ;  /* 0x0000000ffc007c0c */ /* 0x000fe2000bf06270 */
[----:B------:R-:W4:Y:S03]  /*e480*/  LDCU.64 UR14, c[0x0][0x398] ;  /* 0x00007300ff0e77ac */ /* 0x000f260008000a00 */
[----:B--2---:R-:W-:Y:S01]  /*e490*/  ISETP.LT.AND P0, PT, R67, UR4, !P0 ;  /* 0x0000000443007c0c */ /* 0x004fe2000c701270 */
[----:B------:R-:W2:Y:S01]  /*e4a0*/  LDCU UR4, c[0x0][0x39c] ;  /* 0x00007380ff0477ac */ /* 0x000ea20008000800 */
[----:B------:R-:W-:Y:S01]  /*e4b0*/  LEA.HI.X.SX32 R5, R5, UR13, 0x1, P1 ;  /* 0x0000000d05057c11 */ /* 0x000fe200088f0eff */
[----:B------:R-:W0:Y:S01]  /*e4c0*/  LDCU.64 UR12, c[0x0][0x398] ;  /* 0x00007300ff0c77ac */ /* 0x000e220008000a00 */
[----:B---3--:R-:W-:Y:S01]  /*e4d0*/  PRMT R0, R0, 0x7632, R0 ;  /* 0x0000763200007816 */ /* 0x008fe20000000000 */
[----:B------:R-:W-:-:S08]  /*e4e0*/  IMAD.WIDE R8, R74, 0x2, R4 ;  /* 0x000000024a087825 */ /* 0x000fd000078e0204 */
[----:B------:R3:W-:Y:S02]  /*e4f0*/  @P0 STG.E.U16 desc[UR22][R8.64], R0 ;  /* 0x0000000008000986 */ /* 0x0007e4000c101516 */
[----:B---3--:R-:W-:-:S05]  /*e500*/  VIADD R0, R252, 0x1 ;  /* 0x00000001fc007836 */ /* 0x008fca0000000000 */
[----:B------:R-:W-:Y:S01]  /*e510*/  ISETP.GE.AND P0, PT, R0, UR6, PT ;  /* 0x0000000600007c0c */ /* 0x000fe2000bf06270 */
[----:B------:R-:W-:Y:S01]  /*e520*/  VIADD R74, R74, UR30 ;  /* 0x0000001e4a4a7c36 */ /* 0x000fe20008000000 */
[----:B------:R-:W-:Y:S01]  /*e530*/  PRMT R0, R2, 0x7632, R0 ;  /* 0x0000763202007816 */ /* 0x000fe20000000000 */
[----:B------:R-:W3:Y:S01]  /*e540*/  LDCU.64 UR6, c[0x0][0x398] ;  /* 0x00007300ff0677ac */ /* 0x000ee20008000a00 */
[----:B----4-:R-:W-:Y:S02]  /*e550*/  ISETP.LT.AND P1, PT, R75, UR14, !P0 ;  /* 0x0000000e4b007c0c */ /* 0x010fe4000c721270 */
[----:B------:R-:W-:Y:S01]  /*e560*/  ISETP.LT.AND P0, PT, R67, UR26, !P0 ;  /* 0x0000001a43007c0c */ /* 0x000fe2000c701270 */
[C---:B------:R-:W-:Y:S01]  /*e570*/  IMAD.WIDE R8, R74.reuse, 0x2, R6 ;  /* 0x000000024a087825 */ /* 0x040fe200078e0206 */
[----:B------:R-:W4:Y:S01]  /*e580*/  LDCU UR26, c[0x0][0x398] ;  /* 0x00007300ff1a77ac */ /* 0x000f220008000800 */
[----:B------:R-:W0:Y:S08]  /*e590*/  LDCU UR14, c[0x0][0x398] ;  /* 0x00007300ff0e77ac */ /* 0x000e300008000800 */
[----:B------:R0:W-:Y:S02]  /*e5a0*/  @P1 STG.E.U16 desc[UR22][R8.64], R2 ;  /* 0x0000000208001986 */ /* 0x0001e4000c101516 */
[----:B0-----:R-:W-:-:S05]  /*e5b0*/  IMAD.WIDE R8, R74, 0x2, R4 ;  /* 0x000000024a087825 */ /* 0x001fca00078e0204 */
[----:B------:R0:W-:Y:S02]  /*e5c0*/  @P0 STG.E.U16 desc[UR22][R8.64], R0 ;  /* 0x0000000008000986 */ /* 0x0001e4000c101516 */
[----:B0-----:R-:W-:-:S05]  /*e5d0*/  VIADD R0, R252, 0x2 ;  /* 0x00000002fc007836 */ /* 0x001fca0000000000 */
[----:B--2---:R-:W-:Y:S01]  /*e5e0*/  ISETP.GE.AND P0, PT, R0, UR4, PT ;  /* 0x0000000400007c0c */ /* 0x004fe2000bf06270 */
[----:B------:R-:W-:Y:S01]  /*e5f0*/  VIADD R74, R74, UR30 ;  /* 0x0000001e4a4a7c36 */ /* 0x000fe20008000000 */
[----:B------:R-:W0:Y:S02]  /*e600*/  LDCU UR4, c[0x0][0x39c] ;  /* 0x00007380ff0477ac */ /* 0x000e240008000800 */
[----:B------:R-:W-:Y:S02]  /*e610*/  ISETP.LT.AND P1, PT, R75, UR20, !P0 ;  /* 0x000000144b007c0c */ /* 0x000fe4000c721270 */
[----:B------:R-:W-:Y:S01]  /*e620*/  ISETP.LT.AND P0, PT, R67, UR12, !P0 ;  /* 0x0000000c43007c0c */ /* 0x000fe2000c701270 */
[C---:B------:R-:W-:Y:S01]  /*e630*/  IMAD.WIDE R8, R74.reuse, 0x2, R6 ;  /* 0x000000024a087825 */ /* 0x040fe200078e0206 */
[----:B------:R-:W-:Y:S01]  /*e640*/  PRMT R0, R3, 0x7632, R0 ;  /* 0x0000763203007816 */ /* 0x000fe20000000000 */
[----:B------:R-:W2:Y:S01]  /*e650*/  LDCU UR20, c[0x0][0x398] ;  /* 0x00007300ff1477ac */ /* 0x000ea20008000800 */
[----:B------:R-:W0:Y:S07]  /*e660*/  LDCU UR12, c[0x0][0x398] ;  /* 0x00007300ff0c77ac */ /* 0x000e2e0008000800 */
[----:B------:R0:W-:Y:S02]  /*e670*/  @P1 STG.E.U16 desc[UR22][R8.64], R3 ;  /* 0x0000000308001986 */ /* 0x0001e4000c101516 */
[----:B0-----:R-:W-:-:S05]  /*e680*/  IMAD.WIDE R2, R74, 0x2, R4 ;  /* 0x000000024a027825 */ /* 0x001fca00078e0204 */
[----:B------:R0:W-:Y:S02]  /*e690*/  @P0 STG.E.U16 desc[UR22][R2.64], R0 ;  /* 0x0000000002000986 */ /* 0x0001e4000c101516 */
[----:B0-----:R-:W-:-:S05]  /*e6a0*/  VIADD R0, R252, 0x3 ;  /* 0x00000003fc007836 */ /* 0x001fca0000000000 */
[----:B------:R-:W-:Y:S01]  /*e6b0*/  ISETP.GE.AND P0, PT, R0, UR4, PT ;  /* 0x0000000400007c0c */ /* 0x000fe2000bf06270 */
[----:B------:R-:W-:Y:S01]  /*e6c0*/  VIADD R74, R74, UR30 ;  /* 0x0000001e4a4a7c36 */ /* 0x000fe20008000000 */
[----:B------:R-:W0:Y:S02]  /*e6d0*/  LDCU UR4, c[0x0][0x39c] ;  /* 0x00007380ff0477ac */ /* 0x000e240008000800 */
[----:B---3--:R-:W-:Y:S02]  /*e6e0*/  ISETP.LT.AND P1, PT, R75, UR6, !P0 ;  /* 0x000000064b007c0c */ /* 0x008fe4000c721270 */
[----:B------:R-:W-:Y:S01]  /*e6f0*/  ISETP.LT.AND P0, PT, R67, UR24, !P0 ;  /* 0x0000001843007c0c */ /* 0x000fe2000c701270 */
[----:B------:R-:W-:Y:S01]  /*e700*/  IMAD.WIDE R2, R74, 0x2, R6 ;  /* 0x000000024a027825 */ /* 0x000fe200078e0206 */
[----:B------:R-:W-:Y:S01]  /*e710*/  PRMT R0, R196, 0x7632, R0 ;  /* 0x00007632c4007816 */ /* 0x000fe20000000000 */
[----:B------:R-:W3:Y:S01]  /*e720*/  LDCU UR6, c[0x0][0x398] ;  /* 0x00007300ff0677ac */ /* 0x000ee20008000800 */
[----:B------:R-:W-:Y:S01]  /*e730*/  PRMT R9, R215, 0x7632, R9 ;  /* 0x00007632d7097816 */ /* 0x000fe20000000009 */
[----:B------:R-:W0:Y:S06]  /*e740*/  LDCU UR24, c[0x0][0x398] ;  /* 0x00007300ff1877ac */ /* 0x000e2c0008000800 */
[----:B------:R0:W-:Y:S02]  /*e750*/  @P1 STG.E.U16 desc[UR22][R2.64], R196 ;  /* 0x000000c402001986 */ /* 0x0001e4000c101516 */
[----:B0-----:R-:W-:-:S05]  /*e760*/  IMAD.WIDE R2, R74, 0x2, R4 ;  /* 0x000000024a027825 */ /* 0x001fca00078e0204 */
[----:B------:R0:W-:Y:S02]  /*e770*/  @P0 STG.E.U16 desc[UR22][R2.64], R0 ;  /* 0x0000000002000986 */ /* 0x0001e4000c101516 */
[----:B0-----:R-:W-:-:S05]  /*e780*/  VIADD R0, R252, 0x4 ;  /* 0x00000004fc007836 */ /* 0x001fca0000000000 */
[----:B------:R-:W-:Y:S01]  /*e790*/  ISETP.GE.AND P0, PT, R0, UR4, PT ;  /* 0x0000000400007c0c */ /* 0x000fe2000bf06270 */
[----:B------:R-:W-:Y:S01]  /*e7a0*/  VIADD R74, R74, UR30 ;  /* 0x0000001e4a4a7c36 */ /* 0x000fe20008000000 */
[----:B------:R-:W0:Y:S02]  /*e7b0*/  LDCU UR4, c[0x0][0x39c] ;  /* 0x00007380ff0477ac */ /* 0x000e240008000800 */
[----:B------:R-:W-:Y:S02]  /*e7c0*/  ISETP.LT.AND P1, PT, R75, UR28, !P0 ;  /* 0x0000001c4b007c0c */ /* 0x000fe4000c721270 */
[----:B------:R-:W-:Y:S01]  /*e7d0*/  ISETP.LT.AND P0, PT, R67, UR16, !P0 ;  /* 0x0000001043007c0c */ /* 0x000fe2000c701270 */
[----:B------:R-:W-:Y:S01]  /*e7e0*/  IMAD.WIDE R2, R74, 0x2, R6 ;  /* 0x000000024a027825 */ /* 0x000fe200078e0206 */
[----:B------:R-:W-:Y:S01]  /*e7f0*/  PRMT R0, R197, 0x7632, R0 ;  /* 0x00007632c5007816 */ /* 0x000fe20000000000 */
[----:B------:R-:W0:Y:S02]  /*e800*/  LDCU UR28, c[0x0][0x39c] ;  /* 0x00007380ff1c77ac */ /* 0x000e240008000800 */
[----:B------:R-:W-:Y:S01]  /*e810*/  VIADD R8, R252, 0x17 ;  /* 0x00000017fc087836 */ /* 0x000fe20000000000 */
[----:B------:R-:W0:Y:S05]  /*e820*/  LDCU UR16, c[0x0][0x398] ;  /* 0x00007300ff1077ac */ /* 0x000e2a0008000800 */
[----:B------:R1:W-:Y:S02]  /*e830*/  @P1 STG.E.U16 desc[UR22][R2.64], R197 ;  /* 0x000000c502001986 */ /* 0x0003e4000c101516 */
[----:B-1----:R-:W-:-:S02]  /*e840*/  IMAD.WIDE R2, R74, 0x2, R4 ;  /* 0x000000024a027825 */ /* 0x002fc400078e0204 */
[----:B------:R-:W2:Y:S04]  /*e850*/  LDL.S16 R197, [R1+0x12a] ;  /* 0x00012a0001c57983 */ /* 0x000ea80000100600 */
[----:B------:R1:W-:Y:S02]  /*e860*/  @P0 STG.E.U16 desc[UR22][R2.64], R0 ;  /* 0x0000000002000986 */ /* 0x0003e4000c101516 */
[----:B-1----:R-:W-:-:S05]  /*e870*/  VIADD R0, R252, 0x5 ;  /* 0x00000005fc007836 */ /* 0x002fca0000000000 */
[----:B0-----:R-:W-:Y:S01]  /*e880*/  ISETP.GE.AND P0, PT, R0, UR4, PT ;  /* 0x0000000400007c0c */ /* 0x001fe2000bf06270 */
[----:B------:R-:W-:Y:S01]  /*e890*/  VIADD R74, R74, UR30 ;  /* 0x0000001e4a4a7c36 */ /* 0x000fe20008000000 */
[----:B------:R-:W0:Y:S02]  /*e8a0*/  LDCU UR4, c[0x0][0x39c] ;  /* 0x00007380ff0477ac */ /* 0x000e240008000800 */
[----:B------:R-:W-:Y:S02]  /*e8b0*/  ISETP.LT.AND P1, PT, R75, UR10, !P0 ;  /* 0x0000000a4b007c0c */ /* 0x000fe4000c721270 */
[----:B------:R-:W-:Y:S01]  /*e8c0*/  ISETP.LT.AND P0, PT, R67, UR18, !P0 ;  /* 0x0000001243007c0c */ /* 0x000fe2000c701270 */
[----:B------:R-:W-:Y:S01]  /*e8d0*/  IMAD.WIDE R2, R74, 0x2, R6 ;  /* 0x000000024a027825 */ /* 0x000fe200078e0206 */
[----:B------:R-:W-:Y:S01]  /*e8e0*/  PRMT R0, R198, 0x7632, R0 ;  /* 0x00007632c6007816 */ /* 0x000fe20000000000 */
[----:B------:R-:W1:Y:S01]  /*e8f0*/  LDCU UR18, c[0x0][0x39c] ;  /* 0x00007380ff1277ac */ /* 0x000e620008000800 */
[----:B------:R-:W-:Y:S01]  /*e900*/  ISETP.GE.AND P5, PT, R8, UR48, PT ;  /* 0x0000003008007c0c */ /* 0x000fe2000bfa6270 */
[----:B------:R-:W0:Y:S06]  /*e910*/  LDCU UR10, c[0x0][0x398] ;  /* 0x00007300ff0a77ac */ /* 0x000e2c0008000800 */
[----:B------:R0:W-:Y:S01]  /*e920*/  @P1 STG.E.U16 desc[UR22][R2.64], R198 ;  /* 0x000000c602001986 */ /* 0x0001e2000c101516 */
[----:B------:R-:W-:Y:S01]  /*e930*/  VIADD R8, R252, 0x18 ;  /* 0x00000018fc087836 */ /* 0x000fe20000000000 */
[----:B------:R-:W1:Y:S01]  /*e940*/  LDCU UR48, c[0x0][0x398] ;  /* 0x00007300ff3077ac */ /* 0x000e620008000800 */
[----:B0-----:R-:W-:-:S05]  /*e950*/  IMAD.WIDE R2, R74, 0x2, R4 ;  /* 0x000000024a027825 */ /* 0x001fca00078e0204 */
[----:B------:R0:W-:Y:S02]  /*e960*/  @P0 STG.E.U16 desc[UR22][R2.64], R0 ;  /* 0x0000000002000986 */ /* 0x0001e4000c101516 */
[----:B0-----:R-:W-:-:S05]  /*e970*/  VIADD R0, R252, 0x6 ;  /* 0x00000006fc007836 */ /* 0x001fca0000000000 */
[----:B------:R-:W-:Y:S01]  /*e980*/  ISETP.GE.AND P0, PT, R0, UR4, PT ;  /* 0x0000000400007c0c */ /* 0x000fe2000bf06270 */
[----:B------:R-:W-:Y:S01]  /*e990*/  VIADD R74, R74, UR30 ;  /* 0x0000001e4a4a7c36 */ /* 0x000fe20008000000 */
[----:B------:R-:W0:Y:S02]  /*e9a0*/  LDCU UR4, c[0x0][0x39c] ;  /* 0x00007380ff0477ac */ /* 0x000e240008000800 */
[----:B------:R-:W-:Y:S02]  /*e9b0*/  ISETP.LT.AND P1, PT, R75, UR32, !P0 ;  /* 0x000000204b007c0c */ /* 0x000fe4000c721270 */
[----:B---3--:R-:W-:Y:S01]  /*e9c0*/  ISETP.LT.AND P0, PT, R67, UR6, !P0 ;  /* 0x0000000643007c0c */ /* 0x008fe2000c701270 */
[----:B------:R-:W-:Y:S01]  /*e9d0*/  IMAD.WIDE R2, R74, 0x2, R6 ;  /* 0x000000024a027825 */ /* 0x000fe200078e0206 */
[----:B------:R-:W3:Y:S01]  /*e9e0*/  LDCU UR6, c[0x0][0x398] ;  /* 0x00007300ff0677ac */ /* 0x000ee20008000800 */
[----:B------:R-:W-:Y:S02]  /*e9f0*/  PRMT R0, R199, 0x7632, R0 ;  /* 0x00007632c7007816 */ /* 0x000fe40000000000 */
[----:B------:R-:W-:Y:S01]  /*ea00*/  ISETP.GE.AND P4, PT, R8, UR52, PT ;  /* 0x0000003408007c0c */ /* 0x000fe2000bf86270 */
[----:B------:R-:W0:Y:S05]  /*ea10*/  LDCU UR32, c[0x0][0x398] ;  /* 0x00007300ff2077ac */ /* 0x000e2a0008000800 */
[----:B------:R1:W-:Y:S01]  /*ea20*/  @P1 STG.E.U16 desc[UR22][R2.64], R199 ;  /* 0x000000c702001986 */ /* 0x0003e2000c101516 */
[----:B------:R-:W-:Y:S01]  /*ea30*/  VIADD R8, R252, 0x19 ;  /* 0x00000019fc087836 */ /* 0x000fe20000000000 */
[----:B------:R-:W0:Y:S01]  /*ea40*/  LDCU UR52, c[0x0][0x398] ;  /* 0x00007300ff3477ac */ /* 0x000e220008000800 */
[----:B-1----:R-:W-:-:S05]  /*ea50*/  IMAD.WIDE R2, R74, 0x2, R4 ;  /* 0x000000024a027825 */ /* 0x002fca00078e0204 */
[----:B------:R1:W-:Y:S02]  /*ea60*/  @P0 STG.E.U16 desc[UR22][R2.64], R0 ;  /* 0x0000000002000986 */ /* 0x0003e4000c101516 */
[----:B-1----:R-:W-:-:S05]  /*ea70*/  VIADD R0, R252, 0x7 ;  /* 0x00000007fc007836 */ /* 0x002fca0000000000 */
[----:B0-----:R-:W-:Y:S01]  /*ea80*/  ISETP.GE.AND P0, PT, R0, UR4, PT ;  /* 0x0000000400007c0c */ /* 0x001fe2000bf06270 */
[----:B------:R-:W-:Y:S01]  /*ea90*/  VIADD R74, R74, UR30 ;  /* 0x0000001e4a4a7c36 */ /* 0x000fe20008000000 */
[----:B------:R-:W-:Y:S01]  /*eaa0*/  PRMT R0, R200, 0x7632, R0 ;  /* 0x00007632c8007816 */ /* 0x000fe20000000000 */
[----:B------:R-:W0:Y:S01]  /*eab0*/  LDCU UR4, c[0x0][0x39c] ;  /* 0x00007380ff0477ac */ /* 0x000e220008000800 */
[----:B---3--:R-:W-:Y:S01]  /*eac0*/  ISETP.LT.AND P1, PT, R75, UR6, !P0 ;  /* 0x000000064b007c0c */ /* 0x008fe2000c721270 */
[C---:B------:R-:W-:Y:S01]  /*ead0*/  IMAD.WIDE R2, R74.reuse, 0x2, R6 ;  /* 0x000000024a027825 */ /* 0x040fe200078e0206 */
[----:B------:R-:W1:Y:S11]  /*eae0*/  LDCU UR6, c[0x0][0x398] ;  /* 0x00007300ff0677ac */ /* 0x000e760008000800 */
[----:B------:R3:W-:Y:S04]  /*eaf0*/  @P1 STG.E.U16 desc[UR22][R2.64], R200 ;  /* 0x000000c802001986 */ /* 0x0007e8000c101516 */
[----:B---3--:R-:W1:Y:S01]  /*eb00*/  LDL.LU R200, [R1+0x188] ;  /* 0x0001880001c87983 */ /* 0x008e620000300800 */
[----:B------:R-:W-:Y:S01]  /*eb10*/  ISETP.LT.AND P0, PT, R67, UR9, !P0 ;  /* 0x0000000943007c0c */ /* 0x000fe2000c701270 */
[----:B------:R-:W-:Y:S01]  /*eb20*/  IMAD.WIDE R2, R74, 0x2, R4 ;  /* 0x000000024a027825 */ /* 0x000fe200078e0204 */
[----:B------:R-:W3:Y:S11]  /*eb30*/  LDCU UR9, c[0x0][0x398] ;  /* 0x00007300ff0977ac */ /* 0x000ef60008000800 */
[----:B------:R0:W-:Y:S02]  /*eb40*/  @P0 STG.E.U16 desc[UR22][R2.64], R0 ;  /* 0x0000000002000986 */ /* 0x0001e4000c101516 */
[----:B0-----:R-:W-:-:S05]  /*eb50*/  VIADD R0, R252, 0x8 ;  /* 0x00000008fc007836 */ /* 0x001fca0000000000 */
[----:B------:R-:W-:Y:S01]  /*eb60*/  ISETP.GE.AND P0, PT, R0, UR4, PT ;  /* 0x0000000400007c0c */ /* 0x000fe2000bf06270 */
[----:B------:R-:W-:Y:S01]  /*eb70*/  VIADD R74, R74, UR30 ;  /* 0x0000001e4a4a7c36 */ /* 0x000fe20008000000 */
[----:B------:R-:W0:Y:S03]  /*eb80*/  LDCU UR4, c[0x0][0x39c] ;  /* 0x00007380ff0477ac */ /* 0x000e260008000800 */
[----:B------:R-:W-:Y:S01]  /*eb90*/  IMAD.WIDE R2, R74, 0x2, R6 ;  /* 0x000000024a027825 */ /* 0x000fe200078e0206 */
[----:B------:R-:W-:Y:S02]  /*eba0*/  PRMT R0, R201, 0x7632, R0 ;  /* 0x00007632c9007816 */ /* 0x000fe40000000000 */
[----:B-1----:R-:W-:Y:S01]  /*ebb0*/  ISETP.LT.AND P1, PT, R200, UR6, !P0 ;  /* 0x00000006c8007c0c */ /* 0x002fe2000c721270 */
[----:B------:R-:W1:Y:S01]  /*ebc0*/  LDCU UR6, c[0x0][0x398] ;  /* 0x00007300ff0677ac */ /* 0x000e620008000800 */
[----:B---3--:R-:W-:Y:S01]  /*ebd0*/  ISETP.LT.AND P0, PT, R67, UR9, !P0 ;  /* 0x0000000943007c0c */ /* 0x008fe2000c701270 */
[----:B------:R-:W3:Y:S10]  /*ebe0*/  LDCU UR9, c[0x0][0x398] ;  /* 0x00007300ff0977ac */ /* 0x000ef40008000800 */
[----:B------:R0:W-:Y:S02]  /*ebf0*/  @P1 STG.E.U16 desc[UR22][R2.64], R201 ;  /* 0x000000c902001986 */ /* 0x0001e4000c101516 */
[----:B0-----:R-:W-:-:S02]  /*ec00*/  IMAD.WIDE R2, R74, 0x2, R4 ;  /* 0x000000024a027825 */ /* 0x001fc400078e0204 */
[----:B------:R-:W2:Y:S04]  /*ec10*/  LDL.S16 R201, [R1+0x12e] ;  /* 0x00012e0001c97983 */ /* 0x000ea80000100600 */
[----:B------:R0:W-:Y:S02]  /*ec20*/  @P0 STG.E.U16 desc[UR22][R2.64], R0 ;  /* 0x0000000002000986 */ /* 0x0001e4000c101516 */
[----:B0-----:R-:W-:-:S05]  /*ec30*/  VIADD R0, R252, 0x9 ;  /* 0x00000009fc007836 */ /* 0x001fca0000000000 */
[----:B------:R-:W-:Y:S01]  /*ec40*/  ISETP.GE.AND P0, PT, R0, UR4, PT ;  /* 0x0000000400007c0c */ /* 0x000fe2000bf06270 */
[----:B------:R-:W-:Y:S01]  /*ec50*/  VIADD R74, R74, UR30 ;  /* 0x0000001e4a4a7c36 */ /* 0x000fe20008000000 */
[----:B------:R-:W0:Y:S02]  /*ec60*/  LDCU UR4, c[0x0][0x39c] ;  /* 0x00007380ff0477ac */ /* 0x000e240008000800 */
[----:B-1----:R-:W-:Y:S02]  /*ec70*/  ISETP.LT.AND P1, PT, R200, UR6, !P0 ;  /* 0x00000006c8007c0c */ /* 0x002fe4000c721270 */
[----:B---3--:R-:W-:Y:S01]  /*ec80*/  ISETP.LT.AND P0, PT, R67, UR9, !P0 ;  /* 0x0000000943007c0c */ /* 0x008fe2000c701270 */
[----:B------:R-:W-:Y:S01]  /*ec90*/  IMAD.WIDE R2, R74, 0x2, R6 ;  /* 0x000000024a027825 */ /* 0x000fe200078e0206 */
[----:B------:R-:W1:Y:S01]  /*eca0*/  LDCU UR6, c[0x0][0x398] ;  /* 0x00007300ff0677ac */ /* 0x000e620008000800 */
[----:B------:R-:W-:Y:S01]  /*ecb0*/  PRMT R0, R202, 0x7632, R0 ;  /* 0x00007632ca007816 */ /* 0x000fe20000000000 */
[----:B------:R-:W3:Y:S07]  /*ecc0*/  LDCU UR9, c[0x0][0x398] ;  /* 0x00007300ff0977ac */ /* 0x000eee0008000800 */
        /* <DEDUP_REMOVED lines=10> */
[C---:B------:R-:W-:Y:S01]  /*ed70*/  IMAD.WIDE R2, R74.reuse, 0x2, R6 ;  /* 0x000000024a027825 */ /* 0x040fe200078e0206 */
[----:B------:R-:W1:Y:S01]  /*ed80*/  LDCU UR6, c[0x0][0x398] ;  /* 0x00007300ff0677ac */ /* 0x000e620008000800 */
[----:B------:R-:W-:Y:S01]  /*ed90*/  PRMT R0, R203, 0x7632, R0 ;  /* 0x00007632cb007816 */ /* 0x000fe20000000000 */
[----:B------:R-:W3:Y:S07]  /*eda0*/  LDCU UR9, c[0x0][0x398] ;  /* 0x00007300ff0977ac */ /* 0x000eee0008000800 */
[----:B------:R0:W-:Y:S02]  /*edb0*/  @P1 STG.E.U16 desc[UR22][R2.64], R203 ;  /* 0x000000cb02001986 */ /* 0x0001e4000c101516 */
[----:B0-----:R-:W-:-:S02]  /*edc0*/  IMAD.WIDE R2, R74, 0x2, R4 ;  /* 0x000000024a027825 */ /* 0x001fc400078e0204 */
[----:B------:R-:W2:Y:S04]  /*edd0*/  LDL.LU.S16 R203, [R1+0x12c] ;  /* 0x00012c0001cb7983 */ /* 0x000ea80000300600 */
        /* <DEDUP_REMOVED lines=26> */
[----:B0-----:R-:W-:-:S05]  /*ef80*/  IMAD.WIDE R2, R74, 0x2, R4 ;  /* 0x000000024a027825 */ /* 0x001fca00078e0204 */
        /* <DEDUP_REMOVED lines=82> */
[----:B------:R-:W-:Y:S01]  /*f4b0*/  PRMT R0, R213, 0x7632, R0 ;  /* 0x00007632d5007816 */ /* 0x000fe20000000000 */
[----:B------:R-:W-:Y:S01]  /*f4c0*/  VIADD R75, R252, 0x1c ;  /* 0x0000001cfc4b7836 */ /* 0x000fe20000000000 */
[----:B-1----:R-:W-:Y:S01]  /*f4d0*/  ISETP.LT.AND P1, PT, R200, UR6, !P0 ;  /* 0x00000006c8007c0c */ /* 0x002fe2000c721270 */
[C---:B------:R-:W-:Y:S01]  /*f4e0*/  IMAD.WIDE R2, R74.reuse, 0x2, R6 ;  /* 0x000000024a027825 */ /* 0x040fe200078e0206 */
[----:B---3--:R-:W-:Y:S01]  /*f4f0*/  ISETP.LT.AND P0, PT, R67, UR9, !P0 ;  /* 0x0000000943007c0c */ /* 0x008fe2000c701270 */
[----:B------:R-:W0:Y:S01]  /*f500*/  LDCU UR9, c[0x0][0x39c] ;  /* 0x00007380ff0977ac */ /* 0x000e220008000800 */
[----:B------:R-:W1:Y:S01]  /*f510*/  LDCU UR4, c[0x0][0x398] ;  /* 0x00007300ff0477ac */ /* 0x000e620008000800 */
[----:B------:R-:W3:Y:S08]  /*f520*/  LDCU UR6, c[0x0][0x398] ;  /* 0x00007300ff0677ac */ /* 0x000ef00008000800 */
[----:B------:R0:W-:Y:S02]  /*f530*/  @P1 STG.E.U16 desc[UR22][R2.64], R213 ;  /* 0x000000d502001986 */ /* 0x0001e4000c101516 */
[----:B0-----:R-:W-:-:S05]  /*f540*/  IMAD.WIDE R2, R74, 0x2, R4 ;  /* 0x000000024a027825 */ /* 0x001fca00078e0204 */
[----:B------:R0:W-:Y:S02]  /*f550*/  @P0 STG.E.U16 desc[UR22][R2.64], R0 ;  /* 0x0000000002000986 */ /* 0x0001e4000c101516 */
[----:B0-----:R-:W-:-:S05]  /*f560*/  VIADD R0, R252, 0x14 ;  /* 0x00000014fc007836 */ /* 0x001fca0000000000 */
[----:B------:R-:W-:Y:S01]  /*f570*/  ISETP.GE.AND P0, PT, R0, UR28, PT ;  /* 0x0000001c00007c0c */ /* 0x000fe2000bf06270 */
[----:B------:R-:W-:Y:S01]  /*f580*/  VIADD R0, R252, 0x15 ;  /* 0x00000015fc007836 */ /* 0x000fe20000000000 */
[----:B------:R-:W0:Y:S02]  /*f590*/  LDCU UR28, c[0x0][0x398] ;  /* 0x00007300ff1c77ac */ /* 0x000e240008000800 */
[----:B------:R-:W-:Y:S01]  /*f5a0*/  ISETP.LT.AND P1, PT, R200, UR44, !P0 ;  /* 0x0000002cc8007c0c */ /* 0x000fe2000c721270 */
[----:B------:R-:W-:Y:S01]  /*f5b0*/  VIADD R74, R74, UR30 ;  /* 0x0000001e4a4a7c36 */ /* 0x000fe20008000000 */
[----:B------:R-:W-:Y:S01]  /*f5c0*/  ISETP.LT.AND P3, PT, R67, UR38, !P0 ;  /* 0x0000002643007c0c */ /* 0x000fe2000c761270 */
[----:B------:R-:W0:Y:S01]  /*f5d0*/  LDCU UR44, c[0x0][0x39c] ;  /* 0x00007380ff2c77ac */ /* 0x000e220008000800 */
[----:B------:R-:W-:Y:S01]  /*f5e0*/  ISETP.GE.AND P2, PT, R0, UR18, PT ;  /* 0x0000001200007c0c */ /* 0x000fe2000bf46270 */
[----:B------:R-:W-:Y:S01]  /*f5f0*/  IMAD.WIDE R2, R74, 0x2, R6 ;  /* 0x000000024a027825 */ /* 0x000fe200078e0206 */
[----:B------:R-:W0:Y:S03]  /*f600*/  LDCU UR38, c[0x0][0x398] ;  /* 0x00007300ff2677ac */ /* 0x000e260008000800 */
[----:B------:R-:W-:Y:S01]  /*f610*/  VIADD R0, R252, 0x16 ;  /* 0x00000016fc007836 */ /* 0x000fe20000000000 */
[----:B------:R-:W0:Y:S03]  /*f620*/  LDCU UR18, c[0x0][0x398] ;  /* 0x00007300ff1277ac */ /* 0x000e260008000800 */
[----:B------:R1:W-:Y:S01]  /*f630*/  @P1 STG.E.U16 desc[UR22][R2.64], R214 ;  /* 0x000000d602001986 */ /* 0x0003e2000c101516 */
[----:B------:R-:W-:Y:S01]  /*f640*/  ISETP.GE.AND P1, PT, R0, UR75, PT ;  /* 0x0000004b00007c0c */ /* 0x000fe2000bf26270 */
[----:B------:R-:W0:Y:S01]  /*f650*/  LDCU UR75, c[0x0][0x398] ;  /* 0x00007300ff4b77ac */ /* 0x000e220008000800 */
[----:B------:R-:W-:-:S02]  /*f660*/  PRMT R0, R214, 0x7632, R0 ;  /* 0x00007632d6007816 */ /* 0x000fc40000000000 */
[----:B------:R-:W-:Y:S01]  /*f670*/  ISETP.LT.AND P0, PT, R200, UR68, !P2 ;  /* 0x00000044c8007c0c */ /* 0x000fe2000d701270 */
[----:B------:R-:W0:Y:S01]  /*f680*/  LDCU UR68, c[0x0][0x39c] ;  /* 0x00007380ff4477ac */ /* 0x000e220008000800 */
[----:B-1----:R-:W-:Y:S01]  /*f690*/  IMAD.WIDE R2, R74, 0x2, R4 ;  /* 0x000000024a027825 */ /* 0x002fe200078e0204 */
[----:B------:R-:W-:Y:S01]  /*f6a0*/  ISETP.LT.AND P2, PT, R67, UR34, !P2 ;  /* 0x0000002243007c0c */ /* 0x000fe2000d741270 */
[----:B------:R-:W1:Y:S03]  /*f6b0*/  LDCU UR34, c[0x0][0x398] ;  /* 0x00007300ff2277ac */ /* 0x000e660008000800 */
[----:B------:R0:W-:Y:S01]  /*f6c0*/  @P3 STG.E.U16 desc[UR22][R2.64], R0 ;  /* 0x0000000002003986 */ /* 0x0001e2000c101516 */
[----:B------:R-:W-:Y:S01]  /*f6d0*/  ISETP.LT.AND P3, PT, R200, UR67, !P1 ;  /* 0x00000043c8007c0c */ /* 0x000fe2000cf61270 */
[----:B------:R-:W1:Y:S01]  /*f6e0*/  LDCU UR67, c[0x0][0x39c] ;  /* 0x00007380ff4377ac */ /* 0x000e620008000800 */
[----:B0-----:R-:W-:-:S04]  /*f6f0*/  VIADD R0, R74, UR30 ;  /* 0x0000001e4a007c36 */ /* 0x001fc80008000000 */
[----:B------:R-:W-:-:S05]  /*f700*/  IMAD.WIDE R2, R0, 0x2, R6 ;  /* 0x0000000200027825 */ /* 0x000fca00078e0206 */
[----:B------:R0:W-:Y:S01]  /*f710*/  @P0 STG.E.U16 desc[UR22][R2.64], R215 ;  /* 0x000000d702000986 */ /* 0x0001e2000c101516 */
[----:B------:R-:W-:Y:S01]  /*f720*/  ISETP.LT.AND P1, PT, R67, UR43, !P1 ;  /* 0x0000002b43007c0c */ /* 0x000fe2000cf21270 */
[----:B------:R-:W1:Y:S01]  /*f730*/  LDCU UR43, c[0x0][0x398] ;  /* 0x00007300ff2b77ac */ /* 0x000e620008000800 */
[----:B0-----:R-:W-:-:S04]  /*f740*/  IMAD.WIDE R2, R0, 0x2, R4 ;  /* 0x0000000200027825 */ /* 0x001fc800078e0204 */
[----:B------:R-:W-:Y:S01]  /*f750*/  VIADD R0, R0, UR30 ;  /* 0x0000001e00007c36 */ /* 0x000fe20008000000 */
[----:B------:R0:W-:Y:S01]  /*f760*/  @P2 STG.E.U16 desc[UR22][R2.64], R9 ;  /* 0x0000000902002986 */ /* 0x0001e2000c101516 */
[----:B------:R-:W-:Y:S01]  /*f770*/  ISETP.LT.AND P0, PT, R200, UR24, !P5 ;  /* 0x00000018c8007c0c */ /* 0x000fe2000ef01270 */
[----:B------:R-:W1:Y:S01]  /*f780*/  LDCU UR24, c[0x0][0x39c] ;  /* 0x00007380ff1877ac */ /* 0x000e620008000800 */
[----:B0-----:R-:W-:Y:S01]  /*f790*/  IMAD.WIDE R2, R0, 0x2, R6 ;  /* 0x0000000200027825 */ /* 0x001fe200078e0206 */
[----:B------:R-:W-:-:S04]  /*f7a0*/  PRMT R9, R216, 0x7632, R9 ;  /* 0x00007632d8097816 */ /* 0x000fc80000000009 */
[----:B------:R0:W-:Y:S01]  /*f7b0*/  @P3 STG.E.U16 desc[UR22][R2.64], R216 ;  /* 0x000000d802003986 */ /* 0x0001e2000c101516 */
[----:B------:R-:W-:Y:S01]  /*f7c0*/  ISETP.LT.AND P5, PT, R67, UR33, !P5 ;  /* 0x0000002143007c0c */ /* 0x000fe2000efa1270 */
[----:B------:R-:W1:Y:S01]  /*f7d0*/  LDCU UR33, c[0x0][0x398] ;  /* 0x00007300ff2177ac */ /* 0x000e620008000800 */
[----:B0-----:R-:W-:-:S05]  /*f7e0*/  IMAD.WIDE R2, R0, 0x2, R4 ;  /* 0x0000000200027825 */ /* 0x001fca00078e0204 */
[----:B------:R0:W-:Y:S01]  /*f7f0*/  @P1 STG.E.U16 desc[UR22][R2.64], R9 ;  /* 0x0000000902001986 */ /* 0x0001e2000c101516 */
[----:B------:R-:W-:Y:S01]  /*f800*/  VIADD R0, R0, UR30 ;  /* 0x0000001e00007c36 */ /* 0x000fe20008000000 */
[----:B------:R-:W-:Y:S01]  /*f810*/  ISETP.GE.AND P3, PT, R8, UR76, PT ;  /* 0x0000004c08007c0c */ /* 0x000fe2000bf66270 */
[----:B------:R-:W1:Y:S01]  /*f820*/  LDCU UR76, c[0x0][0x398] ;  /* 0x00007300ff4c77ac */ /* 0x000e620008000800 */
[----:B------:R-:W-:Y:S01]  /*f830*/  PRMT R74, R218, 0x7632, R74 ;  /* 0x00007632da4a7816 */ /* 0x000fe2000000004a */
[----:B0-----:R-:W-:Y:S02]  /*f840*/  VIADD R2, R252, 0x1a ;  /* 0x0000001afc027836 */ /* 0x001fe40000000000 */
[----:B------:R-:W-:-:S03]  /*f850*/  IMAD.WIDE R8, R0, 0x2, R4 ;  /* 0x0000000200087825 */ /* 0x000fc600078e0204 */
[----:B------:R-:W-:Y:S01]  /*f860*/  ISETP.GE.AND P6, PT, R2, UR35, PT ;  /* 0x0000002302007c0c */ /* 0x000fe2000bfc6270 */
[----:B------:R-:W-:Y:S01]  /*f870*/  IMAD.WIDE R2, R0, 0x2, R6 ;  /* 0x0000000200027825 */ /* 0x000fe200078e0206 */
[C---:B------:R-:W-:Y:S01]  /*f880*/  ISETP.LT.AND P2, PT, R200.reuse, UR66, !P4 ;  /* 0x00000042c8007c0c */ /* 0x040fe2000e741270 */
[----:B------:R-:W0:Y:S03]  /*f890*/  LDCU UR66, c[0x0][0x39c] ;  /* 0x00007380ff4277ac */ /* 0x000e260008000800 */
[----:B------:R-:W-:Y:S01]  /*f8a0*/  @P0 STG.E.U16 desc[UR22][R2.64], R218 ;  /* 0x000000da02000986 */ /* 0x000fe2000c101516 */
[C---:B------:R-:W-:Y:S01]  /*f8b0*/  ISETP.LT.AND P4, PT, R67.reuse, UR77, !P4 ;  /* 0x0000004d43007c0c */ /* 0x040fe2000e781270 */
[----:B------:R-:W0:Y:S02]  /*f8c0*/  LDCU UR77, c[0x0][0x398] ;  /* 0x00007300ff4d77ac */ /* 0x000e240008000800 */
[----:B------:R1:W-:Y:S01]  /*f8d0*/  @P5 STG.E.U16 desc[UR22][R8.64], R74 ;  /* 0x0000004a08005986 */ /* 0x0003e2000c101516 */
[----:B------:R-:W-:Y:S01]  /*f8e0*/  ISETP.LT.AND P1, PT, R200, UR53, !P3 ;  /* 0x00000035c8007c0c */ /* 0x000fe2000df21270 */
[----:B------:R-:W0:Y:S01]  /*f8f0*/  LDCU UR53, c[0x0][0x39c] ;  /* 0x00007380ff3577ac */ /* 0x000e220008000800 */
[----:B------:R-:W-:-:S02]  /*f900*/  ISETP.LT.AND P3, PT, R67, UR32, !P3 ;  /* 0x0000002043007c0c */ /* 0x000fc4000df61270 */
[----:B--2---:R-:W-:Y:S01]  /*f910*/  ISETP.LT.AND P0, PT, R200, UR20, !P6 ;  /* 0x00000014c8007c0c */ /* 0x004fe2000f701270 */
[----:B------:R-:W2:Y:S01]  /*f920*/  LDCU UR20, c[0x0][0x39c] ;  /* 0x00007380ff1477ac */ /* 0x000ea20008000800 */
[----:B------:R-:W-:Y:S01]  /*f930*/  PRMT R131, R204, 0x7610, R131 ;  /* 0x00007610cc837816 */ /* 0x000fe20000000083 */
[----:B------:R-:W0:Y:S01]  /*f940*/  LDCU UR35, c[0x0][0x398] ;  /* 0x00007300ff2377ac */ /* 0x000e220008000800 */
[----:B-1----:R-:W-:Y:S02]  /*f950*/  VIADD R8, R0, UR30 ;  /* 0x0000001e00087c36 */ /* 0x002fe40008000000 */
[----:B------:R-:W-:Y:S01]  /*f960*/  VIADD R0, R252, 0x1b ;  /* 0x0000001bfc007836 */ /* 0x000fe20000000000 */
[----:B------:R-:W1:Y:S01]  /*f970*/  LDCU UR32, c[0x0][0x398] ;  /* 0x00007300ff2077ac */ /* 0x000e620008000800 */
[----:B------:R-:W-:-:S03]  /*f980*/  IMAD.WIDE R2, R8, 0x2, R6 ;  /* 0x0000000208027825 */ /* 0x000fc600078e0206 */
[----:B------:R-:W-:Y:S01]  /*f990*/  ISETP.GE.AND P5, PT, R0, UR59, PT ;  /* 0x0000003b00007c0c */ /* 0x000fe2000bfa6270 */
[----:B------:R-:W-:Y:S01]  /*f9a0*/  VIADD R74, R8, UR30 ;  /* 0x0000001e084a7c36 */ /* 0x000fe20008000000 */
[----:B------:R0:W-:Y:S01]  /*f9b0*/  @P2 STG.E.U16 desc[UR22][R2.64], R220 ;  /* 0x000000dc02002986 */ /* 0x0001e2000c101516 */
[----:B------:R-:W-:Y:S01]  /*f9c0*/  PRMT R0, R220, 0x7632, R0 ;  /* 0x00007632dc007816 */ /* 0x000fe20000000000 */
[----:B------:R-:W1:Y:S01]  /*f9d0*/  LDCU UR59, c[0x0][0x398] ;  /* 0x00007300ff3b77ac */ /* 0x000e620008000800 */
[----:B------:R-:W-:Y:S01]  /*f9e0*/  ISETP.LT.AND P6, PT, R67, UR51, !P6 ;  /* 0x0000003343007c0c */ /* 0x000fe2000f7c1270 */
[----:B0-----:R-:W-:Y:S01]  /*f9f0*/  IMAD.WIDE R2, R8, 0x2, R4 ;  /* 0x0000000208027825 */ /* 0x001fe200078e0204 */
[----:B------:R-:W-:Y:S01]  /*fa00*/  ISETP.LT.AND P2, PT, R200, UR65, !P5 ;  /* 0x00000041c8007c0c */ /* 0x000fe2000ef41270 */
[----:B------:R-:W0:Y:S02]  /*fa10*/  LDCU UR65, c[0x0][0x39c] ;  /* 0x00007380ff4177ac */ /* 0x000e240008000800 */
[C---:B------:R-:W-:Y:S01]  /*fa20*/  IMAD.WIDE R8, R74.reuse, 0x2, R6 ;  /* 0x000000024a087825 */ /* 0x040fe200078e0206 */
[----:B------:R1:W-:Y:S01]  /*fa30*/  @P4 STG.E.U16 desc[UR22][R2.64], R0 ;  /* 0x0000000002004986 */ /* 0x0003e2000c101516 */
[----:B------:R-:W-:Y:S01]  /*fa40*/  ISETP.GE.AND P4, PT, R75, UR42, PT ;  /* 0x0000002a4b007c0c */ /* 0x000fe2000bf86270 */
[----:B------:R-:W0:Y:S01]  /*fa50*/  LDCU UR51, c[0x0][0x398] ;  /* 0x00007300ff3377ac */ /* 0x000e220008000800 */
[----:B------:R-:W-:Y:S01]  /*fa60*/  VIADD R75, R74, UR30 ;  /* 0x0000001e4a4b7c36 */ /* 0x000fe20008000000 */
[----:B------:R2:W-:Y:S01]  /*fa70*/  @P1 STG.E.U16 desc[UR22][R8.64], R222 ;  /* 0x000000de08001986 */ /* 0x0005e2000c101516 */
[----:B------:R-:W-:Y:S01]  /*fa80*/  ISETP.LT.AND P5, PT, R67, UR12, !P5 ;  /* 0x0000000c43007c0c */ /* 0x000fe2000efa1270 */
[----:B------:R-:W0:Y:S01]  /*fa90*/  LDCU UR12, c[0x0][0x398] ;  /* 0x00007300ff0c77ac */ /* 0x000e220008000800 */
[----:B-1----:R-:W-:Y:S01]  /*faa0*/  PRMT R0, R222, 0x7632, R0 ;  /* 0x00007632de007816 */ /* 0x002fe20000000000 */
[----:B------:R-:W-:Y:S01]  /*fab0*/  IMAD.WIDE R2, R74, 0x2, R4 ;  /* 0x000000024a027825 */ /* 0x000fe200078e0204 */
[----:B------:R-:W1:Y:S03]  /*fac0*/  LDCU UR42, c[0x0][0x398] ;  /* 0x00007300ff2a77ac */ /* 0x000e660008000800 */
[----:B------:R-:W-:Y:S01]  /*fad0*/  VIADD R74, R252, 0x1d ;  /* 0x0000001dfc4a7836 */ /* 0x000fe20000000000 */
[----:B------:R0:W-:Y:S01]  /*fae0*/  @P3 STG.E.U16 desc[UR22][R2.64], R0 ;  /* 0x0000000002003986 */ /* 0x0001e2000c101516 */
[----:B--2---:R-:W-:-:S03]  /*faf0*/  IMAD.WIDE R8, R75, 0x2, R6 ;  /* 0x000000024b087825 */ /* 0x004fc600078e0206 */
[----:B------:R-:W-:Y:S01]  /*fb00*/  ISETP.GE.AND P3, PT, R74, UR74, PT ;  /* 0x0000004a4a007c0c */ /* 0x000fe2000bf66270 */
[C---:B------:R-:W-:Y:S01]  /*fb10*/  VIADD R74, R75.reuse, UR30 ;  /* 0x0000001e4b4a7c36 */ /* 0x040fe20008000000 */
[----:B------:R2:W-:Y:S01]  /*fb20*/  @P0 STG.E.U16 desc[UR22][R8.64], R224 ;  /* 0x000000e008000986 */ /* 0x0005e2000c101516 */
[----:B------:R-:W-:Y:S01]  /*fb30*/  ISETP.LT.AND P1, PT, R200, UR10, !P4 ;  /* 0x0000000ac8007c0c */ /* 0x000fe2000e721270 */
[----:B------:R-:W1:Y:S01]  /*fb40*/  LDCU UR10, c[0x0][0x39c] ;  /* 0x00007380ff0a77ac */ /* 0x000e620008000800 */
[----:B0-----:R-:W-:Y:S01]  /*fb50*/  PRMT R0, R224, 0x7632, R0 ;  /* 0x00007632e0007816 */ /* 0x001fe20000000000 */
[----:B------:R-:W-:Y:S01]  /*fb60*/  IMAD.WIDE R2, R75, 0x2, R4 ;  /* 0x000000024b027825 */ /* 0x000fe200078e0204 */
[----:B------:R-:W0:Y:S03]  /*fb70*/  LDCU UR74, c[0x0][0x398] ;  /* 0x00007300ff4a77ac */ /* 0x000e260008000800 */
[----:B------:R-:W-:Y:S01]  /*fb80*/  VIADD R75, R252, 0x1e ;  /* 0x0000001efc4b7836 */ /* 0x000fe20000000000 */
[----:B------:R1:W-:Y:S01]  /*fb90*/  @P6 STG.E.U16 desc[UR22][R2.64], R0 ;  /* 0x0000000002006986 */ /* 0x0003e2000c101516 */
[----:B------:R-:W-:Y:S01]  /*fba0*/  ISETP.LT.AND P4, PT, R67, UR37, !P4 ;  /* 0x0000002543007c0c */ /* 0x000fe2000e781270 */
[----:B--2---:R-:W-:Y:S01]  /*fbb0*/  IMAD.WIDE R8, R74, 0x2, R6 ;  /* 0x000000024a087825 */ /* 0x004fe200078e0206 */
[----:B------:R-:W-:Y:S01]  /*fbc0*/  ISETP.LT.AND P0, PT, R200, UR57, !P3 ;  /* 0x00000039c8007c0c */ /* 0x000fe2000df01270 */
[----:B------:R-:W2:Y:S01]  /*fbd0*/  LDCU UR57, c[0x0][0x39c] ;  /* 0x00007380ff3977ac */ /* 0x000ea20008000800 */
[----:B------:R-:W-:Y:S01]  /*fbe0*/  ISETP.GE.AND P6, PT, R75, UR9, PT ;  /* 0x000000094b007c0c */ /* 0x000fe2000bfc6270 */
[----:B------:R-:W-:Y:S01]  /*fbf0*/  VIADD R75, R74, UR30 ;  /* 0x0000001e4a4b7c36 */ /* 0x000fe20008000000 */
[----:B------:R0:W-:Y:S01]  /*fc00*/  @P2 STG.E.U16 desc[UR22][R8.64], R226 ;  /* 0x000000e208002986 */ /* 0x0001e2000c101516 */
[----:B-1----:R-:W-:Y:S01]  /*fc10*/  PRMT R0, R226, 0x7632, R0 ;  /* 0x00007632e2007816 */ /* 0x002fe20000000000 */
[----:B------:R-:W-:Y:S01]  /*fc20*/  IMAD.WIDE R2, R74, 0x2, R4 ;  /* 0x000000024a027825 */ /* 0x000fe200078e0204 */
[----:B------:R-:W-:Y:S01]  /*fc30*/  ISETP.LT.AND P3, PT, R67, UR31, !P3 ;  /* 0x0000001f43007c0c */ /* 0x000fe2000df61270 */
[----:B------:R-:W1:Y:S02]  /*fc40*/  LDCU UR37, c[0x0][0x398] ;  /* 0x00007300ff2577ac */ /* 0x000e640008000800 */
[----:B------:R-:W-:Y:S01]  /*fc50*/  VIADD R74, R252, 0x1f ;  /* 0x0000001ffc4a7836 */ /* 0x000fe20000000000 */
[----:B------:R2:W-:Y:S01]  /*fc60*/  @P5 STG.E.U16 desc[UR22][R2.64], R0 ;  /* 0x0000000002005986 */ /* 0x0005e2000c101516 */
[C---:B0-----:R-:W-:Y:S01]  /*fc70*/  IMAD.WIDE R8, R75.reuse, 0x2, R6 ;  /* 0x000000024b087825 */ /* 0x041fe200078e0206 */
[----:B------:R-:W-:Y:S01]  /*fc80*/  ISETP.LT.AND P2, PT, R200, UR64, !P6 ;  /* 0x00000040c8007c0c */ /* 0x000fe2000f741270 */
[----:B------:R-:W0:Y:S01]  /*fc90*/  LDCU UR64, c[0x0][0x39c] ;  /* 0x00007380ff4077ac */ /* 0x000e220008000800 */
[----:B------:R-:W-:Y:S01]  /*fca0*/  ISETP.GE.AND P5, PT, R74, UR73, PT ;  /* 0x000000494a007c0c */ /* 0x000fe2000bfa6270 */
[C---:B------:R-:W-:Y:S01]  /*fcb0*/  VIADD R74, R75.reuse, UR30 ;  /* 0x0000001e4b4a7c36 */ /* 0x040fe20008000000 */
[----:B------:R1:W-:Y:S01]  /*fcc0*/  @P1 STG.E.U16 desc[UR22][R8.64], R228 ;  /* 0x000000e408001986 */ /* 0x0003e2000c101516 */
[----:B------:R-:W0:Y:S01]  /*fcd0*/  LDCU UR31, c[0x0][0x398] ;  /* 0x00007300ff1f77ac */ /* 0x000e220008000800 */
[----:B------:R-:W0:Y:S01]  /*fce0*/  LDCU UR9, c[0x0][0x398] ;  /* 0x00007300ff0977ac */ /* 0x000e220008000800 */
[----:B--2---:R-:W-:Y:S01]  /*fcf0*/  PRMT R0, R228, 0x7632, R0 ;  /* 0x00007632e4007816 */ /* 0x004fe20000000000 */
[----:B------:R-:W-:Y:S01]  /*fd00*/  IMAD.WIDE R2, R75, 0x2, R4 ;  /* 0x000000024b027825 */ /* 0x000fe200078e0204 */
[----:B------:R-:W-:Y:S01]  /*fd10*/  ISETP.LT.AND P6, PT, R67, UR58, !P6 ;  /* 0x0000003a43007c0c */ /* 0x000fe2000f7c1270 */
[----:B------:R-:W2:Y:S02]  /*fd20*/  LDCU UR58, c[0x0][0x398] ;  /* 0x00007300ff3a77ac */ /* 0x000ea40008000800 */
[----:B------:R-:W-:Y:S01]  /*fd30*/  VIADD R75, R252, 0x20 ;  /* 0x00000020fc4b7836 */ /* 0x000fe20000000000 */
[----:B------:R0:W-:Y:S01]  /*fd40*/  @P4 STG.E.U16 desc[UR22][R2.64], R0 ;  /* 0x0000000002004986 */ /* 0x0001e2000c101516 */
[C---:B-1----:R-:W-:Y:S01]  /*fd50*/  IMAD.WIDE R8, R74.reuse, 0x2, R6 ;  /* 0x000000024a087825 */ /* 0x042fe200078e0206 */
[----:B------:R-:W1:Y:S02]  /*fd60*/  LDCU UR73, c[0x0][0x398] ;  /* 0x00007300ff4977ac */ /* 0x000e640008000800 */
[----:B------:R-:W-:Y:S01]  /*fd70*/  ISETP.GE.AND P4, PT, R75, UR46, PT ;  /* 0x0000002e4b007c0c */ /* 0x000fe2000bf86270 */
[----:B------:R-:W-:Y:S01]  /*fd80*/  VIADD R75, R74, UR30 ;  /* 0x0000001e4a4b7c36 */ /* 0x000fe20008000000 */
[----:B------:R1:W-:Y:S01]  /*fd90*/  @P0 STG.E.U16 desc[UR22][R8.64], R230 ;  /* 0x000000e608000986 */ /* 0x0003e2000c101516 */
[----:B------:R-:W-:Y:S01]  /*fda0*/  ISETP.LT.AND P1, PT, R200, UR40, !P5 ;  /* 0x00000028c8007c0c */ /* 0x000fe2000ef21270 */
[----:B------:R-:W2:Y:S01]  /*fdb0*/  LDCU UR40, c[0x0][0x39c] ;  /* 0x00007380ff2877ac */ /* 0x000ea20008000800 */
[----:B0-----:R-:W-:Y:S01]  /*fdc0*/  PRMT R0, R230, 0x7632, R0 ;  /* 0x00007632e6007816 */ /* 0x001fe20000000000 */
[----:B------:R-:W-:Y:S01]  /*fdd0*/  IMAD.WIDE R2, R74, 0x2, R4 ;  /* 0x000000024a027825 */ /* 0x000fe200078e0204 */
[----:B------:R-:W0:Y:S03]  /*fde0*/  LDCU UR46, c[0x0][0x398] ;  /* 0x00007300ff2e77ac */ /* 0x000e260008000800 */
[----:B------:R-:W-:Y:S01]  /*fdf0*/  VIADD R74, R252, 0x21 ;  /* 0x00000021fc4a7836 */ /* 0x000fe20000000000 */
[----:B------:R2:W-:Y:S01]  /*fe00*/  @P3 STG.E.U16 desc[UR22][R2.64], R0 ;  /* 0x0000000002003986 */ /* 0x0005e2000c101516 */
[----:B------:R-:W-:Y:S01]  /*fe10*/  ISETP.LT.AND P5, PT, R67, UR63, !P5 ;  /* 0x0000003f43007c0c */ /* 0x000fe2000efa1270 */
[C---:B-1----:R-:W-:Y:S01]  /*fe20*/  IMAD.WIDE R8, R75.reuse, 0x2, R6 ;  /* 0x000000024b087825 */ /* 0x042fe200078e0206 */
[----:B----4-:R-:W-:Y:S01]  /*fe30*/  ISETP.LT.AND P0, PT, R200, UR26, !P4 ;  /* 0x0000001ac8007c0c */ /* 0x010fe2000e701270 */
[----:B------:R-:W1:Y:S01]  /*fe40*/  LDCU UR26, c[0x0][0x39c] ;  /* 0x00007380ff1a77ac */ /* 0x000e620008000800 */
[----:B------:R-:W-:Y:S01]  /*fe50*/  ISETP.GE.AND P3, PT, R74, UR72, PT ;  /* 0x000000484a007c0c */ /* 0x000fe2000bf66270 */
[C---:B------:R-:W-:Y:S01]  /*fe60*/  VIADD R74, R75.reuse, UR30 ;  /* 0x0000001e4b4a7c36 */ /* 0x040fe20008000000 */
[----:B------:R4:W-:Y:S01]  /*fe70*/  @P2 STG.E.U16 desc[UR22][R8.64], R232 ;  /* 0x000000e808002986 */ /* 0x0009e2000c101516 */
[----:B--2---:R-:W-:Y:S01]  /*fe80*/  PRMT R0, R232, 0x7632, R0 ;  /* 0x00007632e8007816 */ /* 0x004fe20000000000 */
[----:B------:R-:W-:Y:S01]  /*fe90*/  IMAD.WIDE R2, R75, 0x2, R4 ;  /* 0x000000024b027825 */ /* 0x000fe200078e0204 */
[----:B------:R-:W-:Y:S01]  /*fea0*/  ISETP.LT.AND P4, PT, R67, UR49, !P4 ;  /* 0x0000003143007c0c */ /* 0x000fe2000e781270 */
[----:B------:R-:W2:Y:S02]  /*feb0*/  LDCU UR63, c[0x0][0x398] ;  /* 0x00007300ff3f77ac */ /* 0x000ea40008000800 */
[----:B------:R-:W-:Y:S01]  /*fec0*/  VIADD R75, R252, 0x22 ;  /* 0x00000022fc4b7836 */ /* 0x000fe20000000000 */
[----:B------:R0:W-:Y:S01]  /*fed0*/  @P6 STG.E.U16 desc[UR22][R2.64], R0 ;  /* 0x0000000002006986 */ /* 0x0001e2000c101516 */
[----:B----4-:R-:W-:Y:S01]  /*fee0*/  IMAD.WIDE R8, R74, 0x2, R6 ;  /* 0x000000024a087825 */ /* 0x010fe200078e0206 */
[----:B------:R-:W-:Y:S01]  /*fef0*/  ISETP.LT.AND P2, PT, R200, UR45, !P3 ;  /* 0x0000002dc8007c0c */ /* 0x000fe2000df41270 */
[----:B------:R-:W4:Y:S01]  /*ff00*/  LDCU UR45, c[0x0][0x39c] ;  /* 0x00007380ff2d77ac */ /* 0x000f220008000800 */
[----:B------:R-:W-:Y:S01]  /*ff10*/  ISETP.GE.AND P6, PT, R75, UR41, PT ;  /* 0x000000294b007c0c */ /* 0x000fe2000bfc6270 */
[----:B------:R-:W-:Y:S01]  /*ff20*/  VIADD R75, R74, UR30 ;  /* 0x0000001e4a4b7c36 */ /* 0x000fe20008000000 */
[----:B------:R1:W-:Y:S01]  /*ff30*/  @P1 STG.E.U16 desc[UR22][R8.64], R234 ;  /* 0x000000ea08001986 */ /* 0x0003e2000c101516 */
[----:B------:R-:W2:Y:S01]  /*ff40*/  LDCU UR49, c[0x0][0x398] ;  /* 0x00007300ff3177ac */ /* 0x000ea20008000800 */
[----:B------:R-:W2:Y:S01]  /*ff50*/  LDCU UR72, c[0x0][0x398] ;  /* 0x00007300ff4877ac */ /* 0x000ea20008000800 */
[----:B0-----:R-:W-:Y:S01]  /*ff60*/  PRMT R0, R234, 0x7632, R0 ;  /* 0x00007632ea007816 */ /* 0x001fe20000000000 */
[----:B------:R-:W-:Y:S01]  /*ff70*/  IMAD.WIDE R2, R74, 0x2, R4 ;  /* 0x000000024a027825 */ /* 0x000fe200078e0204 */
[----:B------:R-:W-:Y:S01]  /*ff80*/  ISETP.LT.AND P3, PT, R67, UR39, !P3 ;  /* 0x0000002743007c0c */ /* 0x000fe2000df61270 */
[----:B------:R-:W0:Y:S02]  /*ff90*/  LDCU UR39, c[0x0][0x398] ;  /* 0x00007300ff2777ac */ /* 0x000e240008000800 */
[----:B------:R-:W-:Y:S01]  /*ffa0*/  VIADD R74, R252, 0x23 ;  /* 0x00000023fc4a7836 */ /* 0x000fe20000000000 */
[----:B------:R2:W-:Y:S01]  /*ffb0*/  @P5 STG.E.U16 desc[UR22][R2.64], R0 ;  /* 0x0000000002005986 */ /* 0x0005e2000c101516 */
[C---:B-1----:R-:W-:Y:S01]  /*ffc0*/  IMAD.WIDE R8, R75.reuse, 0x2, R6 ;  /* 0x000000024b087825 */ /* 0x042fe200078e0206 */
[----:B------:R-:W1:Y:S02]  /*ffd0*/  LDCU UR41, c[0x0][0x398] ;  /* 0x00007300ff2977ac */ /* 0x000e640008000800 */
[----:B------:R-:W-:Y:S01]  /*ffe0*/  ISETP.GE.AND P5, PT, R74, UR71, PT ;  /* 0x000000474a007c0c */ /* 0x000fe2000bfa6270 */
[C---:B------:R-:W-:Y:S01]  /*fff0*/  VIADD R74, R75.reuse, UR30 ;  /* 0x0000001e4b4a7c36 */ /* 0x040fe20008000000 */
[----:B------:R0:W-:Y:S01]  /*10000*/  @P0 STG.E.U16 desc[UR22][R8.64], R236 ;  /* 0x000000ec08000986 */ /* 0x0001e2000c101516 */
[----:B------:R-:W-:Y:S01]  /*10010*/  ISETP.LT.AND P1, PT, R200, UR16, !P6 ;  /* 0x00000010c8007c0c */ /* 0x000fe2000f721270 */
[----:B------:R-:W1:Y:S01]  /*10020*/  LDCU UR16, c[0x0][0x39c] ;  /* 0x00007380ff1077ac */ /* 0x000e620008000800 */
[----:B--2---:R-:W-:Y:S01]  /*10030*/  PRMT R0, R236, 0x7632, R0 ;  /* 0x00007632ec007816 */ /* 0x004fe20000000000 */
[----:B------:R-:W-:Y:S01]  /*10040*/  IMAD.WIDE R2, R75, 0x2, R4 ;  /* 0x000000024b027825 */ /* 0x000fe200078e0204 */
[----:B------:R-:W2:Y:S03]  /*10050*/  LDCU UR71, c[0x0][0x398] ;  /* 0x00007300ff4777ac */ /* 0x000ea60008000800 */
[----:B------:R-:W-:Y:S01]  /*10060*/  VIADD R75, R252, 0x24 ;  /* 0x00000024fc4b7836 */ /* 0x000fe20000000000 */
[----:B------:R1:W-:Y:S01]  /*10070*/  @P4 STG.E.U16 desc[UR22][R2.64], R0 ;  /* 0x0000000002004986 */ /* 0x0003e2000c101516 */
[----:B------:R-:W-:Y:S01]  /*10080*/  ISETP.LT.AND P6, PT, R67, UR4, !P6 ;  /* 0x0000000443007c0c */ /* 0x000fe2000f7c1270 */
[----:B0-----:R-:W-:Y:S01]  /*10090*/  IMAD.WIDE R8, R74, 0x2, R6 ;  /* 0x000000024a087825 */ /* 0x001fe200078e0206 */
[----:B------:R-:W-:Y:S01]  /*100a0*/  ISETP.LT.AND P0, PT, R200, UR36, !P5 ;  /* 0x00000024c8007c0c */ /* 0x000fe2000ef01270 */
[----:B------:R-:W0:Y:S01]  /*100b0*/  LDCU UR36, c[0x0][0x39c] ;  /* 0x00007380ff2477ac */ /* 0x000e220008000800 */
        /* <DEDUP_REMOVED lines=9> */
[C---:B--2---:R-:W-:Y:S01]  /*10150*/  IMAD.WIDE R8, R75.reuse, 0x2, R6 ;  /* 0x000000024b087825 */ /* 0x044fe200078e0206 */
[----:B------:R-:W-:Y:S01]  /*10160*/  ISETP.LT.AND P2, PT, R200, UR50, !P4 ;  /* 0x00000032c8007c0c */ /* 0x000fe2000e741270 */
[----:B------:R-:W2:Y:S01]  /*10170*/  LDCU UR50, c[0x0][0x39c] ;  /* 0x00007380ff3277ac */ /* 0x000ea20008000800 */
[----:B------:R-:W-:Y:S01]  /*10180*/  ISETP.GE.AND P3, PT, R74, UR70, PT ;  /* 0x000000464a007c0c */ /* 0x000fe2000bf66270 */
[C---:B------:R-:W-:Y:S01]  /*10190*/  VIADD R74, R75.reuse, UR30 ;  /* 0x0000001e4b4a7c36 */ /* 0x040fe20008000000 */
        /* <DEDUP_REMOVED lines=21> */
[----:B---3--:R-:W-:Y:S01]  /*102f0*/  ISETP.LT.AND P3, PT, R67, UR6, !P3 ;  /* 0x0000000643007c0c */ /* 0x008fe2000df61270 */
[C---:B0-----:R-:W-:Y:S01]  /*10300*/  IMAD.WIDE R8, R75.reuse, 0x2, R6 ;  /* 0x000000024b087825 */ /* 0x041fe200078e0206 */
[----:B------:R-:W-:Y:S01]  /*10310*/  ISETP.LT.AND P0, PT, R200, UR54, !P6 ;  /* 0x00000036c8007c0c */ /* 0x000fe2000f701270 */
[----:B------:R-:W0:Y:S01]  /*10320*/  LDCU UR54, c[0x0][0x39c] ;  /* 0x00007380ff3677ac */ /* 0x000e220008000800 */
[----:B------:R-:W-:Y:S01]  /*10330*/  ISETP.GE.AND P5, PT, R74, UR69, PT ;  /* 0x000000454a007c0c */ /* 0x000fe2000bfa6270 */
[C---:B------:R-:W-:Y:S01]  /*10340*/  VIADD R74, R75.reuse, UR30 ;  /* 0x0000001e4b4a7c36 */ /* 0x040fe20008000000 */
[----:B------:R3:W-:Y:S01]  /*10350*/  @P2 STG.E.U16 desc[UR22][R8.64], R244 ;  /* 0x000000f408002986 */ /* 0x0007e2000c101516 */
[----:B-1----:R-:W-:Y:S01]  /*10360*/  PRMT R0, R244, 0x7632, R0 ;  /* 0x00007632f4007816 */ /* 0x002fe20000000000 */
[----:B------:R-:W-:Y:S01]  /*10370*/  IMAD.WIDE R2, R75, 0x2, R4 ;  /* 0x000000024b027825 */ /* 0x000fe200078e0204 */
[----:B------:R-:W-:Y:S01]  /*10380*/  ISETP.LT.AND P6, PT, R67, UR28, !P6 ;  /* 0x0000001c43007c0c */ /* 0x000fe2000f7c1270 */
[----:B------:R-:W1:Y:S02]  /*10390*/  LDCU UR6, c[0x0][0x398] ;  /* 0x00007300ff0677ac */ /* 0x000e640008000800 */
[----:B------:R-:W-:Y:S01]  /*103a0*/  VIADD R75, R252, 0x28 ;  /* 0x00000028fc4b7836 */ /* 0x000fe20000000000 */
[----:B------:R0:W-:Y:S01]  /*103b0*/  @P4 STG.E.U16 desc[UR22][R2.64], R0 ;  /* 0x0000000002004986 */ /* 0x0001e2000c101516 */
[----:B---3--:R-:W-:Y:S01]  /*103c0*/  IMAD.WIDE R8, R74, 0x2, R6 ;  /* 0x000000024a087825 */ /* 0x008fe200078e0206 */
[----:B------:R-:W-:Y:S01]  /*103d0*/  ISETP.LT.AND P2, PT, R200, UR60, !P5 ;  /* 0x0000003cc8007c0c */ /* 0x000fe2000ef41270 */
[----:B------:R-:W3:Y:S01]  /*103e0*/  LDCU UR60, c[0x0][0x39c] ;  /* 0x00007380ff3c77ac */ /* 0x000ee20008000800 */
[----:B------:R-:W-:Y:S01]  /*103f0*/  ISETP.GE.AND P4, PT, R75, UR44, PT ;  /* 0x0000002c4b007c0c */ /* 0x000fe2000bf86270 */
[----:B------:R-:W-:Y:S01]  /*10400*/  VIADD R75, R74, UR30 ;  /* 0x0000001e4a4b7c36 */ /* 0x000fe20008000000 */
[----:B------:R-:W-:Y:S01]  /*10410*/  ISETP.LT.AND P5, PT, R67, UR47, !P5 ;  /* 0x0000002f43007c0c */ /* 0x000fe2000efa1270 */
[----:B------:R1:W-:Y:S01]  /*10420*/  @P1 STG.E.U16 desc[UR22][R8.64], R246 ;  /* 0x000000f608001986 */ /* 0x0003e2000c101516 */
[----:B------:R-:W2:Y:S01]  /*10430*/  LDCU UR28, c[0x0][0x398] ;  /* 0x00007300ff1c77ac */ /* 0x000ea20008000800 */
[----:B0-----:R-:W-:Y:S01]  /*10440*/  PRMT R0, R246, 0x7632, R0 ;  /* 0x00007632f6007816 */ /* 0x001fe20000000000 */
[----:B------:R-:W-:Y:S01]  /*10450*/  IMAD.WIDE R2, R74, 0x2, R4 ;  /* 0x000000024a027825 */ /* 0x000fe200078e0204 */
[----:B------:R-:W0:Y:S03]  /*10460*/  LDCU UR69, c[0x0][0x398] ;  /* 0x00007300ff4577ac */ /* 0x000e260008000800 */
        /* <DEDUP_REMOVED lines=12> */
[----:B0-----:R-:W-:Y:S01]  /*10530*/  IMAD.WIDE R8, R74, 0x2, R6 ;  /* 0x000000024a087825 */ /* 0x001fe200078e0206 */
[----:B------:R0:W-:Y:S01]  /*10540*/  @P6 STG.E.U16 desc[UR22][R2.64], R0 ;  /* 0x0000000002006986 */ /* 0x0001e2000c101516 */
[----:B------:R-:W1:Y:S03]  /*10550*/  LDCU UR68, c[0x0][0x398] ;  /* 0x00007300ff4477ac */ /* 0x000e660008000800 */
[----:B------:R-:W-:Y:S01]  /*10560*/  @P2 STG.E.U16 desc[UR22][R8.64], R250 ;  /* 0x000000fa08002986 */ /* 0x000fe2000c101516 */
[----:B0-----:R-:W-:Y:S01]  /*10570*/  PRMT R0, R250, 0x7632, R0 ;  /* 0x00007632fa007816 */ /* 0x001fe20000000000 */
[----:B------:R-:W-:-:S05]  /*10580*/  IMAD.WIDE R2, R74, 0x2, R4 ;  /* 0x000000024a027825 */ /* 0x000fca00078e0204 */
[----:B------:R0:W-:Y:S02]  /*10590*/  @P5 STG.E.U16 desc[UR22][R2.64], R0 ;  /* 0x0000000002005986 */ /* 0x0001e4000c101516 */
[----:B0-----:R-:W-:Y:S02]  /*105a0*/  PRMT R0, R197, 0x7610, R0 ;  /* 0x00007610c5007816 */ /* 0x001fe40000000000 */
[----:B------:R-:W2:Y:S01]  /*105b0*/  LDL.LU.S16 R197, [R1+0x132] ;  /* 0x0001320001c57983 */ /* 0x000ea20000300600 */
[----:B------:R-:W-:Y:S01]  /*105c0*/  VIADD R75, R252, 0x2a ;  /* 0x0000002afc4b7836 */ /* 0x000fe20000000000 */
[----:B------:R-:W-:Y:S01]  /*105d0*/  ISETP.LT.AND P4, PT, R67, UR18, !P4 ;  /* 0x0000001243007c0c */ /* 0x000fe2000e781270 */
[----:B------:R-:W0:Y:S01]  /*105e0*/  LDCU UR18, c[0x0][0x398] ;  /* 0x00007300ff1277ac */ /* 0x000e220008000800 */
[----:B------:R-:W-:Y:S01]  /*105f0*/  ISETP.LT.AND P0, PT, R200, UR34, !P3 ;  /* 0x00000022c8007c0c */ /* 0x000fe2000df01270 */
[----:B------:R-:W3:Y:S01]  /*10600*/  LDL.S16 R204, [R1+0x134] ;  /* 0x0001340001cc7983 */ /* 0x000ee20000100600 */
[----:B------:R-:W-:Y:S01]  /*10610*/  ISETP.GE.AND P6, PT, R75, UR67, PT ;  /* 0x000000434b007c0c */ /* 0x000fe2000bfc6270 */
[----:B------:R-:W-:Y:S01]  /*10620*/  VIADD R75, R74, UR30 ;  /* 0x0000001e4a4b7c36 */ /* 0x000fe20008000000 */
[----:B------:R-:W-:Y:S01]  /*10630*/  ISETP.LT.AND P3, PT, R67, UR75, !P3 ;  /* 0x0000004b43007c0c */ /* 0x000fe2000df61270 */
[----:B------:R-:W-:Y:S01]  /*10640*/  VIADD R74, R252, 0x2b ;  /* 0x0000002bfc4a7836 */ /* 0x000fe20000000000 */
[----:B------:R-:W-:Y:S01]  /*10650*/  ISETP.LT.AND P2, PT, R200, UR43, !P6 ;  /* 0x0000002bc8007c0c */ /* 0x000fe2000f741270 */
[C---:B------:R-:W-:Y:S01]  /*10660*/  IMAD.WIDE R8, R75.reuse, 0x2, R6 ;  /* 0x000000024b087825 */ /* 0x040fe200078e0206 */
[----:B------:R-:W0:Y:S02]  /*10670*/  LDCU UR34, c[0x0][0x39c] ;  /* 0x00007380ff2277ac */ /* 0x000e240008000800 */
[----:B------:R-:W-:Y:S01]  /*10680*/  ISETP.GE.AND P5, PT, R74, UR24, PT ;  /* 0x000000184a007c0c */ /* 0x000fe2000bfa6270 */
[----:B------:R-:W-:Y:S01]  /*10690*/  IMAD.WIDE R2, R75, 0x2, R4 ;  /* 0x000000024b027825 */ /* 0x000fe200078e0204 */
[----:B------:R1:W-:Y:S01]  /*106a0*/  @P1 STG.E.U16 desc[UR22][R8.64], R131 ;  /* 0x0000008308001986 */ /* 0x0003e2000c101516 */
[----:B------:R-:W-:Y:S01]  /*106b0*/  ISETP.LT.AND P6, PT, R67, UR48, !P6 ;  /* 0x0000003043007c0c */ /* 0x000fe2000f7c1270 */
[----:B------:R-:W0:Y:S01]  /*106c0*/  LDCU UR43, c[0x0][0x39c] ;  /* 0x00007380ff2b77ac */ /* 0x000e220008000800 */
[----:B------:R-:W-:Y:S01]  /*106d0*/  VIADD R74, R75, UR30 ;  /* 0x0000001e4b4a7c36 */ /* 0x000fe20008000000 */
[----:B------:R4:W-:Y:S01]  /*106e0*/  @P4 STG.E.U16 desc[UR22][R2.64], R0 ;  /* 0x0000000002004986 */ /* 0x0009e2000c101516 */
[----:B------:R-:W0:Y:S01]  /*106f0*/  LDCU UR75, c[0x0][0x398] ;  /* 0x00007300ff4b77ac */ /* 0x000e220008000800 */
[----:B------:R-:W0:Y:S01]  /*10700*/  LDCU UR67, c[0x0][0x398] ;  /* 0x00007300ff4377ac */ /* 0x000e220008000800 */
[----:B-1----:R-:W-:Y:S01]  /*10710*/  PRMT R131, R203, 0x7610, R131 ;  /* 0x00007610cb837816 */ /* 0x002fe20000000083 */
[----:B------:R-:W-:Y:S01]  /*10720*/  IMAD.WIDE R8, R74, 0x2, R6 ;  /* 0x000000024a087825 */ /* 0x000fe200078e0206 */
[----:B------:R-:W-:Y:S01]  /*10730*/  ISETP.LT.AND P1, PT, R200, UR33, !P5 ;  /* 0x00000021c8007c0c */ /* 0x000fe2000ef21270 */
[----:B------:R-:W1:Y:S01]  /*10740*/  LDCU UR33, c[0x0][0x39c] ;  /* 0x00007380ff2177ac */ /* 0x000e620008000800 */
[----:B----4-:R-:W-:Y:S01]  /*10750*/  PRMT R0, R201, 0x7610, R0 ;  /* 0x00007610c9007816 */ /* 0x010fe20000000000 */
[----:B------:R-:W-:Y:S01]  /*10760*/  IMAD.WIDE R2, R74, 0x2, R4 ;  /* 0x000000024a027825 */ /* 0x000fe200078e0204 */
[----:B------:R-:W4:Y:S01]  /*10770*/  LDL.LU.S16 R201, [R1+0x136] ;  /* 0x0001360001c97983 */ /* 0x000f220000300600 */
[----:B------:R-:W0:Y:S03]  /*10780*/  LDCU UR48, c[0x0][0x398] ;  /* 0x00007300ff3077ac */ /* 0x000e260008000800 */
[----:B------:R-:W-:Y:S01]  /*10790*/  @P0 STG.E.U16 desc[UR22][R8.64], R131 ;  /* 0x0000008308000986 */ /* 0x000fe2000c101516 */
[----:B------:R-:W0:Y:S03]  /*107a0*/  LDCU UR24, c[0x0][0x398] ;  /* 0x00007300ff1877ac */ /* 0x000e260008000800 */
[----:B------:R2:W-:Y:S04]  /*107b0*/  @P3 STG.E.U16 desc[UR22][R2.64], R0 ;  /* 0x0000000002003986 */ /* 0x0005e8000c101516 */
[----:B------:R-:W4:Y:S01]  /*107c0*/  LDL.S16 R203, [R1+0x138] ;  /* 0x0001380001cb7983 */ /* 0x000f220000100600 */
[----:B--2---:R-:W-:-:S03]  /*107d0*/  PRMT R0, R197, 0x7610, R0 ;  /* 0x00007610c5007816 */ /* 0x004fc60000000000 */
[----:B------:R-:W2:Y:S01]  /*107e0*/  LDL.LU.S16 R197, [R1+0x13a] ;  /* 0x00013a0001c57983 */ /* 0x000ea20000300600 */
[----:B------:R-:W-:-:S05]  /*107f0*/  VIADD R75, R252, 0x2c ;  /* 0x0000002cfc4b7836 */ /* 0x000fca0000000000 */
[----:B------:R-:W-:Y:S01]  /*10800*/  ISETP.GE.AND P4, PT, R75, UR66, PT ;  /* 0x000000424b007c0c */ /* 0x000fe2000bf86270 */
[----:B------:R-:W-:Y:S01]  /*10810*/  VIADD R75, R74, UR30 ;  /* 0x0000001e4a4b7c36 */ /* 0x000fe20008000000 */
[----:B------:R-:W-:Y:S01]  /*10820*/  ISETP.LT.AND P5, PT, R67, UR52, !P5 ;  /* 0x0000003443007c0c */ /* 0x000fe2000efa1270 */
[----:B------:R-:W-:Y:S01]  /*10830*/  VIADD R74, R252, 0x2d ;  /* 0x0000002dfc4a7836 */ /* 0x000fe20000000000 */
[----:B------:R-:W-:Y:S01]  /*10840*/  PRMT R131, R202, 0x7610, R131 ;  /* 0x00007610ca837816 */ /* 0x000fe20000000083 */
[C---:B------:R-:W-:Y:S01]  /*10850*/  IMAD.WIDE R8, R75.reuse, 0x2, R6 ;  /* 0x000000024b087825 */ /* 0x040fe200078e0206 */
[----:B------:R-:W2:Y:S01]  /*10860*/  LDL.S16 R202, [R1+0x13c] ;  /* 0x00013c0001ca7983 */ /* 0x000ea20000100600 */
[----:B------:R-:W-:Y:S01]  /*10870*/  ISETP.LT.AND P0, PT, R200, UR77, !P4 ;  /* 0x0000004dc8007c0c */ /* 0x000fe2000e701270 */
[----:B------:R-:W0:Y:S01]  /*10880*/  LDCU UR77, c[0x0][0x39c] ;  /* 0x00007380ff4d77ac */ /* 0x000e220008000800 */
        /* <DEDUP_REMOVED lines=9> */
[----:B---3--:R-:W-:Y:S01]  /*10920*/  PRMT R131, R204, 0x7610, R131 ;  /* 0x00007610cc837816 */ /* 0x008fe20000000083 */
[----:B------:R-:W-:Y:S01]  /*10930*/  IMAD.WIDE R8, R74, 0x2, R6 ;  /* 0x000000024a087825 */ /* 0x000fe200078e0206 */
[----:B------:R-:W-:Y:S01]  /*10940*/  ISETP.LT.AND P2, PT, R200, UR32, !P3 ;  /* 0x00000020c8007c0c */ /* 0x000fe2000df41270 */
[----:B------:R-:W3:Y:S01]  /*10950*/  LDCU UR32, c[0x0][0x39c] ;  /* 0x00007380ff2077ac */ /* 0x000ee20008000800 */
[----:B----4-:R-:W-:Y:S01]  /*10960*/  PRMT R0, R201, 0x7610, R0 ;  /* 0x00007610c9007816 */ /* 0x010fe20000000000 */
[----:B------:R-:W-:Y:S01]  /*10970*/  IMAD.WIDE R2, R74, 0x2, R4 ;  /* 0x000000024a027825 */ /* 0x000fe200078e0204 */
[----:B------:R-:W4:Y:S01]  /*10980*/  LDL.LU.S16 R201, [R1+0x13e] ;  /* 0x00013e0001c97983 */ /* 0x000f220000300600 */
[----:B------:R-:W0:Y:S03]  /*10990*/  LDCU UR76, c[0x0][0x398] ;  /* 0x00007300ff4c77ac */ /* 0x000e260008000800 */
[----:B------:R-:W-:Y:S04]  /*109a0*/  @P1 STG.E.U16 desc[UR22][R8.64], R131 ;  /* 0x0000008308001986 */ /* 0x000fe8000c101516 */
[----:B------:R2:W-:Y:S04]  /*109b0*/  @P5 STG.E.U16 desc[UR22][R2.64], R0 ;  /* 0x0000000002005986 */ /* 0x0005e8000c101516 */
[----:B------:R-:W3:Y:S01]  /*109c0*/  LDL.S16 R204, [R1+0x140] ;  /* 0x0001400001cc7983 */ /* 0x000ee20000100600 */
        /* <DEDUP_REMOVED lines=9> */
[----:B------:R-:W3:Y:S01]  /*10a60*/  LDL.S16 R203, [R1+0x144] ;  /* 0x0001440001cb7983 */ /* 0x000ee20000100600 */
        /* <DEDUP_REMOVED lines=19> */
[----:B------:R-:W-:Y:S04]  /*10ba0*/  @P2 STG.E.U16 desc[UR22][R8.64], R131 ;  /* 0x0000008308002986 */ /* 0x000fe8000c101516 */
        /* <DEDUP_REMOVED lines=9> */
[----:B---3--:R-:W-:Y:S01]  /*10c40*/  PRMT R131, R204, 0x7610, R131 ;  /* 0x00007610cc837816 */ /* 0x008fe20000000083 */
        /* <DEDUP_REMOVED lines=175> */
[----:B------:R-:W3:Y:S01]  /*11740*/  LDL.LU.S16 R202, [R1+0x176] ;  /* 0x0001760001ca7983 */ /* 0x000ee20000300600 */
[----:B------:R-:W-:Y:S01]  /*11750*/  ISETP.LT.AND P0, PT, R200, UR47, !P5 ;  /* 0x0000002fc8007c0c */ /* 0x000fe2000ef01270 */
[----:B------:R-:W1:Y:S01]  /*11760*/  LDCU UR69, c[0x0][0x398] ;  /* 0x00007300ff4577ac */ /* 0x000e620008000800 */
[----:B----4-:R-:W-:Y:S01]  /*11770*/  PRMT R0, R201, 0x7610, R0 ;  /* 0x00007610c9007816 */ /* 0x010fe20000000000 */
[----:B------:R-:W-:Y:S01]  /*11780*/  IMAD.WIDE R2, R74, 0x2, R4 ;  /* 0x000000024a027825 */ /* 0x000fe200078e0204 */
[----:B------:R-:W4:Y:S04]  /*11790*/  LDL.S16 R201, [R1+0x178] ;  /* 0x0001780001c97983 */ /* 0x000f280000100600 */
[----:B------:R-:W-:Y:S01]  /*117a0*/  @P2 STG.E.U16 desc[UR22][R8.64], R131 ;  /* 0x0000008308002986 */ /* 0x000fe2000c101516 */
[----:B------:R-:W-:Y:S01]  /*117b0*/  VIADD R75, R252, 0x3c ;  /* 0x0000003cfc4b7836 */ /* 0x000fe20000000000 */
[----:B------:R-:W0:Y:S02]  /*117c0*/  LDCU UR47, c[0x0][0x39c] ;  /* 0x00007380ff2f77ac */ /* 0x000e240008000800 */
[----:B------:R2:W-:Y:S02]  /*117d0*/  @P3 STG.E.U16 desc[UR22][R2.64], R0 ;  /* 0x0000000002003986 */ /* 0x0005e4000c101516 */
[----:B--2---:R-:W-:-:S02]  /*117e0*/  PRMT R0, R197, 0x7610, R0 ;  /* 0x00007610c5007816 */ /* 0x004fc40000000000 */
[----:B------:R-:W2:Y:S01]  /*117f0*/  LDL.LU.S16 R197, [R1+0x17a] ;  /* 0x00017a0001c57983 */ /* 0x000ea20000300600 */
[----:B------:R-:W-:Y:S01]  /*11800*/  ISETP.GE.AND P4, PT, R75, UR38, PT ;  /* 0x000000264b007c0c */ /* 0x000fe2000bf86270 */
[----:B------:R-:W-:Y:S01]  /*11810*/  VIADD R75, R74, UR30 ;  /* 0x0000001e4a4b7c36 */ /* 0x000fe20008000000 */
[----:B---3--:R-:W-:Y:S01]  /*11820*/  PRMT R131, R204, 0x7610, R131 ;  /* 0x00007610cc837816 */ /* 0x008fe20000000083 */
[----:B------:R-:W-:Y:S01]  /*11830*/  VIADD R74, R252, 0x3d ;  /* 0x0000003dfc4a7836 */ /* 0x000fe20000000000 */
[----:B------:R-:W3:Y:S01]  /*11840*/  LDL.S16 R205, [R1+0x17c] ;  /* 0x00017c0001cd7983 */ /* 0x000ee20000100600 */
[----:B------:R-:W-:Y:S01]  /*11850*/  IMAD.WIDE R8, R75, 0x2, R6 ;  /* 0x000000024b087825 */ /* 0x000fe200078e0206 */
[----:B------:R-:W-:Y:S01]  /*11860*/  ISETP.LT.AND P5, PT, R67, UR44, !P5 ;  /* 0x0000002c43007c0c */ /* 0x000fe2000efa1270 */
[----:B------:R-:W1:Y:S01]  /*11870*/  LDCU UR44, c[0x0][0x398] ;  /* 0x00007300ff2c77ac */ /* 0x000e620008000800 */
[----:B0-----:R-:W-:Y:S01]  /*11880*/  ISETP.GE.AND P3, PT, R74, UR34, PT ;  /* 0x000000224a007c0c */ /* 0x001fe2000bf66270 */
[C---:B------:R-:W-:Y:S01]  /*11890*/  VIADD R74, R75.reuse, UR30 ;  /* 0x0000001e4b4a7c36 */ /* 0x040fe20008000000 */
[----:B------:R-:W3:Y:S01]  /*118a0*/  LDL.LU.S16 R204, [R1+0x17e] ;  /* 0x00017e0001cc7983 */ /* 0x000ee20000300600 */
[----:B------:R-:W-:Y:S01]  /*118b0*/  IMAD.WIDE R2, R75, 0x2, R4 ;  /* 0x000000024b027825 */ /* 0x000fe200078e0204 */
[----:B------:R-:W-:Y:S01]  /*118c0*/  ISETP.LT.AND P2, PT, R200, UR18, !P4 ;  /* 0x00000012c8007c0c */ /* 0x000fe2000e741270 */
[----:B------:R-:W0:Y:S01]  /*118d0*/  LDCU UR38, c[0x0][0x398] ;  /* 0x00007300ff2677ac */ /* 0x000e220008000800 */
[----:B------:R1:W-:Y:S01]  /*118e0*/  @P1 STG.E.U16 desc[UR22][R8.64], R131 ;  /* 0x0000008308001986 */ /* 0x0003e2000c101516 */
[----:B------:R-:W-:Y:S01]  /*118f0*/  VIADD R75, R252, 0x3e ;  /* 0x0000003efc4b7836 */ /* 0x000fe20000000000 */
[----:B------:R-:W0:Y:S02]  /*11900*/  LDCU UR18, c[0x0][0x39c] ;  /* 0x00007380ff1277ac */ /* 0x000e240008000800 */
[----:B------:R4:W-:Y:S01]  /*11910*/  @P6 STG.E.U16 desc[UR22][R2.64], R0 ;  /* 0x0000000002006986 */ /* 0x0009e2000c101516 */
[----:B------:R-:W-:Y:S01]  /*11920*/  PRMT R196, R239, 0x7632, R196 ;  /* 0x00007632efc47816 */ /* 0x000fe200000000c4 */
[----:B------:R-:W0:Y:S01]  /*11930*/  LDCU UR34, c[0x0][0x398] ;  /* 0x00007300ff2277ac */ /* 0x000e220008000800 */
[----:B-1----:R-:W-:Y:S01]  /*11940*/  PRMT R131, R203, 0x7610, R131 ;  /* 0x00007610cb837816 */ /* 0x002fe20000000083 */
[----:B------:R-:W-:Y:S01]  /*11950*/  IMAD.WIDE R8, R74, 0x2, R6 ;  /* 0x000000024a087825 */ /* 0x000fe200078e0206 */
[----:B------:R-:W3:Y:S01]  /*11960*/  LDL.S16 R203, [R1+0x180] ;  /* 0x0001800001cb7983 */ /* 0x000ee20000100600 */
[----:B----4-:R-:W-:-:S02]  /*11970*/  PRMT R0, R202, 0x7610, R0 ;  /* 0x00007610ca007816 */ /* 0x010fc40000000000 */
[----:B------:R-:W-:Y:S01]  /*11980*/  IMAD.WIDE R2, R74, 0x2, R4 ;  /* 0x000000024a027825 */ /* 0x000fe200078e0204 */
[----:B------:R1:W-:Y:S04]  /*11990*/  @P0 STG.E.U16 desc[UR22][R8.64], R131 ;  /* 0x0000008308000986 */ /* 0x0003e8000c101516 */
[----:B------:R-:W4:Y:S01]  /*119a0*/  LDL.LU.S16 R202, [R1+0x182] ;  /* 0x0001820001ca7983 */ /* 0x000f220000300600 */
[----:B-1----:R-:W-:-:S03]  /*119b0*/  PRMT R131, R201, 0x7610, R131 ;  /* 0x00007610c9837816 */ /* 0x002fc60000000083 */
[----:B------:R-:W4:Y:S04]  /*119c0*/  LDL.S16 R201, [R1+0x184] ;  /* 0x0001840001c97983 */ /* 0x000f280000100600 */
[----:B------:R2:W-:Y:S02]  /*119d0*/  @P5 STG.E.U16 desc[UR22][R2.64], R0 ;  /* 0x0000000002005986 */ /* 0x0005e4000c101516 */
[----:B--2---:R-:W-:Y:S02]  /*119e0*/  PRMT R0, R197, 0x7610, R0 ;  /* 0x00007610c5007816 */ /* 0x004fe40000000000 */
[----:B------:R-:W2:Y:S01]  /*119f0*/  LDL.LU.S16 R197, [R1+0x186] ;  /* 0x0001860001c57983 */ /* 0x000ea20000300600 */
[----:B------:R-:W-:Y:S01]  /*11a00*/  ISETP.LT.AND P4, PT, R67, UR68, !P4 ;  /* 0x0000004443007c0c */ /* 0x000fe2000e781270 */
[----:B------:R-:W1:Y:S01]  /*11a10*/  LDCU UR68, c[0x0][0x398] ;  /* 0x00007300ff4477ac */ /* 0x000e620008000800 */
[----:B------:R-:W-:Y:S01]  /*11a20*/  ISETP.GE.AND P6, PT, R75, UR43, PT ;  /* 0x0000002b4b007c0c */ /* 0x000fe2000bfc6270 */
[----:B------:R-:W-:-:S02]  /*11a30*/  VIADD R75, R74, UR30 ;  /* 0x0000001e4a4b7c36 */ /* 0x000fc40008000000 */
[----:B------:R-:W-:Y:S01]  /*11a40*/  VIADD R74, R252, 0x3f ;  /* 0x0000003ffc4a7836 */ /* 0x000fe20000000000 */
[----:B------:R-:W-:Y:S01]  /*11a50*/  ISETP.LT.AND P1, PT, R200, UR75, !P3 ;  /* 0x0000004bc8007c0c */ /* 0x000fe2000df21270 */
[----:B------:R-:W-:Y:S01]  /*11a60*/  IMAD.WIDE R8, R75, 0x2, R6 ;  /* 0x000000024b087825 */ /* 0x000fe200078e0206 */
[----:B------:R-:W-:Y:S01]  /*11a70*/  ISETP.LT.AND P3, PT, R67, UR67, !P3 ;  /* 0x0000004343007c0c */ /* 0x000fe2000df61270 */
[----:B------:R-:W0:Y:S01]  /*11a80*/  LDCU UR75, c[0x0][0x39c] ;  /* 0x00007380ff4b77ac */ /* 0x000e220008000800 */
[----:B------:R-:W-:Y:S01]  /*11a90*/  ISETP.GE.AND P5, PT, R74, UR33, PT ;  /* 0x000000214a007c0c */ /* 0x000fe2000bfa6270 */
[C---:B------:R-:W-:Y:S02]  /*11aa0*/  VIADD R74, R75.reuse, UR30 ;  /* 0x0000001e4b4a7c36 */ /* 0x040fe40008000000 */
[----:B------:R-:W-:Y:S01]  /*11ab0*/  IMAD.WIDE R2, R75, 0x2, R4 ;  /* 0x000000024b027825 */ /* 0x000fe200078e0204 */
[----:B------:R-:W-:Y:S01]  /*11ac0*/  ISETP.LT.AND P0, PT, R200, UR48, !P6 ;  /* 0x00000030c8007c0c */ /* 0x000fe2000f701270 */
[----:B------:R3:W-:Y:S01]  /*11ad0*/  @P2 STG.E.U16 desc[UR22][R8.64], R131 ;  /* 0x0000008308002986 */ /* 0x0007e2000c101516 */
[----:B------:R-:W0:Y:S01]  /*11ae0*/  LDCU UR67, c[0x0][0x398] ;  /* 0x00007300ff4377ac */ /* 0x000e220008000800 */
[----:B------:R-:W-:-:S02]  /*11af0*/  VIADD R75, R252, 0x40 ;  /* 0x00000040fc4b7836 */ /* 0x000fc40000000000 */
[----:B------:R1:W-:Y:S01]  /*11b00*/  @P4 STG.E.U16 desc[UR22][R2.64], R0 ;  /* 0x0000000002004986 */ /* 0x0003e2000c101516 */
[----:B------:R-:W0:Y:S02]  /*11b10*/  LDCU UR43, c[0x0][0x398] ;  /* 0x00007300ff2b77ac */ /* 0x000e240008000800 */
[----:B------:R-:W-:Y:S01]  /*11b20*/  ISETP.GE.AND P4, PT, R75, UR77, PT ;  /* 0x0000004d4b007c0c */ /* 0x000fe2000bf86270 */
[C---:B------:R-:W-:Y:S01]  /*11b30*/  VIADD R75, R74.reuse, UR30 ;  /* 0x0000001e4a4b7c36 */ /* 0x040fe20008000000 */
[----:B------:R-:W-:Y:S01]  /*11b40*/  ISETP.LT.AND P6, PT, R67, UR24, !P6 ;  /* 0x0000001843007c0c */ /* 0x000fe2000f7c1270 */
[----:B------:R-:W0:Y:S01]  /*11b50*/  LDCU UR48, c[0x0][0x39c] ;  /* 0x00007380ff3077ac */ /* 0x000e220008000800 */
[----:B---3--:R-:W-:Y:S01]  /*11b60*/  PRMT R131, R205, 0x7610, R131 ;  /* 0x00007610cd837816 */ /* 0x008fe20000000083 */
[----:B------:R-:W-:Y:S01]  /*11b70*/  IMAD.WIDE R8, R74, 0x2, R6 ;  /* 0x000000024a087825 */ /* 0x000fe200078e0206 */
[----:B------:R-:W-:Y:S01]  /*11b80*/  ISETP.LT.AND P2, PT, R200, UR52, !P5 ;  /* 0x00000034c8007c0c */ /* 0x000fe2000ef41270 */
[----:B------:R-:W3:Y:S01]  /*11b90*/  LDCU UR24, c[0x0][0x398] ;  /* 0x00007300ff1877ac */ /* 0x000ee20008000800 */
[----:B-1----:R-:W-:Y:S01]  /*11ba0*/  PRMT R0, R204, 0x7610, R0 ;  /* 0x00007610cc007816 */ /* 0x002fe20000000000 */
[----:B------:R-:W-:Y:S01]  /*11bb0*/  IMAD.WIDE R2, R74, 0x2, R4 ;  /* 0x000000024a027825 */ /* 0x000fe200078e0204 */
[----:B------:R1:W-:Y:S01]  /*11bc0*/  @P1 STG.E.U16 desc[UR22][R8.64], R131 ;  /* 0x0000008308001986 */ /* 0x0003e2000c101516 */
[----:B------:R-:W0:Y:S02]  /*11bd0*/  LDCU UR33, c[0x0][0x398] ;  /* 0x00007300ff2177ac */ /* 0x000e240008000800 */
[----:B------:R-:W-:Y:S01]  /*11be0*/  VIADD R74, R252, 0x41 ;  /* 0x00000041fc4a7836 */ /* 0x000fe20000000000 */
[----:B------:R4:W-:Y:S01]  /*11bf0*/  @P3 STG.E.U16 desc[UR22][R2.64], R0 ;  /* 0x0000000002003986 */ /* 0x0009e2000c101516 */
[----:B------:R-:W-:Y:S01]  /*11c00*/  ISETP.LT.AND P5, PT, R67, UR66, !P5 ;  /* 0x0000004243007c0c */ /* 0x000fe2000efa1270 */
[----:B------:R-:W0:Y:S02]  /*11c10*/  LDCU UR52, c[0x0][0x39c] ;  /* 0x00007380ff3477ac */ /* 0x000e240008000800 */
[----:B------:R-:W-:Y:S01]  /*11c20*/  ISETP.GE.AND P3, PT, R74, UR32, PT ;  /* 0x000000204a007c0c */ /* 0x000fe2000bf66270 */
[----:B------:R-:W-:Y:S01]  /*11c30*/  VIADD R74, R75, UR30 ;  /* 0x0000001e4b4a7c36 */ /* 0x000fe20008000000 */
[----:B------:R-:W0:Y:S01]  /*11c40*/  LDCU UR77, c[0x0][0x398] ;  /* 0x00007300ff4d77ac */ /* 0x000e220008000800 */
[----:B-1----:R-:W-:Y:S01]  /*11c50*/  PRMT R131, R203, 0x7610, R131 ;  /* 0x00007610cb837816 */ /* 0x002fe20000000083 */
[C---:B------:R-:W-:Y:S01]  /*11c60*/  IMAD.WIDE R8, R75.reuse, 0x2, R6 ;  /* 0x000000024b087825 */ /* 0x040fe200078e0206 */
[----:B------:R-:W-:Y:S01]  /*11c70*/  ISETP.LT.AND P1, PT, R200, UR76, !P4 ;  /* 0x0000004cc8007c0c */ /* 0x000fe2000e721270 */
[----:B------:R-:W1:Y:S01]  /*11c80*/  LDCU UR66, c[0x0][0x398] ;  /* 0x00007300ff4277ac */ /* 0x000e620008000800 */
[----:B----4-:R-:W-:Y:S01]  /*11c90*/  PRMT R0, R202, 0x7610, R0 ;  /* 0x00007610ca007816 */ /* 0x010fe20000000000 */
[----:B------:R-:W-:Y:S01]  /*11ca0*/  IMAD.WIDE R2, R75, 0x2, R4 ;  /* 0x000000024b027825 */ /* 0x000fe200078e0204 */
[----:B------:R4:W-:Y:S01]  /*11cb0*/  @P0 STG.E.U16 desc[UR22][R8.64], R131 ;  /* 0x0000008308000986 */ /* 0x0009e2000c101516 */
[----:B------:R-:W0:Y:S02]  /*11cc0*/  LDCU UR76, c[0x0][0x39c] ;  /* 0x00007380ff4c77ac */ /* 0x000e240008000800 */
[----:B------:R-:W-:Y:S01]  /*11cd0*/  VIADD R75, R252, 0x42 ;  /* 0x00000042fc4b7836 */ /* 0x000fe20000000000 */
[----:B------:R0:W-:Y:S01]  /*11ce0*/  @P6 STG.E.U16 desc[UR22][R2.64], R0 ;  /* 0x0000000002006986 */ /* 0x0001e2000c101516 */
[----:B------:R-:W-:Y:S01]  /*11cf0*/  ISETP.LT.AND P4, PT, R67, UR53, !P4 ;  /* 0x0000003543007c0c */ /* 0x000fe2000e781270 */
[----:B------:R-:W1:Y:S01]  /*11d00*/  LDCU UR53, c[0x0][0x398] ;  /* 0x00007300ff3577ac */ /* 0x000e620008000800 */
[----:B------:R-:W1:Y:S01]  /*11d10*/  LDCU UR32, c[0x0][0x398] ;  /* 0x00007300ff2077ac */ /* 0x000e620008000800 */
[----:B----4-:R-:W-:Y:S01]  /*11d20*/  PRMT R131, R201, 0x7610, R131 ;  /* 0x00007610c9837816 */ /* 0x010fe20000000083 */
[C-C-:B------:R-:W-:Y:S01]  /*11d30*/  IMAD.WIDE R8, R74.reuse, 0x2, R6.reuse ;  /* 0x000000024a087825 */ /* 0x140fe200078e0206 */
[----:B------:R-:W-:Y:S01]  /*11d40*/  ISETP.GE.AND P6, PT, R75, UR51, PT ;  /* 0x000000334b007c0c */ /* 0x000fe2000bfc6270 */
[----:B------:R-:W4:Y:S02]  /*11d50*/  LDCU UR51, c[0x0][0x398] ;  /* 0x00007300ff3377ac */ /* 0x000f240008000800 */
[----:B------:R-:W-:Y:S01]  /*11d60*/  VIADD R75, R74, UR30 ;  /* 0x0000001e4a4b7c36 */ /* 0x000fe20008000000 */
[----:B------:R1:W-:Y:S01]  /*11d70*/  @P2 STG.E.U16 desc[UR22][R8.64], R131 ;  /* 0x0000008308002986 */ /* 0x0003e2000c101516 */
[----:B------:R-:W-:Y:S01]  /*11d80*/  ISETP.LT.AND P0, PT, R200, UR35, !P3 ;  /* 0x00000023c8007c0c */ /* 0x000fe2000df01270 */
[----:B------:R-:W2:Y:S01]  /*11d90*/  LDCU UR35, c[0x0][0x39c] ;  /* 0x00007380ff2377ac */ /* 0x000ea20008000800 */
[----:B------:R-:W-:Y:S01]  /*11da0*/  ISETP.LT.AND P3, PT, R67, UR20, !P3 ;  /* 0x0000001443007c0c */ /* 0x000fe2000df61270 */
[----:B0-----:R-:W-:-:S04]  /*11db0*/  IMAD.WIDE R2, R75, 0x2, R6 ;  /* 0x000000024b027825 */ /* 0x001fc800078e0206 */
[----:B-1----:R-:W-:Y:S01]  /*11dc0*/  IMAD.WIDE R8, R74, 0x2, R4 ;  /* 0x000000024a087825 */ /* 0x002fe200078e0204 */
[----:B------:R-:W-:Y:S01]  /*11dd0*/  ISETP.LT.AND P2, PT, R200, UR59, !P6 ;  /* 0x0000003bc8007c0c */ /* 0x000fe2000f741270 */
[----:B------:R-:W0:Y:S02]  /*11de0*/  LDCU UR20, c[0x0][0x398] ;  /* 0x00007300ff1477ac */ /* 0x000e240008000800 */
[----:B------:R-:W-:Y:S01]  /*11df0*/  VIADD R74, R252, 0x43 ;  /* 0x00000043fc4a7836 */ /* 0x000fe20000000000 */
[----:B------:R-:W-:Y:S01]  /*11e00*/  ISETP.LT.AND P6, PT, R67, UR65, !P6 ;  /* 0x0000004143007c0c */ /* 0x000fe2000f7c1270 */
[----:B------:R-:W1:Y:S01]  /*11e10*/  LDCU UR59, c[0x0][0x39c] ;  /* 0x00007380ff3b77ac */ /* 0x000e620008000800 */
[----:B------:R-:W-:Y:S01]  /*11e20*/  PRMT R131, R233, 0x7632, R131 ;  /* 0x00007632e9837816 */ /* 0x000fe20000000083 */
[----:B------:R-:W0:Y:S01]  /*11e30*/  LDCU UR65, c[0x0][0x398] ;  /* 0x00007300ff4177ac */ /* 0x000e220008000800 */
[----:B--2---:R-:W-:-:S05]  /*11e40*/  PRMT R0, R197, 0x7610, R0 ;  /* 0x00007610c5007816 */ /* 0x004fca0000000000 */
[----:B------:R2:W-:Y:S01]  /*11e50*/  @P5 STG.E.U16 desc[UR22][R8.64], R0 ;  /* 0x0000000008005986 */ /* 0x0005e2000c101516 */
[----:B------:R-:W-:Y:S01]  /*11e60*/  ISETP.GE.AND P5, PT, R74, UR12, PT ;  /* 0x0000000c4a007c0c */ /* 0x000fe2000bfa6270 */
[----:B------:R-:W-:Y:S01]  /*11e70*/  VIADD R74, R75, UR30 ;  /* 0x0000001e4b4a7c36 */ /* 0x000fe20008000000 */
[----:B------:R-:W0:Y:S01]  /*11e80*/  LDCU UR12, c[0x0][0x398] ;  /* 0x00007300ff0c77ac */ /* 0x000e220008000800 */
[----:B------:R1:W-:Y:S01]  /*11e90*/  @P1 STG.E.U16 desc[UR22][R2.64], R211 ;  /* 0x000000d302001986 */ /* 0x0003e2000c101516 */
[----:B--2---:R-:W-:Y:S01]  /*11ea0*/  PRMT R0, R211, 0x7632, R0 ;  /* 0x00007632d3007816 */ /* 0x004fe20000000000 */
[----:B------:R-:W-:-:S04]  /*11eb0*/  IMAD.WIDE R8, R75, 0x2, R4 ;  /* 0x000000024b087825 */ /* 0x000fc800078e0204 */
[----:B------:R-:W-:Y:S01]  /*11ec0*/  VIADD R75, R252, 0x44 ;  /* 0x00000044fc4b7836 */ /* 0x000fe20000000000 */
[----:B------:R2:W-:Y:S01]  /*11ed0*/  @P4 STG.E.U16 desc[UR22][R8.64], R0 ;  /* 0x0000000008004986 */ /* 0x0005e2000c101516 */
[----:B-1----:R-:W-:-:S03]  /*11ee0*/  IMAD.WIDE R2, R74, 0x2, R6 ;  /* 0x000000024a027825 */ /* 0x002fc600078e0206 */
[----:B------:R-:W-:Y:S01]  /*11ef0*/  ISETP.GE.AND P4, PT, R75, UR37, PT ;  /* 0x000000254b007c0c */ /* 0x000fe2000bf86270 */
[----:B------:R-:W-:Y:S01]  /*11f00*/  VIADD R75, R74, UR30 ;  /* 0x0000001e4a4b7c36 */ /* 0x000fe20008000000 */
[----:B------:R1:W-:Y:S01]  /*11f10*/  @P0 STG.E.U16 desc[UR22][R2.64], R217 ;  /* 0x000000d902000986 */ /* 0x0003e2000c101516 */
[----:B------:R-:W-:Y:S01]  /*11f20*/  ISETP.LT.AND P1, PT, R200, UR42, !P5 ;  /* 0x0000002ac8007c0c */ /* 0x000fe2000ef21270 */
[----:B------:R-:W0:Y:S01]  /*11f30*/  LDCU UR42, c[0x0][0x39c] ;  /* 0x00007380ff2a77ac */ /* 0x000e220008000800 */
[----:B--2---:R-:W-:Y:S01]  /*11f40*/  PRMT R0, R217, 0x7632, R0 ;  /* 0x00007632d9007816 */ /* 0x004fe20000000000 */
[----:B------:R-:W-:Y:S01]  /*11f50*/  IMAD.WIDE R8, R74, 0x2, R4 ;  /* 0x000000024a087825 */ /* 0x000fe200078e0204 */
[----:B------:R-:W2:Y:S03]  /*11f60*/  LDCU UR37, c[0x0][0x398] ;  /* 0x00007300ff2577ac */ /* 0x000ea60008000800 */
[----:B------:R-:W-:Y:S01]  /*11f70*/  VIADD R74, R252, 0x45 ;  /* 0x00000045fc4a7836 */ /* 0x000fe20000000000 */
[----:B------:R0:W-:Y:S01]  /*11f80*/  @P3 STG.E.U16 desc[UR22][R8.64], R0 ;  /* 0x0000000008003986 */ /* 0x0001e2000c101516 */
[----:B------:R-:W-:Y:S01]  /*11f90*/  ISETP.LT.AND P5, PT, R67, UR10, !P5 ;  /* 0x0000000a43007c0c */ /* 0x000fe2000efa1270 */
[C---:B-1----:R-:W-:Y:S01]  /*11fa0*/  IMAD.WIDE R2, R75.reuse, 0x2, R6 ;  /* 0x000000024b027825 */ /* 0x042fe200078e0206 */
[----:B------:R-:W-:Y:S01]  /*11fb0*/  ISETP.LT.AND P0, PT, R200, UR74, !P4 ;  /* 0x0000004ac8007c0c */ /* 0x000fe2000e701270 */
[----:B------:R-:W1:Y:S01]  /*11fc0*/  LDCU UR10, c[0x0][0x398] ;  /* 0x00007300ff0a77ac */ /* 0x000e620008000800 */
[----:B------:R-:W-:Y:S01]  /*11fd0*/  ISETP.GE.AND P3, PT, R74, UR31, PT ;  /* 0x0000001f4a007c0c */ /* 0x000fe2000bf66270 */
[----:B------:R-:W-:Y:S01]  /*11fe0*/  VIADD R74, R75, UR30 ;  /* 0x0000001e4b4a7c36 */ /* 0x000fe20008000000 */
[----:B------:R2:W-:Y:S01]  /*11ff0*/  @P2 STG.E.U16 desc[UR22][R2.64], R219 ;  /* 0x000000db02002986 */ /* 0x0005e2000c101516 */
[----:B0-----:R-:W-:Y:S01]  /*12000*/  PRMT R0, R219, 0x7632, R0 ;  /* 0x00007632db007816 */ /* 0x001fe20000000000 */
[----:B------:R-:W-:Y:S01]  /*12010*/  IMAD.WIDE R8, R75, 0x2, R4 ;  /* 0x000000024b087825 */ /* 0x000fe200078e0204 */
[----:B------:R-:W-:Y:S01]  /*12020*/  ISETP.LT.AND P4, PT, R67, UR57, !P4 ;  /* 0x0000003943007c0c */ /* 0x000fe2000e781270 */
[----:B------:R-:W0:Y:S02]  /*12030*/  LDCU UR74, c[0x0][0x39c] ;  /* 0x00007380ff4a77ac */ /* 0x000e240008000800 */
[----:B------:R-:W-:Y:S01]  /*12040*/  VIADD R75, R252, 0x46 ;  /* 0x00000046fc4b7836 */ /* 0x000fe20000000000 */
[----:B------:R1:W-:Y:S01]  /*12050*/  @P6 STG.E.U16 desc[UR22][R8.64], R0 ;  /* 0x0000000008006986 */ /* 0x0003e2000c101516 */
[----:B--2---:R-:W-:Y:S01]  /*12060*/  IMAD.WIDE R2, R74, 0x2, R6 ;  /* 0x000000024a027825 */ /* 0x004fe200078e0206 */
[----:B------:R-:W-:Y:S01]  /*12070*/  ISETP.LT.AND P2, PT, R200, UR9, !P3 ;  /* 0x00000009c8007c0c */ /* 0x000fe2000df41270 */
[----:B------:R-:W2:Y:S01]  /*12080*/  LDCU UR57, c[0x0][0x398] ;  /* 0x00007300ff3977ac */ /* 0x000ea20008000800 */
[----:B------:R-:W-:Y:S01]  /*12090*/  ISETP.GE.AND P6, PT, R75, UR58, PT ;  /* 0x0000003a4b007c0c */ /* 0x000fe2000bfc6270 */
[C---:B------:R-:W-:Y:S01]  /*120a0*/  VIADD R75, R74.reuse, UR30 ;  /* 0x0000001e4a4b7c36 */ /* 0x040fe20008000000 */
[----:B------:R0:W-:Y:S01]  /*120b0*/  @P1 STG.E.U16 desc[UR22][R2.64], R221 ;  /* 0x000000dd02001986 */ /* 0x0001e2000c101516 */
[----:B------:R-:W2:Y:S01]  /*120c0*/  LDCU UR31, c[0x0][0x398] ;  /* 0x00007300ff1f77ac */ /* 0x000ea20008000800 */
        /* <DEDUP_REMOVED lines=10> */
[----:B------:R-:W-:Y:S01]  /*12170*/  VIADD R74, R75, UR30 ;  /* 0x0000001e4b4a7c36 */ /* 0x000fe20008000000 */
[----:B------:R1:W-:Y:S01]  /*12180*/  @P0 STG.E.U16 desc[UR22][R2.64], R223 ;  /* 0x000000df02000986 */ /* 0x0003e2000c101516 */
[----:B------:R-:W0:Y:S01]  /*12190*/  LDCU UR58, c[0x0][0x398] ;  /* 0x00007300ff3a77ac */ /* 0x000e220008000800 */
[----:B--2---:R-:W-:Y:S01]  /*121a0*/  PRMT R0, R223, 0x7632, R0 ;  /* 0x00007632df007816 */ /* 0x004fe20000000000 */
[----:B------:R-:W-:Y:S01]  /*121b0*/  IMAD.WIDE R8, R75, 0x2, R4 ;  /* 0x000000024b087825 */ /* 0x000fe200078e0204 */
[----:B------:R-:W-:Y:S01]  /*121c0*/  ISETP.LT.AND P6, PT, R67, UR40, !P6 ;  /* 0x0000002843007c0c */ /* 0x000fe2000f7c1270 */
[----:B------:R-:W2:Y:S02]  /*121d0*/  LDCU UR73, c[0x0][0x39c] ;  /* 0x00007380ff4977ac */ /* 0x000ea40008000800 */
[----:B------:R-:W-:Y:S01]  /*121e0*/  VIADD R75, R252, 0x48 ;  /* 0x00000048fc4b7836 */ /* 0x000fe20000000000 */
[----:B------:R0:W-:Y:S01]  /*121f0*/  @P4 STG.E.U16 desc[UR22][R8.64], R0 ;  /* 0x0000000008004986 */ /* 0x0001e2000c101516 */
[----:B-1----:R-:W-:Y:S01]  /*12200*/  IMAD.WIDE R2, R74, 0x2, R6 ;  /* 0x000000024a027825 */ /* 0x002fe200078e0206 */
[----:B------:R-:W-:Y:S01]  /*12210*/  ISETP.LT.AND P0, PT, R200, UR46, !P5 ;  /* 0x0000002ec8007c0c */ /* 0x000fe2000ef01270 */
[----:B------:R-:W1:Y:S01]  /*12220*/  LDCU UR40, c[0x0][0x398] ;  /* 0x00007300ff2877ac */ /* 0x000e620008000800 */
[----:B------:R-:W-:Y:S01]  /*12230*/  ISETP.GE.AND P4, PT, R75, UR49, PT ;  /* 0x000000314b007c0c */ /* 0x000fe2000bf86270 */
[C---:B------:R-:W-:Y:S01]  /*12240*/  VIADD R75, R74.reuse, UR30 ;  /* 0x0000001e4a4b7c36 */ /* 0x040fe20008000000 */
[----:B------:R2:W-:Y:S01]  /*12250*/  @P2 STG.E.U16 desc[UR22][R2.64], R225 ;  /* 0x000000e102002986 */ /* 0x0005e2000c101516 */
[----:B------:R-:W1:Y:S01]  /*12260*/  LDCU UR63, c[0x0][0x398] ;  /* 0x00007300ff3f77ac */ /* 0x000e620008000800 */
[----:B0-----:R-:W-:Y:S01]  /*12270*/  PRMT R0, R225, 0x7632, R0 ;  /* 0x00007632e1007816 */ /* 0x001fe20000000000 */
[----:B------:R-:W-:Y:S01]  /*12280*/  IMAD.WIDE R8, R74, 0x2, R4 ;  /* 0x000000024a087825 */ /* 0x000fe200078e0204 */
[----:B------:R-:W-:Y:S01]  /*12290*/  ISETP.LT.AND P5, PT, R67, UR26, !P5 ;  /* 0x0000001a43007c0c */ /* 0x000fe2000efa1270 */
[----:B------:R-:W0:Y:S02]  /*122a0*/  LDCU UR46, c[0x0][0x39c] ;  /* 0x00007380ff2e77ac */ /* 0x000e240008000800 */
[----:B------:R-:W-:Y:S01]  /*122b0*/  VIADD R74, R252, 0x49 ;  /* 0x00000049fc4a7836 */ /* 0x000fe20000000000 */
[----:B------:R1:W-:Y:S01]  /*122c0*/  @P3 STG.E.U16 desc[UR22][R8.64], R0 ;  /* 0x0000000008003986 */ /* 0x0003e2000c101516 */
[C---:B--2---:R-:W-:Y:S01]  /*122d0*/  IMAD.WIDE R2, R75.reuse, 0x2, R6 ;  /* 0x000000024b027825 */ /* 0x044fe200078e0206 */
[----:B------:R-:W-:Y:S01]  /*122e0*/  ISETP.LT.AND P2, PT, R200, UR72, !P4 ;  /* 0x00000048c8007c0c */ /* 0x000fe2000e741270 */
[----:B------:R-:W2:Y:S01]  /*122f0*/  LDCU UR26, c[0x0][0x398] ;  /* 0x00007300ff1a77ac */ /* 0x000ea20008000800 */
[----:B------:R-:W-:Y:S01]  /*12300*/  ISETP.GE.AND P3, PT, R74, UR39, PT ;  /* 0x000000274a007c0c */ /* 0x000fe2000bf66270 */
[----:B------:R-:W-:Y:S01]  /*12310*/  VIADD R74, R75, UR30 ;  /* 0x0000001e4b4a7c36 */ /* 0x000fe20008000000 */
[----:B------:R0:W-:Y:S01]  /*12320*/  @P1 STG.E.U16 desc[UR22][R2.64], R227 ;  /* 0x000000e302001986 */ /* 0x0001e2000c101516 */
[----:B------:R-:W-:Y:S01]  /*12330*/  ISETP.LT.AND P4, PT, R67, UR45, !P4 ;  /* 0x0000002d43007c0c */ /* 0x000fe2000e781270 */
        /* <DEDUP_REMOVED lines=8> */
[----:B------:R-:W0:Y:S02]  /*123c0*/  LDCU UR45, c[0x0][0x398] ;  /* 0x00007300ff2d77ac */ /* 0x000e240008000800 */
[----:B------:R-:W-:Y:S01]  /*123d0*/  ISETP.GE.AND P6, PT, R75, UR4, PT ;  /* 0x000000044b007c0c */ /* 0x000fe2000bfc6270 */
[C---:B------:R-:W-:Y:S01]  /*123e0*/  VIADD R75, R74.reuse, UR30 ;  /* 0x0000001e4a4b7c36 */ /* 0x040fe20008000000 */
[----:B------:R-:W-:Y:S01]  /*123f0*/  ISETP.LT.AND P3, PT, R67, UR16, !P3 ;  /* 0x0000001043007c0c */ /* 0x000fe2000df61270 */
[----:B------:R1:W-:Y:S01]  /*12400*/  @P0 STG.E.U16 desc[UR22][R2.64], R229 ;  /* 0x000000e502000986 */ /* 0x0003e2000c101516 */
[----:B------:R-:W0:Y:S01]  /*12410*/  LDCU UR39, c[0x0][0x398] ;  /* 0x00007300ff2777ac */ /* 0x000e220008000800 */
[----:B--2---:R-:W-:Y:S01]  /*12420*/  PRMT R0, R229, 0x7632, R0 ;  /* 0x00007632e5007816 */ /* 0x004fe20000000000 */
[----:B------:R-:W-:Y:S01]  /*12430*/  IMAD.WIDE R8, R74, 0x2, R4 ;  /* 0x000000024a087825 */ /* 0x000fe200078e0204 */
[----:B------:R-:W2:Y:S03]  /*12440*/  LDCU UR41, c[0x0][0x39c] ;  /* 0x00007380ff2977ac */ /* 0x000ea60008000800 */
[----:B------:R-:W-:Y:S01]  /*12450*/  VIADD R74, R252, 0x4b ;  /* 0x0000004bfc4a7836 */ /* 0x000fe20000000000 */
[----:B------:R0:W-:Y:S01]  /*12460*/  @P5 STG.E.U16 desc[UR22][R8.64], R0 ;  /* 0x0000000008005986 */ /* 0x0001e2000c101516 */
[C---:B-1----:R-:W-:Y:S01]  /*12470*/  IMAD.WIDE R2, R75.reuse, 0x2, R6 ;  /* 0x000000024b027825 */ /* 0x042fe200078e0206 */
[----:B------:R-:W1:Y:S02]  /*12480*/  LDCU UR16, c[0x0][0x398] ;  /* 0x00007300ff1077ac */ /* 0x000e640008000800 */
[----:B------:R-:W-:Y:S01]  /*12490*/  ISETP.GE.AND P5, PT, R74, UR55, PT ;  /* 0x000000374a007c0c */ /* 0x000fe2000bfa6270 */
[----:B------:R-:W-:Y:S01]  /*124a0*/  VIADD R74, R75, UR30 ;  /* 0x0000001e4b4a7c36 */ /* 0x000fe20008000000 */
[----:B------:R-:W-:Y:S01]  /*124b0*/  ISETP.LT.AND P0, PT, R200, UR71, !P6 ;  /* 0x00000047c8007c0c */ /* 0x000fe2000f701270 */
        /* <DEDUP_REMOVED lines=15> */
[----:B-1----:R-:W-:-:S04]  /*125b0*/  IMAD.WIDE R8, R74, 0x2, R4 ;  /* 0x000000024a087825 */ /* 0x002fc800078e0204 */
[----:B------:R-:W-:Y:S01]  /*125c0*/  VIADD R0, R252, 0x4d ;  /* 0x0000004dfc007836 */ /* 0x000fe20000000000 */
[----:B------:R1:W-:Y:S01]  /*125d0*/  @P3 STG.E.U16 desc[UR22][R8.64], R131 ;  /* 0x0000008308003986 */ /* 0x0003e2000c101516 */
[----:B------:R-:W-:Y:S01]  /*125e0*/  ISETP.LT.AND P5, PT, R67, UR50, !P5 ;  /* 0x0000003243007c0c */ /* 0x000fe2000efa1270 */
[----:B0-----:R-:W-:Y:S01]  /*125f0*/  IMAD.WIDE R2, R75, 0x2, R6 ;  /* 0x000000024b027825 */ /* 0x001fe200078e0206 */
[----:B------:R-:W-:Y:S01]  /*12600*/  ISETP.LT.AND P1, PT, R200, UR70, !P4 ;  /* 0x00000046c8007c0c */ /* 0x000fe2000e721270 */
[----:B------:R-:W0:Y:S01]  /*12610*/  LDCU UR56, c[0x0][0x39c] ;  /* 0x00007380ff3877ac */ /* 0x000e220008000800 */
[----:B------:R-:W-:Y:S01]  /*12620*/  ISETP.GE.AND P3, PT, R0, UR6, PT ;  /* 0x0000000600007c0c */ /* 0x000fe2000bf66270 */
[----:B------:R-:W-:Y:S01]  /*12630*/  VIADD R74, R252, 0x4e ;  /* 0x0000004efc4a7836 */ /* 0x000fe20000000000 */
[----:B------:R-:W-:Y:S01]  /*12640*/  PRMT R0, R235, 0x7632, R0 ;  /* 0x00007632eb007816 */ /* 0x000fe20000000000 */
[C---:B------:R-:W-:Y:S01]  /*12650*/  VIADD R197, R75.reuse, UR30 ;  /* 0x0000001e4bc57c36 */ /* 0x040fe20008000000 */
[----:B------:R-:W0:Y:S01]  /*12660*/  LDCU UR61, c[0x0][0x398] ;  /* 0x00007300ff3d77ac */ /* 0x000e220008000800 */
[----:B-1----:R-:W-:Y:S01]  /*12670*/  IMAD.WIDE R8, R75, 0x2, R4 ;  /* 0x000000024b087825 */ /* 0x002fe200078e0204 */
[----:B------:R1:W-:Y:S01]  /*12680*/  @P0 STG.E.U16 desc[UR22][R2.64], R235 ;  /* 0x000000eb02000986 */ /* 0x0003e2000c101516 */
[----:B------:R-:W-:Y:S01]  /*12690*/  ISETP.LT.AND P4, PT, R67, UR14, !P4 ;  /* 0x0000000e43007c0c */ /* 0x000fe2000e781270 */
[----:B------:R-:W0:Y:S02]  /*126a0*/  LDCU UR50, c[0x0][0x398] ;  /* 0x00007300ff3277ac */ /* 0x000e240008000800 */
[----:B------:R2:W-:Y:S01]  /*126b0*/  @P6 STG.E.U16 desc[UR22][R8.64], R0 ;  /* 0x0000000008006986 */ /* 0x0005e2000c101516 */
[----:B------:R-:W-:Y:S01]  /*126c0*/  ISETP.GE.AND P6, PT, R74, UR28, PT ;  /* 0x0000001c4a007c0c */ /* 0x000fe2000bfc6270 */
[----:B------:R-:W-:Y:S01]  /*126d0*/  VIADD R75, R197, UR30 ;  /* 0x0000001ec54b7c36 */ /* 0x000fe20008000000 */
[----:B------:R-:W-:Y:S01]  /*126e0*/  PRMT R74, R237, 0x7632, R74 ;  /* 0x00007632ed4a7816 */ /* 0x000fe2000000004a */
[----:B------:R-:W0:Y:S01]  /*126f0*/  LDCU UR70, c[0x0][0x39c] ;  /* 0x00007380ff4677ac */ /* 0x000e220008000800 */
[C---:B-1----:R-:W-:Y:S01]  /*12700*/  IMAD.WIDE R2, R197.reuse, 0x2, R6 ;  /* 0x00000002c5027825 */ /* 0x042fe200078e0206 */
[----:B------:R-:W-:Y:S01]  /*12710*/  ISETP.LT.AND P0, PT, R200, UR62, !P3 ;  /* 0x0000003ec8007c0c */ /* 0x000fe2000df01270 */
[----:B------:R-:W1:Y:S02]  /*12720*/  LDCU UR14, c[0x0][0x398] ;  /* 0x00007300ff0e77ac */ /* 0x000e640008000800 */
[----:B--2---:R-:W-:Y:S01]  /*12730*/  IMAD.WIDE R8, R197, 0x2, R4 ;  /* 0x00000002c5087825 */ /* 0x004fe200078e0204 */
[----:B------:R-:W-:Y:S01]  /*12740*/  ISETP.LT.AND P3, PT, R67, UR54, !P3 ;  /* 0x0000003643007c0c */ /* 0x000fe2000df61270 */
[----:B------:R2:W-:Y:S01]  /*12750*/  @P2 STG.E.U16 desc[UR22][R2.64], R237 ;  /* 0x000000ed02002986 */ /* 0x0005e2000c101516 */
[----:B------:R-:W0:Y:S01]  /*12760*/  LDCU UR6, c[0x0][0x398] ;  /* 0x00007300ff0677ac */ /* 0x000e220008000800 */
[----:B------:R-:W-:-:S02]  /*12770*/  VIADD R0, R252, 0x4f ;  /* 0x0000004ffc007836 */ /* 0x000fc40000000000 */
[----:B------:R1:W-:Y:S01]  /*12780*/  @P5 STG.E.U16 desc[UR22][R8.64], R74 ;  /* 0x0000004a08005986 */ /* 0x0003e2000c101516 */
[C---:B------:R-:W-:Y:S01]  /*12790*/  VIADD R131, R75.reuse, UR30 ;  /* 0x0000001e4b837c36 */ /* 0x040fe20008000000 */
[----:B------:R-:W-:Y:S01]  /*127a0*/  ISETP.LT.AND P2, PT, R200, UR69, !P6 ;  /* 0x00000045c8007c0c */ /* 0x000fe2000f741270 */
[----:B------:R-:W0:Y:S01]  /*127b0*/  LDCU UR62, c[0x0][0x39c] ;  /* 0x00007380ff3e77ac */ /* 0x000e220008000800 */
[----:B------:R-:W-:Y:S01]  /*127c0*/  PRMT R197, R98, 0x7610, R197 ;  /* 0x0000761062c57816 */ /* 0x000fe200000000c5 */
[----:B------:R-:W0:Y:S01]  /*127d0*/  LDCU UR54, c[0x0][0x398] ;  /* 0x00007300ff3677ac */ /* 0x000e220008000800 */
[C---:B--2---:R-:W-:Y:S01]  /*127e0*/  IMAD.WIDE R2, R75.reuse, 0x2, R6 ;  /* 0x000000024b027825 */ /* 0x044fe200078e0206 */
[----:B------:R-:W2:Y:S03]  /*127f0*/  LDCU UR28, c[0x0][0x398] ;  /* 0x00007300ff1c77ac */ /* 0x000ea60008000800 */
[----:B-1----:R-:W-:Y:S01]  /*12800*/  IMAD.WIDE R8, R75, 0x2, R4 ;  /* 0x000000024b087825 */ /* 0x002fe200078e0204 */
[----:B------:R-:W-:Y:S01]  /*12810*/  ISETP.LT.AND P6, PT, R67, UR60, !P6 ;  /* 0x0000003c43007c0c */ /* 0x000fe2000f7c1270 */
[----:B------:R1:W-:Y:S01]  /*12820*/  @P1 STG.E.U16 desc[UR22][R2.64], R239 ;  /* 0x000000ef02001986 */ /* 0x0003e2000c101516 */
[----:B------:R-:W-:Y:S01]  /*12830*/  ISETP.GE.AND P5, PT, R0, UR47, PT ;  /* 0x0000002f00007c0c */ /* 0x000fe2000bfa6270 */
[----:B------:R-:W-:Y:S01]  /*12840*/  VIADD R0, R252, 0x50 ;  /* 0x00000050fc007836 */ /* 0x000fe20000000000 */
[----:B------:R-:W-:Y:S01]  /*12850*/  PRMT R74, R241, 0x7632, R74 ;  /* 0x00007632f14a7816 */ /* 0x000fe2000000004a */
[----:B------:R0:W-:Y:S01]  /*12860*/  @P4 STG.E.U16 desc[UR22][R8.64], R196 ;  /* 0x000000c408004986 */ /* 0x0001e2000c101516 */
[C---:B------:R-:W-:Y:S01]  /*12870*/  VIADD R75, R131.reuse, UR30 ;  /* 0x0000001e834b7c36 */ /* 0x040fe20008000000 */
[----:B------:R-:W-:Y:S01]  /*12880*/  ISETP.LT.AND P1, PT, R200, UR44, !P5 ;  /* 0x0000002cc8007c0c */ /* 0x000fe2000ef21270 */
[----:B------:R-:W2:Y:S01]  /*12890*/  LDCU UR69, c[0x0][0x39c] ;  /* 0x00007380ff4577ac */ /* 0x000ea20008000800 */
[----:B------:R-:W2:Y:S01]  /*128a0*/  LDCU UR60, c[0x0][0x398] ;  /* 0x00007300ff3c77ac */ /* 0x000ea20008000800 */
[----:B-1----:R-:W-:Y:S01]  /*128b0*/  IMAD.WIDE R2, R131, 0x2, R6 ;  /* 0x0000000283027825 */ /* 0x002fe200078e0206 */
[----:B------:R-:W-:-:S02]  /*128c0*/  PRMT R198, R124, 0x7610, R198 ;  /* 0x000076107cc67816 */ /* 0x000fc400000000c6 */
[----:B------:R-:W-:Y:S01]  /*128d0*/  PRMT R199, R123, 0x7610, R199 ;  /* 0x000076107bc77816 */ /* 0x000fe200000000c7 */
[----:B0-----:R-:W-:Y:S01]  /*128e0*/  IMAD.WIDE R8, R131, 0x2, R4 ;  /* 0x0000000283087825 */ /* 0x001fe200078e0204 */
        /* <DEDUP_REMOVED lines=10> */
[C---:B0-----:R-:W-:Y:S01]  /*12990*/  IMAD.WIDE R2, R75.reuse, 0x2, R6 ;  /* 0x000000024b027825 */ /* 0x041fe200078e0206 */
[----:B------:R-:W0:Y:S03]  /*129a0*/  LDCU UR38, c[0x0][0x398] ;  /* 0x00007300ff2677ac */ /* 0x000e260008000800 */
[----:B-1----:R-:W-:Y:S01]  /*129b0*/  IMAD.WIDE R8, R75, 0x2, R4 ;  /* 0x000000024b087825 */ /* 0x002fe200078e0204 */
[----:B------:R-:W-:Y:S01]  /*129c0*/  ISETP.LT.AND P4, PT, R67, UR34, !P4 ;  /* 0x0000002243007c0c */ /* 0x000fe2000e781270 */
[----:B------:R1:W-:Y:S01]  /*129d0*/  @P2 STG.E.U16 desc[UR22][R2.64], R243 ;  /* 0x000000f302002986 */ /* 0x0003e2000c101516 */
[----:B------:R-:W-:Y:S01]  /*129e0*/  ISETP.GE.AND P3, PT, R0, UR75, PT ;  /* 0x0000004b00007c0c */ /* 0x000fe2000bf66270 */
[----:B------:R-:W-:Y:S01]  /*129f0*/  VIADD R75, R131, UR30 ;  /* 0x0000001e834b7c36 */ /* 0x000fe20008000000 */
[----:B------:R-:W-:Y:S01]  /*12a00*/  PRMT R74, R245, 0x7632, R74 ;  /* 0x00007632f54a7816 */ /* 0x000fe2000000004a */
[----:B------:R0:W-:Y:S01]  /*12a10*/  @P6 STG.E.U16 desc[UR22][R8.64], R196 ;  /* 0x000000c408006986 */ /* 0x0001e2000c101516 */
[----:B------:R-:W-:Y:S01]  /*12a20*/  ISETP.LT.AND P2, PT, R200, UR67, !P3 ;  /* 0x00000043c8007c0c */ /* 0x000fe2000df41270 */
[----:B------:R-:W2:Y:S01]  /*12a30*/  LDCU UR18, c[0x0][0x398] ;  /* 0x00007300ff1277ac */ /* 0x000ea20008000800 */
[----:B------:R-:W-:Y:S01]  /*12a40*/  ISETP.LT.AND P3, PT, R67, UR43, !P3 ;  /* 0x0000002b43007c0c */ /* 0x000fe2000df61270 */
[----:B------:R-:W2:Y:S01]  /*12a50*/  LDCU UR68, c[0x0][0x39c] ;  /* 0x00007380ff4477ac */ /* 0x000ea20008000800 */
[C---:B-1----:R-:W-:Y:S01]  /*12a60*/  IMAD.WIDE R2, R131.reuse, 0x2, R6 ;  /* 0x0000000283027825 */ /* 0x042fe200078e0206 */
[----:B------:R-:W1:Y:S03]  /*12a70*/  LDCU UR67, c[0x0][0x39c] ;  /* 0x00007380ff4377ac */ /* 0x000e660008000800 */
[----:B0-----:R-:W-:Y:S01]  /*12a80*/  IMAD.WIDE R8, R131, 0x2, R4 ;  /* 0x0000000283087825 */ /* 0x001fe200078e0204 */
[----:B------:R0:W-:Y:S01]  /*12a90*/  @P1 STG.E.U16 desc[UR22][R2.64], R245 ;  /* 0x000000f502001986 */ /* 0x0001e2000c101516 */
[----:B------:R-:W-:Y:S01]  /*12aa0*/  PRMT R196, R247, 0x7632, R196 ;  /* 0x00007632f7c47816 */ /* 0x000fe200000000c4 */
[----:B------:R-:W1:Y:S02]  /*12ab0*/  LDCU UR34, c[0x0][0x398] ;  /* 0x00007300ff2277ac */ /* 0x000e640008000800 */
[----:B------:R2:W-:Y:S01]  /*12ac0*/  @P5 STG.E.U16 desc[UR22][R8.64], R74 ;  /* 0x0000004a08005986 */ /* 0x0005e2000c101516 */
[C---:B------:R-:W-:Y:S01]  /*12ad0*/  VIADD R131, R75.reuse, UR30 ;  /* 0x0000001e4b837c36 */ /* 0x040fe20008000000 */
[----:B------:R-:W1:Y:S01]  /*12ae0*/  LDCU UR75, c[0x0][0x398] ;  /* 0x00007300ff4b77ac */ /* 0x000e620008000800 */
[----:B------:R-:W-:Y:S01]  /*12af0*/  VIADD R0, R252, 0x52 ;  /* 0x00000052fc007836 */ /* 0x000fe20000000000 */
[----:B------:R-:W1:Y:S01]  /*12b00*/  LDCU UR43, c[0x0][0x398] ;  /* 0x00007300ff2b77ac */ /* 0x000e620008000800 */
[----:B0-----:R-:W-:-:S04]  /*12b10*/  IMAD.WIDE R2, R75, 0x2, R6 ;  /* 0x000000024b027825 */ /* 0x001fc800078e0206 */
[----:B--2---:R-:W-:Y:S01]  /*12b20*/  IMAD.WIDE R8, R75, 0x2, R4 ;  /* 0x000000024b087825 */ /* 0x004fe200078e0204 */
[----:B------:R0:W-:Y:S01]  /*12b30*/  @P0 STG.E.U16 desc[UR22][R2.64], R247 ;  /* 0x000000f702000986 */ /* 0x0001e2000c101516 */
[----:B------:R-:W-:-:S03]  /*12b40*/  PRMT R74, R249, 0x7632, R74 ;  /* 0x00007632f94a7816 */ /* 0x000fc6000000004a */
[----:B------:R2:W-:Y:S01]  /*12b50*/  @P4 STG.E.U16 desc[UR22][R8.64], R196 ;  /* 0x000000c408004986 */ /* 0x0005e2000c101516 */
[----:B------:R-:W-:Y:S01]  /*12b60*/  ISETP.GE.AND P6, PT, R0, UR48, PT ;  /* 0x0000003000007c0c */ /* 0x000fe2000bfc6270 */
[----:B------:R-:W-:Y:S01]  /*12b70*/  VIADD R0, R252, 0x53 ;  /* 0x00000053fc007836 */ /* 0x000fe20000000000 */
[----:B------:R-:W1:Y:S01]  /*12b80*/  LDCU UR48, c[0x0][0x398] ;  /* 0x00007300ff3077ac */ /* 0x000e620008000800 */
[----:B0-----:R-:W-:-:S04]  /*12b90*/  IMAD.WIDE R2, R131, 0x2, R6 ;  /* 0x0000000283027825 */ /* 0x001fc800078e0206 */
[----:B--2---:R-:W-:Y:S01]  /*12ba0*/  IMAD.WIDE R8, R131, 0x2, R4 ;  /* 0x0000000283087825 */ /* 0x004fe200078e0204 */
[----:B------:R-:W-:Y:S01]  /*12bb0*/  @P2 STG.E.U16 desc[UR22][R2.64], R249 ;  /* 0x000000f902002986 */ /* 0x000fe2000c101516 */
[----:B---3--:R-:W-:Y:S01]  /*12bc0*/  ISETP.LT.AND P1, PT, R200, UR24, !P6 ;  /* 0x00000018c8007c0c */ /* 0x008fe2000f721270 */
[----:B------:R-:W0:Y:S01]  /*12bd0*/  LDCU UR24, c[0x0][0x39c] ;  /* 0x00007380ff1877ac */ /* 0x000e220008000800 */
[----:B------:R-:W-:Y:S01]  /*12be0*/  ISETP.LT.AND P6, PT, R67, UR33, !P6 ;  /* 0x0000002143007c0c */ /* 0x000fe2000f7c1270 */
[----:B------:R2:W-:Y:S01]  /*12bf0*/  @P3 STG.E.U16 desc[UR22][R8.64], R74 ;  /* 0x0000004a08003986 */ /* 0x0005e2000c101516 */
[----:B------:R-:W-:Y:S01]  /*12c00*/  ISETP.GE.AND P5, PT, R0, UR52, PT ;  /* 0x0000003400007c0c */ /* 0x000fe2000bfa6270 */
[----:B------:R-:W-:Y:S01]  /*12c10*/  VIADD R75, R131, UR30 ;  /* 0x0000001e834b7c36 */ /* 0x000fe20008000000 */
[----:B------:R-:W-:Y:S01]  /*12c20*/  PRMT R196, R251, 0x7632, R196 ;  /* 0x00007632fbc47816 */ /* 0x000fe200000000c4 */
[----:B------:R-:W3:Y:S01]  /*12c30*/  LDCU UR33, c[0x0][0x398] ;  /* 0x00007300ff2177ac */ /* 0x000ee20008000800 */
[----:B------:R-:W-:-:S02]  /*12c40*/  ISETP.LT.AND P0, PT, R200, UR66, !P5 ;  /* 0x00000042c8007c0c */ /* 0x000fc4000ef01270 */
[----:B--2---:R-:W-:Y:S01]  /*12c50*/  PRMT R74, R95, 0x7610, R74 ;  /* 0x000076105f4a7816 */ /* 0x004fe2000000004a */
[----:B------:R-:W-:Y:S01]  /*12c60*/  IMAD.WIDE R2, R75, 0x2, R6 ;  /* 0x000000024b027825 */ /* 0x000fe200078e0206 */
[----:B------:R-:W2:Y:S01]  /*12c70*/  LDL.LU R95, [R1+0x2f8] ;  /* 0x0002f800015f7983 */ /* 0x000ea20000300800 */
[----:B------:R-:W-:Y:S01]  /*12c80*/  ISETP.LT.AND P5, PT, R67, UR77, !P5 ;  /* 0x0000004d43007c0c */ /* 0x000fe2000efa1270 */
[----:B------:R-:W0:Y:S01]  /*12c90*/  LDCU UR66, c[0x0][0x39c] ;  /* 0x00007380ff4277ac */ /* 0x000e220008000800 */
[C---:B------:R-:W-:Y:S01]  /*12ca0*/  IMAD.WIDE R8, R75.reuse, 0x2, R4 ;  /* 0x000000024b087825 */ /* 0x040fe200078e0204 */
[----:B------:R1:W-:Y:S01]  /*12cb0*/  @P1 STG.E.U16 desc[UR22][R2.64], R251 ;  /* 0x000000fb02001986 */ /* 0x0003e2000c101516 */
[----:B------:R-:W0:Y:S02]  /*12cc0*/  LDCU UR52, c[0x0][0x398] ;  /* 0x00007300ff3477ac */ /* 0x000e240008000800 */
[----:B------:R-:W-:Y:S02]  /*12cd0*/  VIADD R131, R75, UR30 ;  /* 0x0000001e4b837c36 */ /* 0x000fe40008000000 */
[----:B------:R-:W-:Y:S01]  /*12ce0*/  VIADD R0, R252, 0x54 ;  /* 0x00000054fc007836 */ /* 0x000fe20000000000 */
[----:B------:R3:W-:Y:S01]  /*12cf0*/  @P6 STG.E.U16 desc[UR22][R8.64], R196 ;  /* 0x000000c408006986 */ /* 0x0007e2000c101516 */
[----:B------:R-:W0:Y:S03]  /*12d00*/  LDCU UR77, c[0x0][0x398] ;  /* 0x00007300ff4d77ac */ /* 0x000e260008000800 */
[----:B------:R-:W2:Y:S01]  /*12d10*/  LDL.LU R98, [R1+0x2f4] ;  /* 0x0002f40001627983 */ /* 0x000ea20000300800 */
[----:B-1----:R-:W-:Y:S01]  /*12d20*/  IMAD.WIDE R2, R131, 0x2, R6 ;  /* 0x0000000283027825 */ /* 0x002fe200078e0206 */
[----:B------:R-:W-:Y:S01]  /*12d30*/  ISETP.GE.AND P4, PT, R0, UR76, PT ;  /* 0x0000004c00007c0c */ /* 0x000fe2000bf86270 */
[----:B------:R-:W1:Y:S02]  /*12d40*/  LDCU UR76, c[0x0][0x398] ;  /* 0x00007300ff4c77ac */ /* 0x000e640008000800 */
[----:B------:R-:W-:-:S02]  /*12d50*/  VIADD R0, R252, 0x55 ;  /* 0x00000055fc007836 */ /* 0x000fc40000000000 */
[----:B---3--:R-:W-:Y:S01]  /*12d60*/  IMAD.WIDE R8, R131, 0x2, R4 ;  /* 0x0000000283087825 */ /* 0x008fe200078e0204 */
[----:B------:R-:W-:Y:S02]  /*12d70*/  PRMT R196, R97, 0x7610, R196 ;  /* 0x0000761061c47816 */ /* 0x000fe400000000c4 */
[----:B------:R-:W3:Y:S01]  /*12d80*/  LDL.LU R97, [R1+0x2f0] ;  /* 0x0002f00001617983 */ /* 0x000ee20000300800 */
[----:B------:R-:W-:Y:S01]  /*12d90*/  ISETP.LT.AND P2, PT, R200, UR53, !P4 ;  /* 0x00000035c8007c0c */ /* 0x000fe2000e741270 */
[----:B------:R-:W-:Y:S02]  /*12da0*/  VIADD R75, R131, UR30 ;  /* 0x0000001e834b7c36 */ /* 0x000fe40008000000 */
[----:B------:R0:W-:Y:S01]  /*12db0*/  @P0 STG.E.U16 desc[UR22][R2.64], R74 ;  /* 0x0000004a02000986 */ /* 0x0001e2000c101516 */
[----:B------:R-:W-:Y:S02]  /*12dc0*/  ISETP.LT.AND P4, PT, R67, UR32, !P4 ;  /* 0x0000002043007c0c */ /* 0x000fe4000e781270 */
[----:B------:R-:W-:Y:S01]  /*12dd0*/  ISETP.GE.AND P3, PT, R0, UR35, PT ;  /* 0x0000002300007c0c */ /* 0x000fe2000bf66270 */
[----:B------:R1:W-:Y:S01]  /*12de0*/  @P5 STG.E.U16 desc[UR22][R8.64], R197 ;  /* 0x000000c508005986 */ /* 0x0003e2000c101516 */
[----:B------:R-:W2:Y:S01]  /*12df0*/  LDCU UR53, c[0x0][0x39c] ;  /* 0x00007380ff3577ac */ /* 0x000ea20008000800 */
[----:B0-----:R-:W-:Y:S01]  /*12e00*/  PRMT R74, R100, 0x7610, R74 ;  /* 0x00007610644a7816 */ /* 0x001fe2000000004a */
[----:B------:R-:W-:Y:S01]  /*12e10*/  IMAD.WIDE R2, R75, 0x2, R6 ;  /* 0x000000024b027825 */ /* 0x000fe200078e0206 */
[----:B------:R-:W2:Y:S01]  /*12e20*/  LDL.LU R100, [R1+0x2ec] ;  /* 0x0002ec0001647983 */ /* 0x000ea20000300800 */
[----:B------:R-:W0:Y:S01]  /*12e30*/  LDCU UR32, c[0x0][0x398] ;  /* 0x00007300ff2077ac */ /* 0x000e220008000800 */
[----:B-1----:R-:W-:-:S02]  /*12e40*/  PRMT R197, R99, 0x7610, R197 ;  /* 0x0000761063c57816 */ /* 0x002fc400000000c5 */
[----:B------:R-:W2:Y:S01]  /*12e50*/  LDL.LU R99, [R1+0x2e8] ;  /* 0x0002e80001637983 */ /* 0x000ea20000300800 */
[----:B------:R-:W-:Y:S01]  /*12e60*/  ISETP.LT.AND P1, PT, R200, UR20, !P3 ;  /* 0x00000014c8007c0c */ /* 0x000fe2000df21270 */
[----:B------:R-:W-:Y:S01]  /*12e70*/  IMAD.WIDE R8, R75, 0x2, R4 ;  /* 0x000000024b087825 */ /* 0x000fe200078e0204 */
[----:B----4-:R-:W-:-:S03]  /*12e80*/  ISETP.LT.AND P3, PT, R67, UR51, !P3 ;  /* 0x0000003343007c0c */ /* 0x010fc6000df61270 */
[----:B------:R-:W-:Y:S02]  /*12e90*/  VIADD R131, R75, UR30 ;  /* 0x0000001e4b837c36 */ /* 0x000fe40008000000 */
[----:B------:R-:W-:Y:S01]  /*12ea0*/  VIADD R0, R252, 0x56 ;  /* 0x00000056fc007836 */ /* 0x000fe20000000000 */
[----:B------:R1:W-:Y:S01]  /*12eb0*/  @P2 STG.E.U16 desc[UR22][R2.64], R196 ;  /* 0x000000c402002986 */ /* 0x0003e2000c101516 */
[----:B------:R-:W4:Y:S03]  /*12ec0*/  LDCU UR35, c[0x0][0x398] ;  /* 0x00007300ff2377ac */ /* 0x000f260008000800 */
[----:B------:R0:W-:Y:S01]  /*12ed0*/  @P4 STG.E.U16 desc[UR22][R8.64], R74 ;  /* 0x0000004a08004986 */ /* 0x0001e2000c101516 */
[----:B------:R-:W-:Y:S01]  /*12ee0*/  ISETP.GE.AND P6, PT, R0, UR59, PT ;  /* 0x0000003b00007c0c */ /* 0x000fe2000bfc6270 */
[----:B------:R-:W-:Y:S01]  /*12ef0*/  VIADD R0, R252, 0x57 ;  /* 0x00000057fc007836 */ /* 0x000fe20000000000 */
[----:B------:R-:W2:Y:S01]  /*12f00*/  LDCU UR20, c[0x0][0x39c] ;  /* 0x00007380ff1477ac */ /* 0x000ea20008000800 */
[----:B------:R-:W2:Y:S01]  /*12f10*/  LDCU UR51, c[0x0][0x398] ;  /* 0x00007300ff3377ac */ /* 0x000ea20008000800 */
[----:B-1----:R-:W-:Y:S01]  /*12f20*/  IMAD.WIDE R2, R131, 0x2, R6 ;  /* 0x0000000283027825 */ /* 0x002fe200078e0206 */
[----:B------:R-:W-:-:S02]  /*12f30*/  PRMT R196, R102, 0x7610, R196 ;  /* 0x0000761066c47816 */ /* 0x000fc400000000c4 */
[----:B------:R-:W2:Y:S01]  /*12f40*/  LDL.LU R102, [R1+0x2e4] ;  /* 0x0002e40001667983 */ /* 0x000ea20000300800 */
[----:B0-----:R-:W-:Y:S01]  /*12f50*/  IMAD.WIDE R8, R131, 0x2, R4 ;  /* 0x0000000283087825 */ /* 0x001fe200078e0204 */
[----:B------:R-:W-:Y:S01]  /*12f60*/  PRMT R74, R101, 0x7610, R74 ;  /* 0x00007610654a7816 */ /* 0x000fe2000000004a */
[----:B------:R-:W0:Y:S01]  /*12f70*/  LDCU UR59, c[0x0][0x398] ;  /* 0x00007300ff3b77ac */ /* 0x000e220008000800 */
[----:B------:R-:W2:Y:S01]  /*12f80*/  LDL.LU R101, [R1+0x2e0] ;  /* 0x0002e00001657983 */ /* 0x000ea20000300800 */
[----:B------:R-:W-:-:S03]  /*12f90*/  ISETP.LT.AND P0, PT, R200, UR65, !P6 ;  /* 0x00000041c8007c0c */ /* 0x000fc6000f701270 */
[----:B------:R1:W-:Y:S01]  /*12fa0*/  @P1 STG.E.U16 desc[UR22][R2.64], R197 ;  /* 0x000000c502001986 */ /* 0x0003e2000c101516 */
[----:B------:R-:W-:Y:S01]  /*12fb0*/  ISETP.LT.AND P6, PT, R67, UR12, !P6 ;  /* 0x0000000c43007c0c */ /* 0x000fe2000f7c1270 */
[----:B------:R-:W-:Y:S01]  /*12fc0*/  VIADD R75, R131, UR30 ;  /* 0x0000001e834b7c36 */ /* 0x000fe20008000000 */
[----:B------:R-:W-:Y:S01]  /*12fd0*/  ISETP.GE.AND P5, PT, R0, UR42, PT ;  /* 0x0000002a00007c0c */ /* 0x000fe2000bfa6270 */
[----:B------:R0:W-:Y:S01]  /*12fe0*/  @P3 STG.E.U16 desc[UR22][R8.64], R196 ;  /* 0x000000c408003986 */ /* 0x0001e2000c101516 */
[----:B------:R-:W2:Y:S01]  /*12ff0*/  LDCU UR65, c[0x0][0x39c] ;  /* 0x00007380ff4177ac */ /* 0x000ea20008000800 */
[----:B-1----:R-:W-:Y:S01]  /*13000*/  PRMT R197, R104, 0x7610, R197 ;  /* 0x0000761068c57816 */ /* 0x002fe200000000c5 */
[----:B------:R-:W-:Y:S01]  /*13010*/  IMAD.WIDE R2, R75, 0x2, R6 ;  /* 0x000000024b027825 */ /* 0x000fe200078e0206 */
[----:B------:R-:W2:Y:S01]  /*13020*/  LDL.LU R104, [R1+0x2dc] ;  /* 0x0002dc0001687983 */ /* 0x000ea20000300800 */
[----:B------:R-:W1:Y:S01]  /*13030*/  LDCU UR12, c[0x0][0x398] ;  /* 0x00007300ff0c77ac */ /* 0x000e620008000800 */
[----:B0-----:R-:W-:-:S02]  /*13040*/  PRMT R196, R103, 0x7610, R196 ;  /* 0x0000761067c47816 */ /* 0x001fc400000000c4 */
[----:B------:R-:W2:Y:S01]  /*13050*/  LDL.LU R103, [R1+0x2d8] ;  /* 0x0002d80001677983 */ /* 0x000ea20000300800 */
[----:B------:R-:W-:Y:S01]  /*13060*/  ISETP.LT.AND P2, PT, R200, UR10, !P5 ;  /* 0x0000000ac8007c0c */ /* 0x000fe2000ef41270 */
[----:B------:R-:W-:Y:S01]  /*13070*/  IMAD.WIDE R8, R75, 0x2, R4 ;  /* 0x000000024b087825 */ /* 0x000fe200078e0204 */
[----:B------:R-:W-:-:S03]  /*13080*/  ISETP.LT.AND P5, PT, R67, UR37, !P5 ;  /* 0x0000002543007c0c */ /* 0x000fc6000efa1270 */
[----:B------:R-:W-:Y:S02]  /*13090*/  VIADD R131, R75, UR30 ;  /* 0x0000001e4b837c36 */ /* 0x000fe40008000000 */
[----:B------:R-:W-:Y:S01]  /*130a0*/  VIADD R0, R252, 0x58 ;  /* 0x00000058fc007836 */ /* 0x000fe20000000000 */
[----:B------:R0:W-:Y:S01]  /*130b0*/  @P0 STG.E.U16 desc[UR22][R2.64], R74 ;  /* 0x0000004a02000986 */ /* 0x0001e2000c101516 */
[----:B------:R-:W1:Y:S03]  /*130c0*/  LDCU UR42, c[0x0][0x398] ;  /* 0x00007300ff2a77ac */ /* 0x000e660008000800 */
[----:B------:R4:W-:Y:S01]  /*130d0*/  @P6 STG.E.U16 desc[UR22][R8.64], R197 ;  /* 0x000000c508006986 */ /* 0x0009e2000c101516 */
[----:B------:R-:W-:Y:S01]  /*130e0*/  ISETP.GE.AND P4, PT, R0, UR74, PT ;  /* 0x0000004a00007c0c */ /* 0x000fe2000bf86270 */
[----:B------:R-:W-:Y:S01]  /*130f0*/  VIADD R0, R252, 0x59 ;  /* 0x00000059fc007836 */ /* 0x000fe20000000000 */
[----:B------:R-:W1:Y:S01]  /*13100*/  LDCU UR10, c[0x0][0x39c] ;  /* 0x00007380ff0a77ac */ /* 0x000e620008000800 */
[----:B------:R-:W1:Y:S01]  /*13110*/  LDCU UR37, c[0x0][0x398] ;  /* 0x00007300ff2577ac */ /* 0x000e620008000800 */
[----:B0-----:R-:W-:Y:S01]  /*13120*/  IMAD.WIDE R2, R131, 0x2, R6 ;  /* 0x0000000283027825 */ /* 0x001fe200078e0206 */
[----:B------:R-:W-:-:S02]  /*13130*/  PRMT R74, R106, 0x7610, R74 ;  /* 0x000076106a4a7816 */ /* 0x000fc4000000004a */
[----:B------:R-:W2:Y:S01]  /*13140*/  LDL.LU R106, [R1+0x2d4] ;  /* 0x0002d400016a7983 */ /* 0x000ea20000300800 */
[----:B----4-:R-:W-:Y:S01]  /*13150*/  IMAD.WIDE R8, R131, 0x2, R4 ;  /* 0x0000000283087825 */ /* 0x010fe200078e0204 */
[----:B------:R-:W-:Y:S01]  /*13160*/  PRMT R197, R105, 0x7610, R197 ;  /* 0x0000761069c57816 */ /* 0x000fe200000000c5 */
[----:B------:R-:W0:Y:S01]  /*13170*/  LDCU UR74, c[0x0][0x398] ;  /* 0x00007300ff4a77ac */ /* 0x000e220008000800 */
[----:B------:R-:W4:Y:S01]  /*13180*/  LDL.LU R105, [R1+0x2d0] ;  /* 0x0002d00001697983 */ /* 0x000f220000300800 */
        /* <DEDUP_REMOVED lines=23> */
[----:B------:R-:W2:Y:S01]  /*13300*/  LDCU UR64, c[0x0][0x39c] ;  /* 0x00007380ff4077ac */ /* 0x000ea20008000800 */
[----:B------:R-:W2:Y:S01]  /*13310*/  LDCU UR58, c[0x0][0x398] ;  /* 0x00007300ff3a77ac */ /* 0x000ea20008000800 */
[----:B0-----:R-:W-:Y:S01]  /*13320*/  IMAD.WIDE R2, R131, 0x2, R6 ;  /* 0x0000000283027825 */ /* 0x001fe200078e0206 */
[----:B------:R-:W-:-:S02]  /*13330*/  PRMT R197, R110, 0x7610, R197 ;  /* 0x000076106ec57816 */ /* 0x000fc400000000c5 */
[----:B------:R-:W3:Y:S01]  /*13340*/  LDL.LU R110, [R1+0x2c4] ;  /* 0x0002c400016e7983 */ /* 0x000ee20000300800 */
[----:B-1----:R-:W-:Y:S01]  /*13350*/  IMAD.WIDE R8, R131, 0x2, R4 ;  /* 0x0000000283087825 */ /* 0x002fe200078e0204 */
[----:B------:R-:W-:Y:S01]  /*13360*/  PRMT R196, R109, 0x7610, R196 ;  /* 0x000076106dc47816 */ /* 0x000fe200000000c4 */
[----:B------:R-:W0:Y:S01]  /*13370*/  LDCU UR73, c[0x0][0x398] ;  /* 0x00007300ff4977ac */ /* 0x000e220008000800 */
[----:B------:R-:W3:Y:S01]  /*13380*/  LDL.LU R109, [R1+0x2c0] ;  /* 0x0002c000016d7983 */ /* 0x000ee20000300800 */
[----:B------:R-:W-:-:S03]  /*13390*/  ISETP.LT.AND P2, PT, R200, UR40, !P6 ;  /* 0x00000028c8007c0c */ /* 0x000fc6000f741270 */
[----:B------:R1:W-:Y:S01]  /*133a0*/  @P0 STG.E.U16 desc[UR22][R2.64], R74 ;  /* 0x0000004a02000986 */ /* 0x0003e2000c101516 */
[----:B------:R-:W-:Y:S01]  /*133b0*/  ISETP.LT.AND P6, PT, R67, UR63, !P6 ;  /* 0x0000003f43007c0c */ /* 0x000fe2000f7c1270 */
[----:B------:R-:W-:Y:S01]  /*133c0*/  VIADD R75, R131, UR30 ;  /* 0x0000001e834b7c36 */ /* 0x000fe20008000000 */
[----:B------:R-:W-:Y:S01]  /*133d0*/  ISETP.GE.AND P5, PT, R0, UR46, PT ;  /* 0x0000002e00007c0c */ /* 0x000fe2000bfa6270 */
[----:B------:R0:W-:Y:S01]  /*133e0*/  @P3 STG.E.U16 desc[UR22][R8.64], R197 ;  /* 0x000000c508003986 */ /* 0x0001e2000c101516 */
[----:B------:R-:W-:Y:S01]  /*133f0*/  VIADD R0, R252, 0x5c ;  /* 0x0000005cfc007836 */ /* 0x000fe20000000000 */
[----:B------:R-:W2:Y:S01]  /*13400*/  LDCU UR40, c[0x0][0x39c] ;  /* 0x00007380ff2877ac */ /* 0x000ea20008000800 */
[----:B-1----:R-:W-:Y:S01]  /*13410*/  PRMT R74, R112, 0x7610, R74 ;  /* 0x00007610704a7816 */ /* 0x002fe2000000004a */
[----:B------:R-:W-:Y:S01]  /*13420*/  IMAD.WIDE R2, R75, 0x2, R6 ;  /* 0x000000024b027825 */ /* 0x000fe200078e0206 */
[----:B------:R-:W3:Y:S01]  /*13430*/  LDL.LU R112, [R1+0x2bc] ;  /* 0x0002bc0001707983 */ /* 0x000ee20000300800 */
[----:B------:R-:W1:Y:S01]  /*13440*/  LDCU UR63, c[0x0][0x398] ;  /* 0x00007300ff3f77ac */ /* 0x000e620008000800 */
[----:B0-----:R-:W-:-:S02]  /*13450*/  PRMT R197, R111, 0x7610, R197 ;  /* 0x000076106fc57816 */ /* 0x001fc400000000c5 */
[----:B------:R-:W3:Y:S01]  /*13460*/  LDL.LU R111, [R1+0x2b8] ;  /* 0x0002b800016f7983 */ /* 0x000ee20000300800 */
[----:B------:R-:W-:Y:S01]  /*13470*/  ISETP.LT.AND P1, PT, R200, UR26, !P5 ;  /* 0x0000001ac8007c0c */ /* 0x000fe2000ef21270 */
[----:B------:R-:W-:Y:S01]  /*13480*/  IMAD.WIDE R8, R75, 0x2, R4 ;  /* 0x000000024b087825 */ /* 0x000fe200078e0204 */
[----:B------:R-:W-:Y:S01]  /*13490*/  ISETP.LT.AND P5, PT, R67, UR49, !P5 ;  /* 0x0000003143007c0c */ /* 0x000fe2000efa1270 */
[----:B------:R-:W0:Y:S01]  /*134a0*/  LDCU UR46, c[0x0][0x398] ;  /* 0x00007300ff2e77ac */ /* 0x000e220008000800 */
[----:B------:R-:W-:Y:S01]  /*134b0*/  ISETP.GE.AND P4, PT, R0, UR72, PT ;  /* 0x0000004800007c0c */ /* 0x000fe2000bf86270 */
[----:B------:R-:W-:Y:S01]  /*134c0*/  VIADD R131, R75, UR30 ;  /* 0x0000001e4b837c36 */ /* 0x000fe20008000000 */
[----:B------:R1:W-:Y:S01]  /*134d0*/  @P2 STG.E.U16 desc[UR22][R2.64], R196 ;  /* 0x000000c402002986 */ /* 0x0003e2000c101516 */
[----:B------:R-:W-:Y:S01]  /*134e0*/  VIADD R0, R252, 0x5d ;  /* 0x0000005dfc007836 */ /* 0x000fe20000000000 */
[----:B------:R-:W-:Y:S01]  /*134f0*/  ISETP.LT.AND P0, PT, R200, UR45, !P4 ;  /* 0x0000002dc8007c0c */ /* 0x000fe2000e701270 */
[----:B------:R-:W-:Y:S01]  /*13500*/  VIADD R75, R131, UR30 ;  /* 0x0000001e834b7c36 */ /* 0x000fe20008000000 */
[----:B------:R0:W-:Y:S01]  /*13510*/  @P6 STG.E.U16 desc[UR22][R8.64], R74 ;  /* 0x0000004a08006986 */ /* 0x0001e2000c101516 */
[----:B------:R-:W-:Y:S01]  /*13520*/  ISETP.LT.AND P4, PT, R67, UR39, !P4 ;  /* 0x0000002743007c0c */ /* 0x000fe2000e781270 */
[----:B------:R-:W2:Y:S01]  /*13530*/  LDCU UR26, c[0x0][0x39c] ;  /* 0x00007380ff1a77ac */ /* 0x000ea20008000800 */
[----:B------:R-:W-:Y:S01]  /*13540*/  ISETP.GE.AND P3, PT, R0, UR41, PT ;  /* 0x0000002900007c0c */ /* 0x000fe2000bf66270 */
[----:B------:R-:W2:Y:S01]  /*13550*/  LDCU UR49, c[0x0][0x398] ;  /* 0x00007300ff3177ac */ /* 0x000ea20008000800 */
[C---:B-1----:R-:W-:Y:S01]  /*13560*/  IMAD.WIDE R2, R131.reuse, 0x2, R6 ;  /* 0x0000000283027825 */ /* 0x042fe200078e0206 */
[----:B------:R-:W-:Y:S01]  /*13570*/  PRMT R196, R114, 0x7610, R196 ;  /* 0x0000761072c47816 */ /* 0x000fe200000000c4 */
[----:B------:R-:W1:Y:S01]  /*13580*/  LDCU UR45, c[0x0][0x39c] ;  /* 0x00007380ff2d77ac */ /* 0x000e620008000800 */
[----:B------:R-:W3:Y:S01]  /*13590*/  LDL.LU R114, [R1+0x2b4] ;  /* 0x0002b40001727983 */ /* 0x000ee20000300800 */
[----:B0-----:R-:W-:Y:S01]  /*135a0*/  IMAD.WIDE R8, R131, 0x2, R4 ;  /* 0x0000000283087825 */ /* 0x001fe200078e0204 */
[----:B------:R-:W-:Y:S01]  /*135b0*/  PRMT R74, R113, 0x7610, R74 ;  /* 0x00007610714a7816 */ /* 0x000fe2000000004a */
[----:B------:R-:W0:Y:S01]  /*135c0*/  LDCU UR72, c[0x0][0x398] ;  /* 0x00007300ff4877ac */ /* 0x000e220008000800 */
[----:B------:R-:W3:Y:S01]  /*135d0*/  LDL.LU R113, [R1+0x2b0] ;  /* 0x0002b00001717983 */ /* 0x000ee20000300800 */
[----:B------:R-:W-:Y:S01]  /*135e0*/  ISETP.LT.AND P2, PT, R200, UR16, !P3 ;  /* 0x00000010c8007c0c */ /* 0x000fe2000df41270 */
[----:B------:R-:W-:Y:S01]  /*135f0*/  VIADD R0, R252, 0x5e ;  /* 0x0000005efc007836 */ /* 0x000fe20000000000 */
[----:B------:R-:W0:Y:S01]  /*13600*/  LDCU UR39, c[0x0][0x398] ;  /* 0x00007300ff2777ac */ /* 0x000e220008000800 */
[----:B------:R1:W-:Y:S01]  /*13610*/  @P1 STG.E.U16 desc[UR22][R2.64], R197 ;  /* 0x000000c502001986 */ /* 0x0003e2000c101516 */
[----:B------:R-:W-:Y:S01]  /*13620*/  ISETP.LT.AND P3, PT, R67, UR4, !P3 ;  /* 0x0000000443007c0c */ /* 0x000fe2000df61270 */
[C---:B------:R-:W-:Y:S01]  /*13630*/  VIADD R131, R75.reuse, UR30 ;  /* 0x0000001e4b837c36 */ /* 0x040fe20008000000 */
[----:B------:R-:W-:Y:S01]  /*13640*/  ISETP.GE.AND P6, PT, R0, UR71, PT ;  /* 0x0000004700007c0c */ /* 0x000fe2000bfc6270 */
[----:B------:R0:W-:Y:S01]  /*13650*/  @P5 STG.E.U16 desc[UR22][R8.64], R196 ;  /* 0x000000c408005986 */ /* 0x0001e2000c101516 */
[----:B------:R-:W2:Y:S01]  /*13660*/  LDCU UR41, c[0x0][0x398] ;  /* 0x00007300ff2977ac */ /* 0x000ea20008000800 */
[----:B------:R-:W2:Y:S01]  /*13670*/  LDCU UR16, c[0x0][0x39c] ;  /* 0x00007380ff1077ac */ /* 0x000ea20008000800 */
[----:B-1----:R-:W-:Y:S01]  /*13680*/  PRMT R197, R116, 0x7610, R197 ;  /* 0x0000761074c57816 */ /* 0x002fe200000000c5 */
[----:B------:R-:W-:Y:S01]  /*13690*/  IMAD.WIDE R2, R75, 0x2, R6 ;  /* 0x000000024b027825 */ /* 0x000fe200078e0206 */
[----:B------:R-:W3:Y:S01]  /*136a0*/  LDL.LU R116, [R1+0x2ac] ;  /* 0x0002ac0001747983 */ /* 0x000ee20000300800 */
[----:B------:R-:W1:Y:S01]  /*136b0*/  LDCU UR4, c[0x0][0x398] ;  /* 0x00007300ff0477ac */ /* 0x000e620008000800 */
[----:B0-----:R-:W-:-:S02]  /*136c0*/  PRMT R196, R115, 0x7610, R196 ;  /* 0x0000761073c47816 */ /* 0x001fc400000000c4 */
[----:B------:R-:W3:Y:S01]  /*136d0*/  LDL.LU R115, [R1+0x2a8] ;  /* 0x0002a80001737983 */ /* 0x000ee20000300800 */
[----:B------:R-:W-:Y:S01]  /*136e0*/  IMAD.WIDE R8, R75, 0x2, R4 ;  /* 0x000000024b087825 */ /* 0x000fe200078e0204 */
[----:B------:R-:W0:Y:S02]  /*136f0*/  LDCU UR71, c[0x0][0x398] ;  /* 0x00007300ff4777ac */ /* 0x000e240008000800 */
[----:B------:R1:W-:Y:S04]  /*13700*/  @P0 STG.E.U16 desc[UR22][R2.64], R74 ;  /* 0x0000004a02000986 */ /* 0x0003e8000c101516 */
[----:B------:R0:W-:Y:S01]  /*13710*/  @P4 STG.E.U16 desc[UR22][R8.64], R197 ;  /* 0x000000c508004986 */ /* 0x0001e2000c101516 */
[----:B------:R-:W-:Y:S01]  /*13720*/  ISETP.LT.AND P1, PT, R200, UR36, !P6 ;  /* 0x00000024c8007c0c */ /* 0x000fe2000f721270 */
[----:B------:R-:W-:-:S02]  /*13730*/  VIADD R75, R131, UR30 ;  /* 0x0000001e834b7c36 */ /* 0x000fc40008000000 */
[C---:B-1----:R-:W-:Y:S01]  /*13740*/  IMAD.WIDE R2, R131.reuse, 0x2, R6 ;  /* 0x0000000283027825 */ /* 0x042fe200078e0206 */
[----:B------:R-:W-:Y:S01]  /*13750*/  PRMT R74, R118, 0x7610, R74 ;  /* 0x00007610764a7816 */ /* 0x000fe2000000004a */
[----:B------:R-:W1:Y:S01]  /*13760*/  LDCU UR36, c[0x0][0x39c] ;  /* 0x00007380ff2477ac */ /* 0x000e620008000800 */
[----:B------:R-:W3:Y:S01]  /*13770*/  LDL.LU R118, [R1+0x2a4] ;  /* 0x0002a40001767983 */ /* 0x000ee20000300800 */
[----:B0-----:R-:W-:Y:S01]  /*13780*/  IMAD.WIDE R8, R131, 0x2, R4 ;  /* 0x0000000283087825 */ /* 0x001fe200078e0204 */
[----:B------:R-:W-:Y:S02]  /*13790*/  PRMT R197, R117, 0x7610, R197 ;  /* 0x0000761075c57816 */ /* 0x000fe400000000c5 */
[----:B------:R-:W3:Y:S01]  /*137a0*/  LDL.LU R117, [R1+0x2a0] ;  /* 0x0002a00001757983 */ /* 0x000ee20000300800 */
[----:B------:R-:W-:-:S03]  /*137b0*/  ISETP.LT.AND P6, PT, R67, UR55, !P6 ;  /* 0x0000003743007c0c */ /* 0x000fc6000f7c1270 */
[----:B------:R0:W-:Y:S01]  /*137c0*/  @P2 STG.E.U16 desc[UR22][R2.64], R196 ;  /* 0x000000c402002986 */ /* 0x0001e2000c101516 */
[----:B------:R-:W-:Y:S01]  /*137d0*/  VIADD R0, R252, 0x5f ;  /* 0x0000005ffc007836 */ /* 0x000fe20000000000 */
[----:B------:R-:W1:Y:S02]  /*137e0*/  LDCU UR55, c[0x0][0x398] ;  /* 0x00007300ff3777ac */ /* 0x000e640008000800 */
[----:B------:R0:W-:Y:S02]  /*137f0*/  @P3 STG.E.U16 desc[UR22][R8.64], R74 ;  /* 0x0000004a08003986 */ /* 0x0001e4000c101516 */
[----:B0-----:R-:W-:Y:S02]  /*13800*/  PRMT R196, R120, 0x7610, R196 ;  /* 0x0000761078c47816 */ /* 0x001fe400000000c4 */
[----:B------:R-:W3:Y:S01]  /*13810*/  LDL.LU R120, [R1+0x29c] ;  /* 0x00029c0001787983 */ /* 0x000ee20000300800 */
[----:B------:R-:W-:-:S03]  /*13820*/  PRMT R74, R119, 0x7610, R74 ;  /* 0x00007610774a7816 */ /* 0x000fc6000000004a */
[----:B------:R-:W3:Y:S01]  /*13830*/  LDL.LU R119, [R1+0x298] ;  /* 0x0002980001777983 */ /* 0x000ee20000300800 */
[C---:B------:R-:W-:Y:S01]  /*13840*/  IMAD.WIDE R2, R75.reuse, 0x2, R6 ;  /* 0x000000024b027825 */ /* 0x040fe200078e0206 */
[----:B------:R-:W-:Y:S01]  /*13850*/  ISETP.GE.AND P5, PT, R0, UR56, PT ;  /* 0x0000003800007c0c */ /* 0x000fe2000bfa6270 */
[----:B------:R-:W0:Y:S02]  /*13860*/  LDCU UR56, c[0x0][0x398] ;  /* 0x00007300ff3877ac */ /* 0x000e240008000800 */
[C---:B------:R-:W-:Y:S01]  /*13870*/  IMAD.WIDE R8, R75.reuse, 0x2, R4 ;  /* 0x000000024b087825 */ /* 0x040fe200078e0204 */
[----:B------:R1:W-:Y:S03]  /*13880*/  @P1 STG.E.U16 desc[UR22][R2.64], R197 ;  /* 0x000000c502001986 */ /* 0x0003e6000c101516 */
[----:B------:R-:W-:Y:S01]  /*13890*/  VIADD R0, R252, 0x60 ;  /* 0x00000060fc007836 */ /* 0x000fe20000000000 */
[----:B------:R-:W-:Y:S01]  /*138a0*/  ISETP.LT.AND P0, PT, R200, UR50, !P5 ;  /* 0x00000032c8007c0c */ /* 0x000fe2000ef01270 */
[----:B------:R0:W-:Y:S01]  /*138b0*/  @P6 STG.E.U16 desc[UR22][R8.64], R196 ;  /* 0x000000c408006986 */ /* 0x0001e2000c101516 */
[----:B------:R-:W-:-:S02]  /*138c0*/  VIADD R131, R75, UR30 ;  /* 0x0000001e4b837c36 */ /* 0x000fc40008000000 */
[----:B------:R-:W-:Y:S02]  /*138d0*/  ISETP.GE.AND P4, PT, R0, UR70, PT ;  /* 0x0000004600007c0c */ /* 0x000fe4000bf86270 */
[----:B-1----:R-:W-:Y:S01]  /*138e0*/  PRMT R197, R122, 0x7610, R197 ;  /* 0x000076107ac57816 */ /* 0x002fe200000000c5 */
[----:B------:R-:W-:Y:S01]  /*138f0*/  VIADD R0, R252, 0x61 ;  /* 0x00000061fc007836 */ /* 0x000fe20000000000 */
[----:B------:R-:W3:Y:S01]  /*13900*/  LDL.LU R122, [R1+0x294] ;  /* 0x00029400017a7983 */ /* 0x000ee20000300800 */
[----:B------:R-:W1:Y:S01]  /*13910*/  LDCU UR50, c[0x0][0x39c] ;  /* 0x00007380ff3277ac */ /* 0x000e620008000800 */
[----:B0-----:R-:W-:Y:S02]  /*13920*/  PRMT R196, R121, 0x7610, R196 ;  /* 0x0000761079c47816 */ /* 0x001fe400000000c4 */
[----:B------:R-:W3:Y:S01]  /*13930*/  LDL.LU R121, [R1+0x290] ;  /* 0x0002900001797983 */ /* 0x000ee20000300800 */
[----:B------:R-:W-:Y:S01]  /*13940*/  ISETP.LT.AND P5, PT, R67, UR61, !P5 ;  /* 0x0000003d43007c0c */ /* 0x000fe2000efa1270 */
[C---:B------:R-:W-:Y:S01]  /*13950*/  IMAD.WIDE R2, R131.reuse, 0x2, R6 ;  /* 0x0000000283027825 */ /* 0x040fe200078e0206 */
[----:B------:R-:W-:Y:S01]  /*13960*/  ISETP.LT.AND P2, PT, R200, UR14, !P4 ;  /* 0x0000000ec8007c0c */ /* 0x000fe2000e741270 */
[----:B------:R-:W4:Y:S01]  /*13970*/  LDL.LU R124, [R1+0x28c] ;  /* 0x00028c00017c7983 */ /* 0x000f220000300800 */
[----:B------:R-:W-:Y:S01]  /*13980*/  ISETP.GE.AND P3, PT, R0, UR62, PT ;  /* 0x0000003e00007c0c */ /* 0x000fe2000bf66270 */
[----:B------:R-:W-:Y:S01]  /*13990*/  VIADD R75, R131, UR30 ;  /* 0x0000001e834b7c36 */ /* 0x000fe20008000000 */
[----:B------:R-:W-:Y:S01]  /*139a0*/  ISETP.LT.AND P4, PT, R67, UR6, !P4 ;  /* 0x0000000643007c0c */ /* 0x000fe2000e781270 */
[----:B------:R-:W4:Y:S01]  /*139b0*/  LDL.LU R123, [R1+0x288] ;  /* 0x00028800017b7983 */ /* 0x000f220000300800 */
[----:B------:R-:W-:Y:S01]  /*139c0*/  VIADD R0, R252, 0x62 ;  /* 0x00000062fc007836 */ /* 0x000fe20000000000 */
[----:B------:R-:W-:Y:S01]  /*139d0*/  ISETP.LT.AND P1, PT, R200, UR54, !P3 ;  /* 0x00000036c8007c0c */ /* 0x000fe2000df21270 */
[----:B------:R-:W-:Y:S01]  /*139e0*/  IMAD.WIDE R8, R131, 0x2, R4 ;  /* 0x0000000283087825 */ /* 0x000fe200078e0204 */
[----:B------:R0:W-:Y:S01]  /*139f0*/  @P0 STG.E.U16 desc[UR22][R2.64], R74 ;  /* 0x0000004a02000986 */ /* 0x0001e2000c101516 */
[----:B------:R-:W1:Y:S01]  /*13a00*/  LDCU UR61, c[0x0][0x398] ;  /* 0x00007300ff3d77ac */ /* 0x000e620008000800 */
[----:B------:R-:W-:Y:S01]  /*13a10*/  ISETP.GE.AND P6, PT, R0, UR69, PT ;  /* 0x0000004500007c0c */ /* 0x000fe2000bfc6270 */
[----:B------:R-:W-:Y:S01]  /*13a20*/  VIADD R131, R75, UR30 ;  /* 0x0000001e4b837c36 */ /* 0x000fe20008000000 */
[----:B------:R1:W-:Y:S01]  /*13a30*/  @P5 STG.E.U16 desc[UR22][R8.64], R197 ;  /* 0x000000c508005986 */ /* 0x0003e2000c101516 */
[----:B------:R-:W-:Y:S01]  /*13a40*/  ISETP.LT.AND P3, PT, R67, UR28, !P3 ;  /* 0x0000001c43007c0c */ /* 0x000fe2000df61270 */
[----:B------:R-:W2:Y:S01]  /*13a50*/  LDCU UR14, c[0x0][0x39c] ;  /* 0x00007380ff0e77ac */ /* 0x000ea20008000800 */
[----:B------:R-:W2:Y:S01]  /*13a60*/  LDCU UR70, c[0x0][0x398] ;  /* 0x00007300ff4677ac */ /* 0x000ea20008000800 */
[C---:B0-----:R-:W-:Y:S01]  /*13a70*/  IMAD.WIDE R2, R75.reuse, 0x2, R6 ;  /* 0x000000024b027825 */ /* 0x041fe200078e0206 */
[----:B------:R-:W-:Y:S01]  /*13a80*/  ISETP.LT.AND P0, PT, R200, UR60, !P6 ;  /* 0x0000003cc8007c0c */ /* 0x000fe2000f701270 */
[----:B------:R-:W0:Y:S02]  /*13a90*/  LDCU UR6, c[0x0][0x398] ;  /* 0x00007300ff0677ac */ /* 0x000e240008000800 */
[----:B-1----:R-:W-:Y:S01]  /*13aa0*/  IMAD.WIDE R8, R75, 0x2, R4 ;  /* 0x000000024b087825 */ /* 0x002fe200078e0204 */
[----:B------:R1:W-:Y:S01]  /*13ab0*/  @P2 STG.E.U16 desc[UR22][R2.64], R196 ;  /* 0x000000c402002986 */ /* 0x0003e2000c101516 */
[----:B------:R-:W-:Y:S01]  /*13ac0*/  PRMT R197, R125, 0x7610, R197 ;  /* 0x000076107dc57816 */ /* 0x000fe200000000c5 */
[----:B------:R-:W0:Y:S01]  /*13ad0*/  LDCU UR62, c[0x0][0x398] ;  /* 0x00007300ff3e77ac */ /* 0x000e220008000800 */
[C---:B------:R-:W-:Y:S01]  /*13ae0*/  VIADD R74, R252.reuse, 0x65 ;  /* 0x00000065fc4a7836 */ /* 0x040fe20000000000 */
[----:B------:R0:W-:Y:S01]  /*13af0*/  @P4 STG.E.U16 desc[UR22][R8.64], R198 ;  /* 0x000000c608004986 */ /* 0x0001e2000c101516 */
[C---:B------:R-:W-:Y:S01]  /*13b00*/  VIADD R75, R131.reuse, UR30 ;  /* 0x0000001e834b7c36 */ /* 0x040fe20008000000 */
[----:B------:R-:W2:Y:S01]  /*13b10*/  LDCU UR54, c[0x0][0x39c] ;  /* 0x00007380ff3677ac */ /* 0x000ea20008000800 */
[----:B------:R-:W-:Y:S01]  /*13b20*/  VIADD R0, R252, 0x63 ;  /* 0x00000063fc007836 */ /* 0x000fe20000000000 */
[----:B------:R-:W2:Y:S01]  /*13b30*/  LDCU UR28, c[0x0][0x398] ;  /* 0x00007300ff1c77ac */ /* 0x000ea20008000800 */
[----:B-1----:R-:W-:Y:S01]  /*13b40*/  PRMT R196, R126, 0x7610, R196 ;  /* 0x000076107ec47816 */ /* 0x002fe200000000c4 */
[C---:B------:R-:W-:Y:S01]  /*13b50*/  IMAD.WIDE R2, R131.reuse, 0x2, R6 ;  /* 0x0000000283027825 */ /* 0x040fe200078e0206 */
[----:B------:R-:W4:Y:S01]  /*13b60*/  LDL.LU R126, [R1+0x284] ;  /* 0x00028400017e7983 */ /* 0x000f220000300800 */
[----:B------:R-:W1:Y:S03]  /*13b70*/  LDCU UR60, c[0x0][0x39c] ;  /* 0x00007380ff3c77ac */ /* 0x000e660008000800 */
[----:B------:R-:W4:Y:S01]  /*13b80*/  LDL.LU R125, [R1+0x280] ;  /* 0x00028000017d7983 */ /* 0x000f220000300800 */
[----:B0-----:R-:W-:Y:S01]  /*13b90*/  PRMT R198, R128, 0x7610, R198 ;  /* 0x0000761080c67816 */ /* 0x001fe200000000c6 */
[----:B------:R-:W-:Y:S01]  /*13ba0*/  IMAD.WIDE R8, R131, 0x2, R4 ;  /* 0x0000000283087825 */ /* 0x000fe200078e0204 */
[----:B------:R-:W0:Y:S01]  /*13bb0*/  LDCU UR69, c[0x0][0x398] ;  /* 0x00007300ff4577ac */ /* 0x000e220008000800 */
[----:B------:R1:W-:Y:S01]  /*13bc0*/  @P1 STG.E.U16 desc[UR22][R2.64], R199 ;  /* 0x000000c702001986 */ /* 0x0003e2000c101516 */
[----:B------:R-:W-:Y:S01]  /*13bd0*/  ISETP.GE.AND P1, PT, R74, UR67, PT ;  /* 0x000000434a007c0c */ /* 0x000fe2000bf26270 */
[----:B------:R-:W-:Y:S01]  /*13be0*/  VIADD R74, R252, 0x67 ;  /* 0x00000067fc4a7836 */ /* 0x000fe20000000000 */
[----:B------:R-:W-:Y:S01]  /*13bf0*/  ISETP.GE.AND P5, PT, R0, UR44, PT ;  /* 0x0000002c00007c0c */ /* 0x000fe2000bfa6270 */
[----:B------:R-:W4:Y:S01]  /*13c00*/  LDL.LU R128, [R1+0x27c] ;  /* 0x00027c0001807983 */ /* 0x000f220000300800 */
[----:B-1----:R-:W-:Y:S01]  /*13c10*/  PRMT R199, R127, 0x7610, R199 ;  /* 0x000076107fc77816 */ /* 0x002fe200000000c7 */
[----:B------:R-:W-:-:S02]  /*13c20*/  IMAD.WIDE R2, R75, 0x2, R6 ;  /* 0x000000024b027825 */ /* 0x000fc400078e0206 */
[----:B------:R-:W4:Y:S04]  /*13c30*/  LDL.LU R127, [R1+0x278] ;  /* 0x00027800017f7983 */ /* 0x000f280000300800 */
[----:B------:R1:W-:Y:S01]  /*13c40*/  @P3 STG.E.U16 desc[UR22][R8.64], R196 ;  /* 0x000000c408003986 */ /* 0x0003e2000c101516 */
[----:B------:R-:W-:Y:S01]  /*13c50*/  ISETP.LT.AND P6, PT, R67, UR47, !P6 ;  /* 0x0000002f43007c0c */ /* 0x000fe2000f7c1270 */
[----:B------:R-:W-:Y:S01]  /*13c60*/  VIADD R131, R75, UR30 ;  /* 0x0000001e4b837c36 */ /* 0x000fe20008000000 */
[----:B------:R-:W-:Y:S01]  /*13c70*/  ISETP.LT.AND P2, PT, R200, UR38, !P5 ;  /* 0x00000026c8007c0c */ /* 0x000fe2000ef41270 */
[----:B------:R0:W-:Y:S01]  /*13c80*/  @P0 STG.E.U16 desc[UR22][R2.64], R197 ;  /* 0x000000c502000986 */ /* 0x0001e2000c101516 */
[----:B------:R-:W-:Y:S01]  /*13c90*/  ISETP.GE.AND P0, PT, R74, UR66, PT ;  /* 0x000000424a007c0c */ /* 0x000fe2000bf06270 */
[----:B------:R-:W-:Y:S01]  /*13ca0*/  VIADD R0, R252, 0x64 ;  /* 0x00000064fc007836 */ /* 0x000fe20000000000 */
[----:B------:R-:W-:Y:S01]  /*13cb0*/  PRMT R74, R130, 0x7610, R74 ;  /* 0x00007610824a7816 */ /* 0x000fe2000000004a */
[----:B------:R-:W2:Y:S01]  /*13cc0*/  LDCU UR47, c[0x0][0x398] ;  /* 0x00007300ff2f77ac */ /* 0x000ea20008000800 */
[----:B------:R-:W4:Y:S01]  /*13cd0*/  LDL.LU R130, [R1+0x274] ;  /* 0x0002740001827983 */ /* 0x000f220000300800 */
[----:B-1----:R-:W-:Y:S01]  /*13ce0*/  PRMT R196, R129, 0x7610, R196 ;  /* 0x0000761081c47816 */ /* 0x002fe200000000c4 */
[----:B------:R-:W-:-:S02]  /*13cf0*/  IMAD.WIDE R8, R75, 0x2, R4 ;  /* 0x000000024b087825 */ /* 0x000fc400078e0204 */
[----:B------:R-:W4:Y:S01]  /*13d00*/  LDL.LU R129, [R1+0x270] ;  /* 0x0002700001817983 */ /* 0x000f220000300800 */
[----:B------:R-:W-:Y:S01]  /*13d10*/  ISETP.LT.AND P5, PT, R67, UR18, !P5 ;  /* 0x0000001243007c0c */ /* 0x000fe2000efa1270 */
[----:B------:R-:W1:Y:S01]  /*13d20*/  LDCU UR44, c[0x0][0x398] ;  /* 0x00007300ff2c77ac */ /* 0x000e620008000800 */
[C---:B0-----:R-:W-:Y:S01]  /*13d30*/  IMAD.WIDE R2, R131.reuse, 0x2, R6 ;  /* 0x0000000283027825 */ /* 0x041fe200078e0206 */
[----:B------:R-:W-:Y:S01]  /*13d40*/  ISETP.GE.AND P4, PT, R0, UR68, PT ;  /* 0x0000004400007c0c */ /* 0x000fe2000bf86270 */
[----:B------:R0:W-:Y:S01]  /*13d50*/  @P6 STG.E.U16 desc[UR22][R8.64], R198 ;  /* 0x000000c608006986 */ /* 0x0001e2000c101516 */
[----:B------:R-:W-:Y:S01]  /*13d60*/  PRMT R197, R76, 0x7610, R197 ;  /* 0x000076104cc57816 */ /* 0x000fe200000000c5 */
[----:B------:R-:W-:Y:S01]  /*13d70*/  VIADD R75, R131, UR30 ;  /* 0x0000001e834b7c36 */ /* 0x000fe20008000000 */
[----:B------:R-:W1:Y:S01]  /*13d80*/  LDCU UR38, c[0x0][0x39c] ;  /* 0x00007380ff2677ac */ /* 0x000e620008000800 */
[----:B------:R0:W-:Y:S01]  /*13d90*/  @P2 STG.E.U16 desc[UR22][R2.64], R199 ;  /* 0x000000c702002986 */ /* 0x0001e2000c101516 */
[----:B------:R-:W-:-:S02]  /*13da0*/  ISETP.LT.AND P2, PT, R200, UR34, !P4 ;  /* 0x00000022c8007c0c */ /* 0x000fc4000e741270 */
[----:B------:R-:W-:Y:S01]  /*13db0*/  ISETP.LT.AND P4, PT, R67, UR75, !P4 ;  /* 0x0000004b43007c0c */ /* 0x000fe2000e781270 */
[----:B------:R-:W-:Y:S01]  /*13dc0*/  VIADD R0, R252, 0x66 ;  /* 0x00000066fc007836 */ /* 0x000fe20000000000 */
[----:B------:R-:W1:Y:S01]  /*13dd0*/  LDCU UR18, c[0x0][0x398] ;  /* 0x00007300ff1277ac */ /* 0x000e620008000800 */
[----:B------:R-:W4:Y:S01]  /*13de0*/  LDL.LU R76, [R1+0x26c] ;  /* 0x00026c00014c7983 */ /* 0x000f220000300800 */
[----:B0-----:R-:W-:Y:S02]  /*13df0*/  IMAD.WIDE R8, R131, 0x2, R4 ;  /* 0x0000000283087825 */ /* 0x001fe400078e0204 */
[----:B------:R-:W-:Y:S01]  /*13e00*/  ISETP.GE.AND P3, PT, R0, UR24, PT ;  /* 0x0000001800007c0c */ /* 0x000fe2000bf66270 */
[----:B------:R-:W0:Y:S01]  /*13e10*/  LDCU UR68, c[0x0][0x398] ;  /* 0x00007300ff4477ac */ /* 0x000e220008000800 */
[C---:B------:R-:W-:Y:S01]  /*13e20*/  IMAD.WIDE R2, R75.reuse, 0x2, R6 ;  /* 0x000000024b027825 */ /* 0x040fe200078e0206 */
[----:B------:R1:W-:Y:S01]  /*13e30*/  @P5 STG.E.U16 desc[UR22][R8.64], R74 ;  /* 0x0000004a08005986 */ /* 0x0003e2000c101516 */
[----:B------:R-:W-:Y:S01]  /*13e40*/  ISETP.LT.AND P5, PT, R200, UR43, !P1 ;  /* 0x0000002bc8007c0c */ /* 0x000fe2000cfa1270 */
[----:B------:R-:W0:Y:S01]  /*13e50*/  LDCU UR67, c[0x0][0x39c] ;  /* 0x00007380ff4377ac */ /* 0x000e220008000800 */
[----:B------:R-:W-:Y:S01]  /*13e60*/  VIADD R131, R75, UR30 ;  /* 0x0000001e4b837c36 */ /* 0x000fe20008000000 */
[----:B------:R0:W-:Y:S01]  /*13e70*/  @P2 STG.E.U16 desc[UR22][R2.64], R196 ;  /* 0x000000c402002986 */ /* 0x0001e2000c101516 */
[----:B------:R-:W-:Y:S01]  /*13e80*/  ISETP.LT.AND P1, PT, R67, UR48, !P1 ;  /* 0x0000003043007c0c */ /* 0x000fe2000cf21270 */
[----:B------:R-:W2:Y:S01]  /*13e90*/  LDCU UR66, c[0x0][0x398] ;  /* 0x00007300ff4277ac */ /* 0x000ea20008000800 */
[----:B------:R-:W-:Y:S01]  /*13ea0*/  PRMT R198, R77, 0x7610, R198 ;  /* 0x000076104dc67816 */ /* 0x000fe200000000c6 */
[----:B------:R-:W-:Y:S01]  /*13eb0*/  VIADD R0, R252, 0x68 ;  /* 0x00000068fc007836 */ /* 0x000fe20000000000 */
[----:B------:R-:W4:Y:S01]  /*13ec0*/  LDL.LU R77, [R1+0x268] ;  /* 0x00026800014d7983 */ /* 0x000f220000300800 */
[----:B------:R-:W3:Y:S01]  /*13ed0*/  LDCU UR24, c[0x0][0x398] ;  /* 0x00007300ff1877ac */ /* 0x000ee20008000800 */
[----:B-1----:R-:W-:Y:S01]  /*13ee0*/  IMAD.WIDE R8, R75, 0x2, R4 ;  /* 0x000000024b087825 */ /* 0x002fe200078e0204 */
[----:B------:R-:W-:Y:S01]  /*13ef0*/  PRMT R74, R78, 0x7610, R74 ;  /* 0x000076104e4a7816 */ /* 0x000fe2000000004a */
[----:B------:R-:W1:Y:S02]  /*13f00*/  LDCU UR34, c[0x0][0x39c] ;  /* 0x00007380ff2277ac */ /* 0x000e640008000800 */
[C---:B0-----:R-:W-:Y:S01]  /*13f10*/  IMAD.WIDE R2, R131.reuse, 0x2, R6 ;  /* 0x0000000283027825 */ /* 0x041fe200078e0206 */
[----:B------:R0:W-:Y:S01]  /*13f20*/  @P4 STG.E.U16 desc[UR22][R8.64], R197 ;  /* 0x000000c508004986 */ /* 0x0001e2000c101516 */
[----:B------:R-:W-:Y:S01]  /*13f30*/  ISETP.LT.AND P4, PT, R200, UR33, !P3 ;  /* 0x00000021c8007c0c */ /* 0x000fe2000df81270 */
[----:B------:R-:W1:Y:S01]  /*13f40*/  LDCU UR43, c[0x0][0x398] ;  /* 0x00007300ff2b77ac */ /* 0x000e620008000800 */
[----:B------:R-:W-:Y:S01]  /*13f50*/  VIADD R75, R131, UR30 ;  /* 0x0000001e834b7c36 */ /* 0x000fe20008000000 */
[----:B------:R0:W-:Y:S01]  /*13f60*/  @P5 STG.E.U16 desc[UR22][R2.64], R198 ;  /* 0x000000c602005986 */ /* 0x0001e2000c101516 */
[----:B------:R-:W-:Y:S01]  /*13f70*/  ISETP.LT.AND P3, PT, R67, UR52, !P3 ;  /* 0x0000003443007c0c */ /* 0x000fe2000df61270 */
[----:B------:R-:W1:Y:S01]  /*13f80*/  LDCU UR48, c[0x0][0x398] ;  /* 0x00007300ff3077ac */ /* 0x000e620008000800 */
[----:B------:R-:W-:Y:S01]  /*13f90*/  PRMT R196, R79, 0x7610, R196 ;  /* 0x000076104fc47816 */ /* 0x000fe200000000c4 */
[----:B------:R-:W4:Y:S01]  /*13fa0*/  LDL.LU R78, [R1+0x264] ;  /* 0x00026400014e7983 */ /* 0x000f220000300800 */
[----:B--2---:R-:W-:Y:S01]  /*13fb0*/  ISETP.GE.AND P6, PT, R0, UR53, PT ;  /* 0x0000003500007c0c */ /* 0x004fe2000bfc6270 */
[----:B------:R-:W2:Y:S01]  /*13fc0*/  LDCU UR33, c[0x0][0x398] ;  /* 0x00007300ff2177ac */ /* 0x000ea20008000800 */
[----:B0-----:R-:W-:Y:S01]  /*13fd0*/  IMAD.WIDE R8, R75, 0x2, R6 ;  /* 0x000000024b087825 */ /* 0x001fe200078e0206 */
[----:B------:R-:W-:Y:S01]  /*13fe0*/  PRMT R197, R80, 0x7610, R197 ;  /* 0x0000761050c57816 */ /* 0x000fe200000000c5 */
[----:B------:R-:W0:Y:S01]  /*13ff0*/  LDCU UR53, c[0x0][0x398] ;  /* 0x00007300ff3577ac */ /* 0x000e220008000800 */
[----:B------:R-:W2:Y:S01]  /*14000*/  LDL.LU R79, [R1+0x260] ;  /* 0x00026000014f7983 */ /* 0x000ea20000300800 */
[----:B------:R-:W-:Y:S01]  /*14010*/  IMAD.WIDE R2, R131, 0x2, R4 ;  /* 0x0000000283027825 */ /* 0x000fe200078e0204 */
[----:B------:R-:W-:Y:S01]  /*14020*/  PRMT R198, R81, 0x7610, R198 ;  /* 0x0000761051c67816 */ /* 0x000fe200000000c6 */
[----:B------:R-:W0:Y:S01]  /*14030*/  LDCU UR52, c[0x0][0x398] ;  /* 0x00007300ff3477ac */ /* 0x000e220008000800 */
[----:B------:R-:W2:Y:S01]  /*14040*/  LDL.LU R80, [R1+0x25c] ;  /* 0x00025c0001507983 */ /* 0x000ea20000300800 */
[----:B------:R-:W0:Y:S03]  /*14050*/  LDCU UR75, c[0x0][0x39c] ;  /* 0x00007380ff4b77ac */ /* 0x000e260008000800 */
[----:B------:R1:W-:Y:S04]  /*14060*/  @P1 STG.E.U16 desc[UR22][R2.64], R74 ;  /* 0x0000004a02001986 */ /* 0x0003e8000c101516 */
[----:B------:R0:W-:Y:S01]  /*14070*/  @P4 STG.E.U16 desc[UR22][R8.64], R196 ;  /* 0x000000c408004986 */ /* 0x0001e2000c101516 */
[----:B------:R-:W-:Y:S01]  /*14080*/  ISETP.LT.AND P4, PT, R200, UR77, !P0 ;  /* 0x0000004dc8007c0c */ /* 0x000fe2000c781270 */
[----:B------:R-:W-:Y:S01]  /*14090*/  VIADD R131, R75, UR30 ;  /* 0x0000001e4b837c36 */ /* 0x000fe20008000000 */
[----:B------:R-:W-:Y:S01]  /*140a0*/  ISETP.LT.AND P0, PT, R67, UR76, !P0 ;  /* 0x0000004c43007c0c */ /* 0x000fe2000c701270 */
[----:B------:R-:W-:Y:S01]  /*140b0*/  VIADD R0, R252, 0x69 ;  /* 0x00000069fc007836 */ /* 0x000fe20000000000 */
[----:B------:R-:W2:Y:S01]  /*140c0*/  LDL.LU R81, [R1+0x258] ;  /* 0x0002580001517983 */ /* 0x000ea20000300800 */
[----:B-1----:R-:W-:-:S05]  /*140d0*/  IMAD.WIDE R2, R75, 0x2, R4 ;  /* 0x000000024b027825 */ /* 0x002fca00078e0204 */
[----:B------:R1:W-:Y:S01]  /*140e0*/  @P3 STG.E.U16 desc[UR22][R2.64], R197 ;  /* 0x000000c502003986 */ /* 0x0003e2000c101516 */
[----:B------:R-:W-:Y:S01]  /*140f0*/  ISETP.LT.AND P3, PT, R200, UR32, !P6 ;  /* 0x00000020c8007c0c */ /* 0x000fe2000f761270 */
[----:B0-----:R-:W-:Y:S01]  /*14100*/  IMAD.WIDE R8, R131, 0x2, R6 ;  /* 0x0000000283087825 */ /* 0x001fe200078e0206 */
[----:B------:R-:W-:Y:S01]  /*14110*/  ISETP.LT.AND P6, PT, R67, UR35, !P6 ;  /* 0x0000002343007c0c */ /* 0x000fe2000f7c1270 */
[----:B------:R-:W0:Y:S02]  /*14120*/  LDCU UR32, c[0x0][0x398] ;  /* 0x00007300ff2077ac */ /* 0x000e240008000800 */
[----:B------:R-:W-:Y:S01]  /*14130*/  VIADD R75, R131, UR30 ;  /* 0x0000001e834b7c36 */ /* 0x000fe20008000000 */
[----:B------:R0:W-:Y:S01]  /*14140*/  @P4 STG.E.U16 desc[UR22][R8.64], R198 ;  /* 0x000000c608004986 */ /* 0x0001e2000c101516 */
[----:B------:R-:W-:Y:S01]  /*14150*/  PRMT R74, R82, 0x7610, R74 ;  /* 0x00007610524a7816 */ /* 0x000fe2000000004a */
[----:B------:R-:W2:Y:S01]  /*14160*/  LDCU UR35, c[0x0][0x39c] ;  /* 0x00007380ff2377ac */ /* 0x000ea20008000800 */
[----:B------:R-:W-:Y:S01]  /*14170*/  PRMT R196, R83, 0x7610, R196 ;  /* 0x0000761053c47816 */ /* 0x000fe200000000c4 */
[----:B------:R-:W2:Y:S01]  /*14180*/  LDL.LU R82, [R1+0x254] ;  /* 0x0002540001527983 */ /* 0x000ea20000300800 */
[----:B-1----:R-:W-:Y:S01]  /*14190*/  IMAD.WIDE R2, R131, 0x2, R4 ;  /* 0x0000000283027825 */ /* 0x002fe200078e0204 */
[----:B------:R-:W-:Y:S01]  /*141a0*/  ISETP.GE.AND P2, PT, R0, UR20, PT ;  /* 0x0000001400007c0c */ /* 0x000fe2000bf46270 */
[----:B------:R-:W1:Y:S01]  /*141b0*/  LDCU UR20, c[0x0][0x39c] ;  /* 0x00007380ff1477ac */ /* 0x000e620008000800 */
[----:B------:R-:W-:Y:S01]  /*141c0*/  PRMT R197, R84, 0x7610, R197 ;  /* 0x0000761054c57816 */ /* 0x000fe200000000c5 */
[----:B------:R-:W-:-:S02]  /*141d0*/  VIADD R0, R252, 0x6a ;  /* 0x0000006afc007836 */ /* 0x000fc40000000000 */
[C---:B0-----:R-:W-:Y:S01]  /*141e0*/  IMAD.WIDE R8, R75.reuse, 0x2, R6 ;  /* 0x000000024b087825 */ /* 0x041fe200078e0206 */
[----:B------:R0:W-:Y:S02]  /*141f0*/  @P0 STG.E.U16 desc[UR22][R2.64], R74 ;  /* 0x0000004a02000986 */ /* 0x0001e4000c101516 */
[----:B------:R-:W-:Y:S01]  /*14200*/  ISETP.GE.AND P5, PT, R0, UR65, PT ;  /* 0x0000004100007c0c */ /* 0x000fe2000bfa6270 */
[----:B------:R-:W1:Y:S01]  /*14210*/  LDCU UR65, c[0x0][0x39c] ;  /* 0x00007380ff4177ac */ /* 0x000e620008000800 */
[----:B------:R0:W-:Y:S01]  /*14220*/  @P3 STG.E.U16 desc[UR22][R8.64], R196 ;  /* 0x000000c408003986 */ /* 0x0001e2000c101516 */
[----:B------:R-:W-:Y:S01]  /*14230*/  ISETP.LT.AND P3, PT, R200, UR51, !P2 ;  /* 0x00000033c8007c0c */ /* 0x000fe2000d761270 */
[----:B------:R-:W-:Y:S01]  /*14240*/  VIADD R131, R75, UR30 ;  /* 0x0000001e4b837c36 */ /* 0x000fe20008000000 */
[----:B------:R-:W-:Y:S01]  /*14250*/  ISETP.LT.AND P2, PT, R67, UR59, !P2 ;  /* 0x0000003b43007c0c */ /* 0x000fe2000d741270 */
[----:B------:R-:W2:Y:S01]  /*14260*/  LDL.LU R83, [R1+0x250] ;  /* 0x0002500001537983 */ /* 0x000ea20000300800 */
[----:B0-----:R-:W-:Y:S01]  /*14270*/  IMAD.WIDE R2, R75, 0x2, R4 ;  /* 0x000000024b027825 */ /* 0x001fe200078e0204 */
[----:B------:R-:W-:Y:S01]  /*14280*/  PRMT R198, R85, 0x7610, R198 ;  /* 0x0000761055c67816 */ /* 0x000fe200000000c6 */
[----:B------:R-:W0:Y:S01]  /*14290*/  LDCU UR51, c[0x0][0x398] ;  /* 0x00007300ff3377ac */ /* 0x000e220008000800 */
[----:B------:R-:W-:Y:S01]  /*142a0*/  PRMT R74, R86, 0x7610, R74 ;  /* 0x00007610564a7816 */ /* 0x000fe2000000004a */
[C---:B------:R-:W-:Y:S01]  /*142b0*/  IMAD.WIDE R8, R131.reuse, 0x2, R6 ;  /* 0x0000000283087825 */ /* 0x040fe200078e0206 */
[----:B------:R1:W-:Y:S01]  /*142c0*/  @P6 STG.E.U16 desc[UR22][R2.64], R197 ;  /* 0x000000c502006986 */ /* 0x0003e2000c101516 */
[----:B------:R-:W-:Y:S01]  /*142d0*/  ISETP.LT.AND P6, PT, R200, UR12, !P5 ;  /* 0x0000000cc8007c0c */ /* 0x000fe2000efc1270 */
[----:B------:R-:W0:Y:S01]  /*142e0*/  LDCU UR12, c[0x0][0x39c] ;  /* 0x00007380ff0c77ac */ /* 0x000e220008000800 */
[----:B------:R-:W-:Y:S01]  /*142f0*/  VIADD R75, R131, UR30 ;  /* 0x0000001e834b7c36 */ /* 0x000fe20008000000 */
[----:B------:R-:W-:Y:S01]  /*14300*/  ISETP.LT.AND P5, PT, R67, UR42, !P5 ;  /* 0x0000002a43007c0c */ /* 0x000fe2000efa1270 */
[----:B------:R-:W-:Y:S01]  /*14310*/  VIADD R0, R252, 0x6b ;  /* 0x0000006bfc007836 */ /* 0x000fe20000000000 */
[----:B------:R0:W-:Y:S01]  /*14320*/  @P3 STG.E.U16 desc[UR22][R8.64], R198 ;  /* 0x000000c608003986 */ /* 0x0001e2000c101516 */
[----:B------:R-:W-:Y:S01]  /*14330*/  PRMT R196, R87, 0x7610, R196 ;  /* 0x0000761057c47816 */ /* 0x000fe200000000c4 */
[----:B------:R-:W2:Y:S02]  /*14340*/  LDCU UR42, c[0x0][0x398] ;  /* 0x00007300ff2a77ac */ /* 0x000ea40008000800 */
[----:B------:R-:W2:Y:S01]  /*14350*/  LDL.LU R84, [R1+0x24c] ;  /* 0x00024c0001547983 */ /* 0x000ea20000300800 */
[----:B-1----:R-:W-:Y:S01]  /*14360*/  IMAD.WIDE R2, R131, 0x2, R4 ;  /* 0x0000000283027825 */ /* 0x002fe200078e0204 */
[----:B------:R-:W-:Y:S01]  /*14370*/  ISETP.GE.AND P1, PT, R0, UR10, PT ;  /* 0x0000000a00007c0c */ /* 0x000fe2000bf26270 */
[----:B------:R-:W1:Y:S01]  /*14380*/  LDCU UR10, c[0x0][0x398] ;  /* 0x00007300ff0a77ac */ /* 0x000e620008000800 */
[----:B------:R-:W-:Y:S01]  /*14390*/  PRMT R197, R88, 0x7610, R197 ;  /* 0x0000761058c57816 */ /* 0x000fe200000000c5 */
[C---:B0-----:R-:W-:Y:S01]  /*143a0*/  IMAD.WIDE R8, R75.reuse, 0x2, R6 ;  /* 0x000000024b087825 */ /* 0x041fe200078e0206 */
[----:B------:R0:W-:Y:S01]  /*143b0*/  @P2 STG.E.U16 desc[UR22][R2.64], R74 ;  /* 0x0000004a02002986 */ /* 0x0001e2000c101516 */
[----:B------:R-:W1:Y:S02]  /*143c0*/  LDCU UR59, c[0x0][0x398] ;  /* 0x00007300ff3b77ac */ /* 0x000e640008000800 */
[----:B------:R-:W-:Y:S01]  /*143d0*/  VIADD R0, R252, 0x6c ;  /* 0x0000006cfc007836 */ /* 0x000fe20000000000 */
[----:B------:R1:W-:Y:S01]  /*143e0*/  @P6 STG.E.U16 desc[UR22][R8.64], R196 ;  /* 0x000000c408006986 */ /* 0x0003e2000c101516 */
[----:B------:R-:W-:Y:S01]  /*143f0*/  ISETP.LT.AND P6, PT, R200, UR37, !P1 ;  /* 0x00000025c8007c0c */ /* 0x000fe2000cfc1270 */
[----:B------:R-:W-:-:S02]  /*14400*/  VIADD R131, R75, UR30 ;  /* 0x0000001e4b837c36 */ /* 0x000fc40008000000 */
[----:B------:R-:W-:Y:S01]  /*14410*/  ISETP.GE.AND P4, PT, R0, UR57, PT ;  /* 0x0000003900007c0c */ /* 0x000fe2000bf86270 */
[----:B------:R-:W2:Y:S01]  /*14420*/  LDCU UR37, c[0x0][0x39c] ;  /* 0x00007380ff2577ac */ /* 0x000ea20008000800 */
[----:B------:R-:W-:Y:S01]  /*14430*/  PRMT R198, R89, 0x7610, R198 ;  /* 0x0000761059c67816 */ /* 0x000fe200000000c6 */
[----:B------:R-:W2:Y:S01]  /*14440*/  LDL.LU R85, [R1+0x248] ;  /* 0x0002480001557983 */ /* 0x000ea20000300800 */
[----:B0-----:R-:W-:Y:S01]  /*14450*/  IMAD.WIDE R2, R75, 0x2, R4 ;  /* 0x000000024b027825 */ /* 0x001fe200078e0204 */
[----:B------:R-:W-:Y:S01]  /*14460*/  ISETP.LT.AND P1, PT, R67, UR74, !P1 ;  /* 0x0000004a43007c0c */ /* 0x000fe2000cf21270 */
[----:B------:R-:W0:Y:S01]  /*14470*/  LDCU UR57, c[0x0][0x398] ;  /* 0x00007300ff3977ac */ /* 0x000e220008000800 */
[----:B------:R-:W-:Y:S01]  /*14480*/  PRMT R74, R90, 0x7610, R74 ;  /* 0x000076105a4a7816 */ /* 0x000fe2000000004a */
[C---:B-1----:R-:W-:Y:S01]  /*14490*/  IMAD.WIDE R8, R131.reuse, 0x2, R6 ;  /* 0x0000000283087825 */ /* 0x042fe200078e0206 */
        /* <DEDUP_REMOVED lines=15> */
[----:B------:R0:W-:Y:S03]  /*14590*/  @P1 STG.E.U16 desc[UR22][R2.64], R74 ;  /* 0x0000004a02001986 */ /* 0x0001e6000c101516 */
        /* <DEDUP_REMOVED lines=35> */
[----:B---3--:R-:W-:Y:S01]  /*147d0*/  PRMT R198, R97, 0x7610, R198 ;  /* 0x0000761061c67816 */ /* 0x008fe200000000c6 */
[----:B------:R-:W3:Y:S01]  /*147e0*/  LDL.LU R89, [R1+0x238] ;  /* 0x0002380001597983 */ /* 0x000ee20000300800 */
        /* <DEDUP_REMOVED lines=14> */
[----:B------:R-:W3:Y:S01]  /*148d0*/  LDL.LU R90, [R1+0x234] ;  /* 0x00023400015a7983 */ /* 0x000ee20000300800 */
        /* <DEDUP_REMOVED lines=41> */
[----:B----4-:R-:W-:Y:S01]  /*14b70*/  PRMT R198, R105, 0x7610, R198 ;  /* 0x0000761069c67816 */ /* 0x010fe200000000c6 */
[----:B------:R-:W4:Y:S01]  /*14b80*/  LDL.LU R93, [R1+0x228] ;  /* 0x00022800015d7983 */ /* 0x000f220000300800 */
        /* <DEDUP_REMOVED lines=43> */
[----:B------:R-:W4:Y:S01]  /*14e40*/  LDL.LU R96, [R1+0x21c] ;  /* 0x00021c0001607983 */ /* 0x000f220000300800 */
        /* <DEDUP_REMOVED lines=9> */
[----:B------:R-:W-:Y:S01]  /*14ee0*/  VIADD R131, R75, UR30 ;  /* 0x0000001e4b837c36 */ /* 0x000fe20008000000 */
[----:B------:R-:W-:Y:S01]  /*14ef0*/  ISETP.LT.AND P1, PT, R67, UR68, !P1 ;  /* 0x0000004443007c0c */ /* 0x000fe2000cf21270 */
[----:B------:R-:W2:Y:S01]  /*14f00*/  LDCU UR18, c[0x0][0x398] ;  /* 0x00007300ff1277ac */ /* 0x000ea20008000800 */
[----:B------:R-:W-:Y:S01]  /*14f10*/  ISETP.GE.AND P6, PT, R0, UR67, PT ;  /* 0x0000004300007c0c */ /* 0x000fe2000bfc6270 */
[----:B------:R-:W4:Y:S01]  /*14f20*/  LDL.LU R97, [R1+0x218] ;  /* 0x0002180001617983 */ /* 0x000f220000300800 */
[----:B0-----:R-:W-:Y:S01]  /*14f30*/  IMAD.WIDE R2, R75, 0x2, R4 ;  /* 0x000000024b027825 */ /* 0x001fe200078e0204 */
[----:B------:R-:W-:Y:S01]  /*14f40*/  PRMT R198, R113, 0x7610, R198 ;  /* 0x0000761071c67816 */ /* 0x000fe200000000c6 */
[----:B------:R-:W0:Y:S01]  /*14f50*/  LDCU UR67, c[0x0][0x39c] ;  /* 0x00007380ff4377ac */ /* 0x000e220008000800 */
[----:B------:R-:W-:Y:S01]  /*14f60*/  PRMT R74, R114, 0x7610, R74 ;  /* 0x00007610724a7816 */ /* 0x000fe2000000004a */
[----:B------:R-:W-:Y:S01]  /*14f70*/  VIADD R0, R252, 0x79 ;  /* 0x00000079fc007836 */ /* 0x000fe20000000000 */
[----:B------:R0:W-:Y:S01]  /*14f80*/  @P3 STG.E.U16 desc[UR22][R2.64], R197 ;  /* 0x000000c502003986 */ /* 0x0001e2000c101516 */
[----:B------:R-:W-:Y:S01]  /*14f90*/  ISETP.LT.AND P3, PT, R200, UR24, !P6 ;  /* 0x00000018c8007c0c */ /* 0x000fe2000f761270 */
[----:B-1----:R-:W-:Y:S01]  /*14fa0*/  IMAD.WIDE R8, R131, 0x2, R6 ;  /* 0x0000000283087825 */ /* 0x002fe200078e0206 */
[----:B------:R-:W-:Y:S01]  /*14fb0*/  ISETP.LT.AND P6, PT, R67, UR66, !P6 ;  /* 0x0000004243007c0c */ /* 0x000fe2000f7c1270 */
[----:B------:R-:W1:Y:S01]  /*14fc0*/  LDCU UR24, c[0x0][0x398] ;  /* 0x00007300ff1877ac */ /* 0x000e620008000800 */
[----:B------:R-:W-:Y:S01]  /*14fd0*/  ISETP.GE.AND P0, PT, R0, UR34, PT ;  /* 0x0000002200007c0c */ /* 0x000fe2000bf06270 */
[----:B------:R-:W-:Y:S01]  /*14fe0*/  VIADD R75, R131, UR30 ;  /* 0x0000001e834b7c36 */ /* 0x000fe20008000000 */
[----:B------:R1:W-:Y:S01]  /*14ff0*/  @P4 STG.E.U16 desc[UR22][R8.64], R198 ;  /* 0x000000c608004986 */ /* 0x0003e2000c101516 */
[----:B------:R-:W-:Y:S01]  /*15000*/  VIADD R0, R252, 0x7a ;  /* 0x0000007afc007836 */ /* 0x000fe20000000000 */
[----:B------:R-:W-:Y:S01]  /*15010*/  PRMT R196, R115, 0x7610, R196 ;  /* 0x0000761073c47816 */ /* 0x000fe200000000c4 */
[----:B------:R-:W2:Y:S01]  /*15020*/  LDCU UR34, c[0x0][0x398] ;  /* 0x00007300ff2277ac */ /* 0x000ea20008000800 */
[----:B------:R-:W-:Y:S01]  /*15030*/  F2FP.BF16.F32.PACK_AB R12, R12, R76 ;  /* 0x0000004c0c0c723e */ /* 0x000fe200000010ff */
[----:B0-----:R-:W-:Y:S01]  /*15040*/  IMAD.WIDE R2, R131, 0x2, R4 ;  /* 0x0000000283027825 */ /* 0x001fe200078e0204 */
[----:B------:R-:W-:Y:S01]  /*15050*/  PRMT R197, R116, 0x7610, R197 ;  /* 0x0000761074c57816 */ /* 0x000fe200000000c5 */
[----:B------:R-:W0:Y:S01]  /*15060*/  LDCU UR66, c[0x0][0x398] ;  /* 0x00007300ff4277ac */ /* 0x000e220008000800 */
[----:B------:R-:W4:Y:S01]  /*15070*/  LDL.LU R98, [R1+0x214] ;  /* 0x0002140001627983 */ /* 0x000f220000300800 */
[----:B------:R-:W-:Y:S01]  /*15080*/  ISETP.GE.AND P5, PT, R0, UR20, PT ;  /* 0x0000001400007c0c */ /* 0x000fe2000bfa6270 */
[----:B-1----:R-:W-:-:S02]  /*15090*/  IMAD.WIDE R8, R75, 0x2, R6 ;  /* 0x000000024b087825 */ /* 0x002fc400078e0206 */
[----:B------:R1:W-:Y:S01]  /*150a0*/  @P1 STG.E.U16 desc[UR22][R2.64], R74 ;  /* 0x0000004a02001986 */ /* 0x0003e2000c101516 */
[----:B------:R-:W-:Y:S01]  /*150b0*/  ISETP.LT.AND P1, PT, R200, UR53, !P0 ;  /* 0x00000035c8007c0c */ /* 0x000fe2000c721270 */
[----:B------:R-:W0:Y:S01]  /*150c0*/  LDCU UR20, c[0x0][0x398] ;  /* 0x00007300ff1477ac */ /* 0x000e220008000800 */
[----:B------:R-:W-:Y:S01]  /*150d0*/  VIADD R131, R75, UR30 ;  /* 0x0000001e4b837c36 */ /* 0x000fe20008000000 */
[----:B------:R0:W-:Y:S01]  /*150e0*/  @P3 STG.E.U16 desc[UR22][R8.64], R196 ;  /* 0x000000c408003986 */ /* 0x0001e2000c101516 */
[----:B------:R-:W-:Y:S02]  /*150f0*/  ISETP.LT.AND P0, PT, R67, UR43, !P0 ;  /* 0x0000002b43007c0c */ /* 0x000fe4000c701270 */
[----:B------:R-:W-:Y:S01]  /*15100*/  PRMT R198, R117, 0x7610, R198 ;  /* 0x0000761075c67816 */ /* 0x000fe200000000c6 */
[----:B------:R-:W-:Y:S01]  /*15110*/  VIADD R0, R252, 0x7b ;  /* 0x0000007bfc007836 */ /* 0x000fe20000000000 */
[----:B------:R-:W2:Y:S01]  /*15120*/  LDCU UR53, c[0x0][0x39c] ;  /* 0x00007380ff3577ac */ /* 0x000ea20008000800 */
[----:B------:R-:W-:Y:S01]  /*15130*/  F2FP.BF16.F32.PACK_AB R77, R13, R77 ;  /* 0x0000004d0d4d723e */ /* 0x000fe200000010ff */
[----:B------:R-:W4:Y:S01]  /*15140*/  LDL.LU R99, [R1+0x210] ;  /* 0x0002100001637983 */ /* 0x000f220000300800 */
[----:B-1----:R-:W-:-:S04]  /*15150*/  IMAD.WIDE R2, R75, 0x2, R4 ;  /* 0x000000024b027825 */ /* 0x002fc800078e0204 */
[C---:B0-----:R-:W-:Y:S01]  /*15160*/  IMAD.WIDE R8, R131.reuse, 0x2, R6 ;  /* 0x0000000283087825 */ /* 0x041fe200078e0206 */
[----:B------:R0:W-:Y:S01]  /*15170*/  @P6 STG.E.U16 desc[UR22][R2.64], R197 ;  /* 0x000000c502006986 */ /* 0x0001e2000c101516 */
[----:B------:R-:W-:Y:S01]  /*15180*/  ISETP.LT.AND P6, PT, R200, UR48, !P5 ;  /* 0x00000030c8007c0c */ /* 0x000fe2000efc1270 */
[----:B------:R-:W1:Y:S01]  /*15190*/  LDCU UR43, c[0x0][0x398] ;  /* 0x00007300ff2b77ac */ /* 0x000e620008000800 */
[----:B------:R-:W-:Y:S01]  /*151a0*/  VIADD R75, R131, UR30 ;  /* 0x0000001e834b7c36 */ /* 0x000fe20008000000 */
[----:B--2---:R-:W-:Y:S01]  /*151b0*/  ISETP.LT.AND P5, PT, R67, UR33, !P5 ;  /* 0x0000002143007c0c */ /* 0x004fe2000efa1270 */
[----:B------:R2:W-:Y:S01]  /*151c0*/  @P1 STG.E.U16 desc[UR22][R8.64], R198 ;  /* 0x000000c608001986 */ /* 0x0005e2000c101516 */
[----:B------:R-:W-:Y:S01]  /*151d0*/  PRMT R74, R118, 0x7610, R74 ;  /* 0x00007610764a7816 */ /* 0x000fe2000000004a */
[----:B------:R-:W1:Y:S01]  /*151e0*/  LDCU UR33, c[0x0][0x39c] ;  /* 0x00007380ff2177ac */ /* 0x000e620008000800 */
[----:B------:R-:W-:Y:S01]  /*151f0*/  PRMT R196, R119, 0x7610, R196 ;  /* 0x0000761077c47816 */ /* 0x000fe200000000c4 */
[----:B------:R-:W4:Y:S01]  /*15200*/  LDL.LU R100, [R1+0x20c] ;  /* 0x00020c0001647983 */ /* 0x000f220000300800 */
[----:B------:R-:W-:Y:S01]  /*15210*/  ISETP.GE.AND P2, PT, R0, UR65, PT ;  /* 0x0000004100007c0c */ /* 0x000fe2000bf46270 */
[----:B0-----:R-:W-:Y:S01]  /*15220*/  IMAD.WIDE R2, R131, 0x2, R4 ;  /* 0x0000000283027825 */ /* 0x001fe200078e0204 */
[----:B------:R-:W-:Y:S01]  /*15230*/  PRMT R197, R120, 0x7610, R197 ;  /* 0x0000761078c57816 */ /* 0x000fe200000000c5 */
[----:B------:R-:W0:Y:S01]  /*15240*/  LDCU UR65, c[0x0][0x39c] ;  /* 0x00007380ff4177ac */ /* 0x000e220008000800 */
[----:B------:R-:W-:Y:S01]  /*15250*/  F2FP.BF16.F32.PACK_AB R14, R14, R78 ;  /* 0x0000004e0e0e723e */ /* 0x000fe200000010ff */
[C---:B--2---:R-:W-:Y:S01]  /*15260*/  IMAD.WIDE R8, R75.reuse, 0x2, R6 ;  /* 0x000000024b087825 */ /* 0x044fe200078e0206 */
[----:B------:R2:W-:Y:S01]  /*15270*/  @P0 STG.E.U16 desc[UR22][R2.64], R74 ;  /* 0x0000004a02000986 */ /* 0x0005e2000c101516 */
[----:B------:R-:W0:Y:S02]  /*15280*/  LDCU UR48, c[0x0][0x398] ;  /* 0x00007300ff3077ac */ /* 0x000e240008000800 */
[----:B------:R-:W-:Y:S01]  /*15290*/  VIADD R0, R252, 0x7c ;  /* 0x0000007cfc007836 */ /* 0x000fe20000000000 */
[----:B------:R1:W-:Y:S01]  /*152a0*/  @P6 STG.E.U16 desc[UR22][R8.64], R196 ;  /* 0x000000c408006986 */ /* 0x0003e2000c101516 */
[----:B------:R-:W-:Y:S01]  /*152b0*/  ISETP.LT.AND P6, PT, R200, UR52, !P2 ;  /* 0x00000034c8007c0c */ /* 0x000fe2000d7c1270 */
[----:B------:R-:W-:-:S02]  /*152c0*/  VIADD R131, R75, UR30 ;  /* 0x0000001e4b837c36 */ /* 0x000fc40008000000 */
[----:B------:R-:W-:Y:S01]  /*152d0*/  ISETP.GE.AND P4, PT, R0, UR75, PT ;  /* 0x0000004b00007c0c */ /* 0x000fe2000bf86270 */
[----:B------:R-:W0:Y:S01]  /*152e0*/  LDCU UR52, c[0x0][0x39c] ;  /* 0x00007380ff3477ac */ /* 0x000e220008000800 */
[----:B------:R-:W-:Y:S01]  /*152f0*/  PRMT R198, R121, 0x7610, R198 ;  /* 0x0000761079c67816 */ /* 0x000fe200000000c6 */
[----:B------:R-:W4:Y:S01]  /*15300*/  LDL.LU R101, [R1+0x208] ;  /* 0x0002080001657983 */ /* 0x000f220000300800 */
[----:B--2---:R-:W-:Y:S01]  /*15310*/  IMAD.WIDE R2, R75, 0x2, R4 ;  /* 0x000000024b027825 */ /* 0x004fe200078e0204 */
[----:B------:R-:W-:Y:S01]  /*15320*/  ISETP.LT.AND P2, PT, R67, UR10, !P2 ;  /* 0x0000000a43007c0c */ /* 0x000fe2000d741270 */
[----:B------:R-:W2:Y:S01]  /*15330*/  LDCU UR10, c[0x0][0x39c] ;  /* 0x00007380ff0a77ac */ /* 0x000ea20008000800 */
        /* <DEDUP_REMOVED lines=10> */
[----:B------:R-:W2:Y:S01]  /*153e0*/  LDCU UR57, c[0x0][0x398] ;  /* 0x00007300ff3977ac */ /* 0x000ea20008000800 */
[----:B------:R-:W-:Y:S01]  /*153f0*/  F2FP.BF16.F32.PACK_AB R79, R15, R79 ;  /* 0x0000004f0f4f723e */ /* 0x000fe200000010ff */
        /* <DEDUP_REMOVED lines=14> */
[----:B------:R-:W2:Y:S01]  /*154e0*/  LDL.LU R103, [R1+0x200] ;  /* 0x0002000001677983 */ /* 0x000ea20000300800 */
        /* <DEDUP_REMOVED lines=15> */
[----:B------:R-:W3:Y:S01]  /*155e0*/  LDCU UR37, c[0x0][0x398] ;  /* 0x00007300ff2577ac */ /* 0x000ee20008000800 */
[----:B------:R-:W-:Y:S01]  /*155f0*/  F2FP.BF16.F32.PACK_AB R16, R16, R80 ;  /* 0x000000501010723e */ /* 0x000fe200000010ff */
[----:B0-----:R-:W-:Y:S01]  /*15600*/  IMAD.WIDE R2, R131, 0x2, R4 ;  /* 0x0000000283027825 */ /* 0x001fe200078e0204 */
[----:B------:R-:W-:Y:S01]  /*15610*/  PRMT R197, R128, 0x7610, R197 ;  /* 0x0000761080c57816 */ /* 0x000fe200000000c5 */
[----:B------:R-:W0:Y:S01]  /*15620*/  LDCU UR42, c[0x0][0x398] ;  /* 0x00007300ff2a77ac */ /* 0x000e220008000800 */
[----:B------:R-:W-:Y:S01]  /*15630*/  F2FP.BF16.F32.PACK_AB R17, R17, R81 ;  /* 0x000000511111723e */ /* 0x000fe200000010ff */
[----:B------:R-:W2:Y:S01]  /*15640*/  LDL.LU R104, [R1+0x1fc] ;  /* 0x0001fc0001687983 */ /* 0x000ea20000300800 */
[----:B-1----:R-:W-:-:S03]  /*15650*/  IMAD.WIDE R8, R75, 0x2, R6 ;  /* 0x000000024b087825 */ /* 0x002fc600078e0206 */
[----:B------:R1:W-:Y:S01]  /*15660*/  @P3 STG.E.U16 desc[UR22][R2.64], R74 ;  /* 0x0000004a02003986 */ /* 0x0003e2000c101516 */
[----:B------:R-:W-:Y:S01]  /*15670*/  ISETP.LT.AND P3, PT, R200, UR26, !P0 ;  /* 0x0000001ac8007c0c */ /* 0x000fe2000c761270 */
[----:B------:R-:W0:Y:S01]  /*15680*/  LDCU UR26, c[0x0][0x398] ;  /* 0x00007300ff1a77ac */ /* 0x000e220008000800 */
[----:B------:R-:W-:Y:S01]  /*15690*/  ISETP.GE.AND P6, PT, R0, UR45, PT ;  /* 0x0000002d00007c0c */ /* 0x000fe2000bfc6270 */
[----:B------:R0:W-:Y:S01]  /*156a0*/  @P4 STG.E.U16 desc[UR22][R8.64], R196 ;  /* 0x000000c408004986 */ /* 0x0001e2000c101516 */
[----:B------:R-:W-:Y:S01]  /*156b0*/  VIADD R131, R75, UR30 ;  /* 0x0000001e4b837c36 */ /* 0x000fe20008000000 */
[----:B------:R-:W-:Y:S02]  /*156c0*/  ISETP.LT.AND P0, PT, R67, UR31, !P0 ;  /* 0x0000001f43007c0c */ /* 0x000fe4000c701270 */
[----:B------:R-:W-:Y:S01]  /*156d0*/  PRMT R198, R129, 0x7610, R198 ;  /* 0x0000761081c67816 */ /* 0x000fe200000000c6 */
[----:B------:R-:W2:Y:S01]  /*156e0*/  LDL.LU R105, [R1+0x1f8] ;  /* 0x0001f80001697983 */ /* 0x000ea20000300800 */
[----:B-1----:R-:W-:Y:S01]  /*156f0*/  IMAD.WIDE R2, R75, 0x2, R4 ;  /* 0x000000024b027825 */ /* 0x002fe200078e0204 */
[----:B------:R-:W-:Y:S01]  /*15700*/  PRMT R74, R130, 0x7610, R74 ;  /* 0x00007610824a7816 */ /* 0x000fe2000000004a */
[----:B------:R-:W1:Y:S01]  /*15710*/  LDCU UR45, c[0x0][0x398] ;  /* 0x00007300ff2d77ac */ /* 0x000e620008000800 */
[----:B------:R-:W-:Y:S01]  /*15720*/  F2FP.BF16.F32.PACK_AB R18, R18, R82 ;  /* 0x000000521212723e */ /* 0x000fe200000010ff */
[C---:B0-----:R-:W-:Y:S01]  /*15730*/  IMAD.WIDE R8, R131.reuse, 0x2, R6 ;  /* 0x0000000283087825 */ /* 0x041fe200078e0206 */
[----:B------:R0:W-:Y:S01]  /*15740*/  @P1 STG.E.U16 desc[UR22][R2.64], R197 ;  /* 0x000000c502001986 */ /* 0x0001e2000c101516 */
[----:B------:R-:W-:Y:S01]  /*15750*/  ISETP.LT.AND P1, PT, R200, UR9, !P6 ;  /* 0x00000009c8007c0c */ /* 0x000fe2000f721270 */
[----:B------:R-:W1:Y:S01]  /*15760*/  LDCU UR9, c[0x0][0x398] ;  /* 0x00007300ff0977ac */ /* 0x000e620008000800 */
        /* <DEDUP_REMOVED lines=8> */
[----:B0-----:R-:W-:Y:S01]  /*157f0*/  IMAD.WIDE R2, R131, 0x2, R4 ;  /* 0x0000000283027825 */ /* 0x001fe200078e0204 */
[----:B------:R-:W-:Y:S01]  /*15800*/  ISETP.GE.AND P2, PT, R0, UR58, PT ;  /* 0x0000003a00007c0c */ /* 0x000fe2000bf46270 */
[----:B------:R-:W0:Y:S01]  /*15810*/  LDCU UR31, c[0x0][0x398] ;  /* 0x00007300ff1f77ac */ /* 0x000e220008000800 */
[----:B------:R-:W-:Y:S01]  /*15820*/  F2FP.BF16.F32.PACK_AB R20, R20, R84 ;  /* 0x000000541414723e */ /* 0x000fe200000010ff */
[C---:B-1----:R-:W-:Y:S01]  /*15830*/  IMAD.WIDE R8, R75.reuse, 0x2, R6 ;  /* 0x000000024b087825 */ /* 0x042fe200078e0206 */
[----:B------:R1:W-:Y:S01]  /*15840*/  @P0 STG.E.U16 desc[UR22][R2.64], R74 ;  /* 0x0000004a02000986 */ /* 0x0003e2000c101516 */
[----:B------:R-:W0:Y:S02]  /*15850*/  LDCU UR58, c[0x0][0x398] ;  /* 0x00007300ff3a77ac */ /* 0x000e240008000800 */
[----:B------:R-:W-:Y:S01]  /*15860*/  VIADD R0, R252, 0x82 ;  /* 0x00000082fc007836 */ /* 0x000fe20000000000 */
[----:B------:R0:W-:Y:S01]  /*15870*/  @P1 STG.E.U16 desc[UR22][R8.64], R132 ;  /* 0x0000008408001986 */ /* 0x0001e2000c101516 */
[----:B------:R-:W-:Y:S01]  /*15880*/  ISETP.LT.AND P1, PT, R200, UR59, !P2 ;  /* 0x0000003bc8007c0c */ /* 0x000fe2000d721270 */
[----:B------:R-:W-:-:S02]  /*15890*/  VIADD R131, R75, UR30 ;  /* 0x0000001e4b837c36 */ /* 0x000fc40008000000 */
[----:B------:R-:W-:Y:S01]  /*158a0*/  ISETP.GE.AND P5, PT, R0, UR46, PT ;  /* 0x0000002e00007c0c */ /* 0x000fe2000bfa6270 */
[----:B------:R-:W2:Y:S01]  /*158b0*/  LDCU UR59, c[0x0][0x39c] ;  /* 0x00007380ff3b77ac */ /* 0x000ea20008000800 */
[----:B------:R-:W-:Y:S01]  /*158c0*/  F2FP.BF16.F32.PACK_AB R21, R21, R85 ;  /* 0x000000551515723e */ /* 0x000fe200000010ff */
[----:B------:R-:W2:Y:S01]  /*158d0*/  LDL.LU R107, [R1+0x1f0] ;  /* 0x0001f000016b7983 */ /* 0x000ea20000300800 */
[----:B-1----:R-:W-:Y:S01]  /*158e0*/  IMAD.WIDE R2, R75, 0x2, R4 ;  /* 0x000000024b027825 */ /* 0x002fe200078e0204 */
[----:B------:R-:W-:Y:S01]  /*158f0*/  ISETP.LT.AND P2, PT, R67, UR36, !P2 ;  /* 0x0000002443007c0c */ /* 0x000fe2000d741270 */
[----:B------:R-:W1:Y:S01]  /*15900*/  LDCU UR46, c[0x0][0x39c] ;  /* 0x00007380ff2e77ac */ /* 0x000e620008000800 */
[----:B------:R-:W-:Y:S01]  /*15910*/  PRMT R74, R133, 0x7632, R74 ;  /* 0x00007632854a7816 */ /* 0x000fe2000000004a */
        /* <DEDUP_REMOVED lines=39> */
[----:B------:R-:W1:Y:S01]  /*15b90*/  LDCU UR54, c[0x0][0x398] ;  /* 0x00007300ff3677ac */ /* 0x000e620008000800 */
[----:B------:R-:W-:-:S02]  /*15ba0*/  F2FP.BF16.F32.PACK_AB R24, R24, R88 ;  /* 0x000000581818723e */ /* 0x000fc400000010ff */
[----:B------:R-:W2:Y:S01]  /*15bb0*/  LDL.LU R110, [R1+0x1e4] ;  /* 0x0001e400016e7983 */ /* 0x000ea20000300800 */
[----:B0-----:R-:W-:Y:S01]  /*15bc0*/  IMAD.WIDE R2, R131, 0x2, R4 ;  /* 0x0000000283027825 */ /* 0x001fe200078e0204 */
[----:B------:R-:W-:Y:S01]  /*15bd0*/  ISETP.GE.AND P0, PT, R0, UR60, PT ;  /* 0x0000003c00007c0c */ /* 0x000fe2000bf06270 */
[----:B------:R-:W0:Y:S01]  /*15be0*/  LDCU UR55, c[0x0][0x398] ;  /* 0x00007300ff3777ac */ /* 0x000e220008000800 */
[----:B------:R-:W-:Y:S01]  /*15bf0*/  PRMT R132, R136, 0x7632, R132 ;  /* 0x0000763288847816 */ /* 0x000fe20000000084 */
[C---:B---3--:R-:W-:Y:S01]  /*15c00*/  IMAD.WIDE R8, R75.reuse, 0x2, R6 ;  /* 0x000000024b087825 */ /* 0x048fe200078e0206 */
[----:B------:R3:W-:Y:S03]  /*15c10*/  @P4 STG.E.U16 desc[UR22][R2.64], R74 ;  /* 0x0000004a02004986 */ /* 0x0007e6000c101516 */
[----:B------:R-:W-:Y:S01]  /*15c20*/  VIADD R0, R252, 0x86 ;  /* 0x00000086fc007836 */ /* 0x000fe20000000000 */
[----:B------:R0:W-:Y:S01]  /*15c30*/  @P5 STG.E.U16 desc[UR22][R8.64], R136 ;  /* 0x0000008808005986 */ /* 0x0001e2000c101516 */
[----:B------:R-:W-:Y:S01]  /*15c40*/  ISETP.LT.AND P5, PT, R200, UR56, !P0 ;  /* 0x00000038c8007c0c */ /* 0x000fe2000c7a1270 */
[----:B------:R-:W-:-:S02]  /*15c50*/  VIADD R131, R75, UR30 ;  /* 0x0000001e4b837c36 */ /* 0x000fc40008000000 */
[----:B------:R-:W-:Y:S01]  /*15c60*/  ISETP.GE.AND P1, PT, R0, UR38, PT ;  /* 0x0000002600007c0c */ /* 0x000fe2000bf26270 */
[----:B------:R-:W1:Y:S01]  /*15c70*/  LDCU UR56, c[0x0][0x39c] ;  /* 0x00007380ff3877ac */ /* 0x000e620008000800 */
[----:B------:R-:W-:Y:S01]  /*15c80*/  F2FP.BF16.F32.PACK_AB R25, R25, R89 ;  /* 0x000000591919723e */ /* 0x000fe200000010ff */
[----:B------:R-:W2:Y:S01]  /*15c90*/  LDL.LU R111, [R1+0x1e0] ;  /* 0x0001e000016f7983 */ /* 0x000ea20000300800 */
[----:B---3--:R-:W-:Y:S01]  /*15ca0*/  IMAD.WIDE R2, R75, 0x2, R4 ;  /* 0x000000024b027825 */ /* 0x008fe200078e0204 */
[----:B------:R-:W-:Y:S01]  /*15cb0*/  ISETP.LT.AND P0, PT, R67, UR61, !P0 ;  /* 0x0000003d43007c0c */ /* 0x000fe2000c701270 */
[----:B------:R-:W3:Y:S01]  /*15cc0*/  LDCU UR38, c[0x0][0x398] ;  /* 0x00007300ff2677ac */ /* 0x000ee20008000800 */
        /* <DEDUP_REMOVED lines=9> */
[----:B------:R-:W-:-:S03]  /*15d60*/  F2FP.BF16.F32.PACK_AB R26, R26, R90 ;  /* 0x0000005a1a1a723e */ /* 0x000fc600000010ff */
[----:B------:R-:W2:Y:S01]  /*15d70*/  LDL.LU R112, [R1+0x1dc] ;  /* 0x0001dc0001707983 */ /* 0x000ea20000300800 */
[----:B0-----:R-:W-:Y:S01]  /*15d80*/  IMAD.WIDE R2, R131, 0x2, R4 ;  /* 0x0000000283027825 */ /* 0x001fe200078e0204 */
[----:B------:R-:W-:Y:S02]  /*15d90*/  ISETP.GE.AND P2, PT, R0, UR62, PT ;  /* 0x0000003e00007c0c */ /* 0x000fe4000bf46270 */
[----:B------:R-:W2:Y:S01]  /*15da0*/  LDL.LU R113, [R1+0x1d8] ;  /* 0x0001d80001717983 */ /* 0x000ea20000300800 */
[----:B---3--:R-:W-:-:S03]  /*15db0*/  IMAD.WIDE R8, R75, 0x2, R6 ;  /* 0x000000024b087825 */ /* 0x008fc600078e0206 */
[----:B------:R0:W-:Y:S01]  /*15dc0*/  @P0 STG.E.U16 desc[UR22][R2.64], R74 ;  /* 0x0000004a02000986 */ /* 0x0001e2000c101516 */
[----:B------:R-:W-:-:S03]  /*15dd0*/  VIADD R0, R252, 0x88 ;  /* 0x00000088fc007836 */ /* 0x000fc60000000000 */
[----:B------:R3:W-:Y:S01]  /*15de0*/  @P3 STG.E.U16 desc[UR22][R8.64], R138 ;  /* 0x0000008a08003986 */ /* 0x0007e2000c101516 */
[----:B------:R-:W-:Y:S02]  /*15df0*/  ISETP.LT.AND P3, PT, R200, UR28, !P2 ;  /* 0x0000001cc8007c0c */ /* 0x000fe4000d761270 */
[----:B------:R-:W-:Y:S01]  /*15e00*/  PRMT R132, R138, 0x7632, R132 ;  /* 0x000076328a847816 */ /* 0x000fe20000000084 */
[----:B------:R-:W-:Y:S01]  /*15e10*/  VIADD R131, R75, UR30 ;  /* 0x0000001e4b837c36 */ /* 0x000fe20008000000 */
[----:B------:R-:W-:Y:S01]  /*15e20*/  ISETP.LT.AND P2, PT, R67, UR34, !P2 ;  /* 0x0000002243007c0c */ /* 0x000fe2000d741270 */
[----:B------:R-:W1:Y:S01]  /*15e30*/  LDCU UR28, c[0x0][0x398] ;  /* 0x00007300ff1c77ac */ /* 0x000e620008000800 */
[----:B------:R-:W-:Y:S01]  /*15e40*/  F2FP.BF16.F32.PACK_AB R27, R27, R91 ;  /* 0x0000005b1b1b723e */ /* 0x000fe200000010ff */
[----:B0-----:R-:W-:Y:S01]  /*15e50*/  IMAD.WIDE R2, R75, 0x2, R4 ;  /* 0x000000024b027825 */ /* 0x001fe200078e0204 */
[----:B------:R-:W-:Y:S01]  /*15e60*/  ISETP.GE.AND P6, PT, R0, UR47, PT ;  /* 0x0000002f00007c0c */ /* 0x000fe2000bfc6270 */
[----:B------:R-:W0:Y:S01]  /*15e70*/  LDCU UR47, c[0x0][0x39c] ;  /* 0x00007380ff2f77ac */ /* 0x000e220008000800 */
[----:B------:R-:W2:Y:S01]  /*15e80*/  LDL.LU R114, [R1+0x1d4] ;  /* 0x0001d40001727983 */ /* 0x000ea20000300800 */
[----:B------:R-:W-:Y:S01]  /*15e90*/  VIADD R0, R252, 0x89 ;  /* 0x00000089fc007836 */ /* 0x000fe20000000000 */
[----:B------:R-:W-:Y:S01]  /*15ea0*/  PRMT R74, R139, 0x7632, R74 ;  /* 0x000076328b4a7816 */ /* 0x000fe2000000004a */
[----:B---3--:R-:W-:Y:S01]  /*15eb0*/  IMAD.WIDE R8, R131, 0x2, R6 ;  /* 0x0000000283087825 */ /* 0x008fe200078e0206 */
[----:B------:R3:W-:Y:S01]  /*15ec0*/  @P1 STG.E.U16 desc[UR22][R2.64], R132 ;  /* 0x0000008402001986 */ /* 0x0007e2000c101516 */
[----:B------:R-:W-:Y:S01]  /*15ed0*/  ISETP.LT.AND P1, PT, R200, UR20, !P6 ;  /* 0x00000014c8007c0c */ /* 0x000fe2000f721270 */
[----:B------:R-:W0:Y:S01]  /*15ee0*/  LDCU UR20, c[0x0][0x39c] ;  /* 0x00007380ff1477ac */ /* 0x000e220008000800 */
[----:B------:R-:W-:Y:S01]  /*15ef0*/  ISETP.LT.AND P6, PT, R67, UR44, !P6 ;  /* 0x0000002c43007c0c */ /* 0x000fe2000f7c1270 */
[----:B------:R-:W-:Y:S01]  /*15f00*/  VIADD R75, R131, UR30 ;  /* 0x0000001e834b7c36 */ /* 0x000fe20008000000 */
[----:B------:R-:W-:Y:S01]  /*15f10*/  ISETP.GE.AND P4, PT, R0, UR65, PT ;  /* 0x0000004100007c0c */ /* 0x000fe2000bf86270 */
[----:B------:R-:W-:Y:S01]  /*15f20*/  VIADD R0, R252, 0x8a ;  /* 0x0000008afc007836 */ /* 0x000fe20000000000 */
[----:B------:R1:W-:Y:S01]  /*15f30*/  @P3 STG.E.U16 desc[UR22][R8.64], R139 ;  /* 0x0000008b08003986 */ /* 0x0003e2000c101516 */
[----:B------:R-:W0:Y:S01]  /*15f40*/  LDCU UR34, c[0x0][0x398] ;  /* 0x00007300ff2277ac */ /* 0x000e220008000800 */
[----:B------:R-:W-:-:S02]  /*15f50*/  F2FP.BF16.F32.PACK_AB R28, R28, R92 ;  /* 0x0000005c1c1c723e */ /* 0x000fc400000010ff */
[----:B------:R-:W2:Y:S01]  /*15f60*/  LDL.LU R115, [R1+0x1d0] ;  /* 0x0001d00001737983 */ /* 0x000ea20000300800 */
[----:B---3--:R-:W-:Y:S01]  /*15f70*/  IMAD.WIDE R2, R131, 0x2, R4 ;  /* 0x0000000283027825 */ /* 0x008fe200078e0204 */
[----:B------:R-:W-:Y:S01]  /*15f80*/  PRMT R132, R140, 0x7632, R132 ;  /* 0x000076328c847816 */ /* 0x000fe20000000084 */
[----:B------:R-:W3:Y:S01]  /*15f90*/  LDCU UR44, c[0x0][0x39c] ;  /* 0x00007380ff2c77ac */ /* 0x000ee20008000800 */
[----:B------:R-:W-:Y:S01]  /*15fa0*/  ISETP.GE.AND P5, PT, R0, UR67, PT ;  /* 0x0000004300007c0c */ /* 0x000fe2000bfa6270 */
[----:B------:R-:W3:Y:S01]  /*15fb0*/  LDL.LU R116, [R1+0x1cc] ;  /* 0x0001cc0001747983 */ /* 0x000ee20000300800 */
[----:B-1----:R-:W-:-:S03]  /*15fc0*/  IMAD.WIDE R8, R75, 0x2, R6 ;  /* 0x000000024b087825 */ /* 0x002fc600078e0206 */
[----:B------:R1:W-:Y:S01]  /*15fd0*/  @P2 STG.E.U16 desc[UR22][R2.64], R74 ;  /* 0x0000004a02002986 */ /* 0x0003e2000c101516 */
[----:B------:R-:W-:Y:S01]  /*15fe0*/  ISETP.LT.AND P2, PT, R200, UR18, !P4 ;  /* 0x00000012c8007c0c */ /* 0x000fe2000e741270 */
[----:B------:R-:W0:Y:S01]  /*15ff0*/  LDCU UR18, c[0x0][0x39c] ;  /* 0x00007380ff1277ac */ /* 0x000e220008000800 */
[----:B------:R-:W-:Y:S01]  /*16000*/  VIADD R131, R75, UR30 ;  /* 0x0000001e4b837c36 */ /* 0x000fe20008000000 */
[----:B------:R4:W-:Y:S01]  /*16010*/  @P1 STG.E.U16 desc[UR22][R8.64], R140 ;  /* 0x0000008c08001986 */ /* 0x0009e2000c101516 */
[----:B------:R-:W-:Y:S01]  /*16020*/  ISETP.LT.AND P4, PT, R67, UR24, !P4 ;  /* 0x0000001843007c0c */ /* 0x000fe2000e781270 */
[----:B------:R-:W-:Y:S01]  /*16030*/  VIADD R0, R252, 0x8b ;  /* 0x0000008bfc007836 */ /* 0x000fe20000000000 */
[----:B------:R-:W0:Y:S01]  /*16040*/  LDCU UR24, c[0x0][0x398] ;  /* 0x00007300ff1877ac */ /* 0x000e220008000800 */
[----:B----4-:R-:W-:Y:S01]  /*16050*/  F2FP.BF16.F32.PACK_AB R29, R29, R93 ;  /* 0x0000005d1d1d723e */ /* 0x010fe200000010ff */
[----:B------:R-:W4:Y:S01]  /*16060*/  LDL.LU R117, [R1+0x1c8] ;  /* 0x0001c80001757983 */ /* 0x000f220000300800 */
[----:B-1----:R-:W-:-:S04]  /*16070*/  IMAD.WIDE R2, R75, 0x2, R4 ;  /* 0x000000024b027825 */ /* 0x002fc800078e0204 */
[C---:B------:R-:W-:Y:S01]  /*16080*/  IMAD.WIDE R8, R131.reuse, 0x2, R6 ;  /* 0x0000000283087825 */ /* 0x040fe200078e0206 */
[----:B------:R1:W-:Y:S01]  /*16090*/  @P6 STG.E.U16 desc[UR22][R2.64], R132 ;  /* 0x0000008402006986 */ /* 0x0003e2000c101516 */
[----:B------:R-:W-:Y:S02]  /*160a0*/  ISETP.LT.AND P6, PT, R200, UR66, !P5 ;  /* 0x00000042c8007c0c */ /* 0x000fe4000efc1270 */
[----:B------:R-:W-:Y:S01]  /*160b0*/  VIADD R75, R131, UR30 ;  /* 0x0000001e834b7c36 */ /* 0x000fe20008000000 */
[----:B------:R0:W-:Y:S01]  /*160c0*/  @P2 STG.E.U16 desc[UR22][R8.64], R141 ;  /* 0x0000008d08002986 */ /* 0x0001e2000c101516 */
[----:B------:R-:W-:Y:S01]  /*160d0*/  ISETP.LT.AND P5, PT, R67, UR35, !P5 ;  /* 0x0000002343007c0c */ /* 0x000fe2000efa1270 */
[----:B------:R-:W2:Y:S01]  /*160e0*/  LDCU UR35, c[0x0][0x398] ;  /* 0x00007300ff2377ac */ /* 0x000ea20008000800 */
[----:B------:R-:W-:Y:S01]  /*160f0*/  ISETP.GE.AND P0, PT, R0, UR53, PT ;  /* 0x0000003500007c0c */ /* 0x000fe2000bf06270 */
[----:B------:R-:W3:Y:S01]  /*16100*/  LDL.LU R118, [R1+0x1c4] ;  /* 0x0001c40001767983 */ /* 0x000ee20000300800 */
[----:B-1----:R-:W-:Y:S01]  /*16110*/  IMAD.WIDE R2, R131, 0x2, R4 ;  /* 0x0000000283027825 */ /* 0x002fe200078e0204 */
[----:B------:R-:W1:Y:S01]  /*16120*/  LDCU UR53, c[0x0][0x398] ;  /* 0x00007300ff3577ac */ /* 0x000e620008000800 */
[----:B------:R-:W-:Y:S01]  /*16130*/  F2FP.BF16.F32.PACK_AB R30, R30, R94 ;  /* 0x0000005e1e1e723e */ /* 0x000fe200000010ff */
[----:B------:R-:W4:Y:S01]  /*16140*/  LDL.LU R119, [R1+0x1c0] ;  /* 0x0001c00001777983 */ /* 0x000f220000300800 */
[----:B0-----:R-:W-:-:S03]  /*16150*/  IMAD.WIDE R8, R75, 0x2, R6 ;  /* 0x000000024b087825 */ /* 0x001fc600078e0206 */
[----:B------:R-:W-:Y:S01]  /*16160*/  @P4 STG.E.U16 desc[UR22][R2.64], R133 ;  /* 0x0000008502004986 */ /* 0x000fe2000c101516 */
[----:B------:R-:W-:Y:S02]  /*16170*/  VIADD R0, R252, 0x8c ;  /* 0x0000008cfc007836 */ /* 0x000fe40000000000 */
[C---:B------:R-:W-:Y:S01]  /*16180*/  VIADD R131, R75.reuse, UR30 ;  /* 0x0000001e4b837c36 */ /* 0x040fe20008000000 */
[----:B------:R0:W-:Y:S01]  /*16190*/  @P6 STG.E.U16 desc[UR22][R8.64], R142 ;  /* 0x0000008e08006986 */ /* 0x0001e2000c101516 */
[----:B------:R-:W-:Y:S01]  /*161a0*/  ISETP.LT.AND P6, PT, R200, UR43, !P0 ;  /* 0x0000002bc8007c0c */ /* 0x000fe2000c7c1270 */
[----:B------:R-:W-:Y:S01]  /*161b0*/  IMAD.WIDE R74, R75, 0x2, R4 ;  /* 0x000000024b4a7825 */ /* 0x000fe200078e0204 */
[----:B------:R-:W-:Y:S01]  /*161c0*/  ISETP.GE.AND P3, PT, R0, UR33, PT ;  /* 0x0000002100007c0c */ /* 0x000fe2000bf66270 */
[----:B------:R-:W1:Y:S01]  /*161d0*/  LDCU UR33, c[0x0][0x398] ;  /* 0x00007300ff2177ac */ /* 0x000e620008000800 */
[----:B------:R-:W-:Y:S01]  /*161e0*/  ISETP.LT.AND P0, PT, R67, UR12, !P0 ;  /* 0x0000000c43007c0c */ /* 0x000fe2000c701270 */
[----:B------:R-:W4:Y:S01]  /*161f0*/  LDL.LU R120, [R1+0x1bc] ;  /* 0x0001bc0001787983 */ /* 0x000f220000300800 */
[----:B0-----:R-:W-:Y:S01]  /*16200*/  PRMT R9, R142, 0x7632, R9 ;  /* 0x000076328e097816 */ /* 0x001fe20000000009 */
[----:B------:R-:W-:Y:S01]  /*16210*/  IMAD.WIDE R2, R131, 0x2, R6 ;  /* 0x0000000283027825 */ /* 0x000fe200078e0206 */
[----:B------:R-:W0:Y:S01]  /*16220*/  LDCU UR43, c[0x0][0x398] ;  /* 0x00007300ff2b77ac */ /* 0x000e220008000800 */
[----:B------:R-:W-:Y:S01]  /*16230*/  F2FP.BF16.F32.PACK_AB R31, R31, R95 ;  /* 0x0000005f1f1f723e */ /* 0x000fe200000010ff */
[----:B------:R-:W4:Y:S01]  /*16240*/  LDL.LU R121, [R1+0x1b8] ;  /* 0x0001b80001797983 */ /* 0x000f220000300800 */
[----:B------:R-:W-:Y:S01]  /*16250*/  VIADD R133, R131, UR30 ;  /* 0x0000001e83857c36 */ /* 0x000fe20008000000 */
[----:B------:R-:W0:Y:S02]  /*16260*/  LDCU UR12, c[0x0][0x398] ;  /* 0x00007300ff0c77ac */ /* 0x000e240008000800 */
[----:B------:R1:W-:Y:S01]  /*16270*/  @P5 STG.E.U16 desc[UR22][R74.64], R9 ;  /* 0x000000094a005986 */ /* 0x0003e2000c101516 */
[----:B------:R-:W-:Y:S01]  /*16280*/  ISETP.LT.AND P5, PT, R200, UR37, !P3 ;  /* 0x00000025c8007c0c */ /* 0x000fe2000dfa1270 */
[----:B------:R-:W-:Y:S01]  /*16290*/  VIADD R0, R252, 0x8d ;  /* 0x0000008dfc007836 */ /* 0x000fe20000000000 */
[----:B------:R-:W-:Y:S01]  /*162a0*/  ISETP.LT.AND P3, PT, R67, UR48, !P3 ;  /* 0x0000003043007c0c */ /* 0x000fe2000df61270 */
[----:B------:R0:W-:Y:S01]  /*162b0*/  @P6 STG.E.U16 desc[UR22][R2.64], R143 ;  /* 0x0000008f02006986 */ /* 0x0001e2000c101516 */
[----:B------:R-:W2:Y:S02]  /*162c0*/  LDCU UR37, c[0x0][0x398] ;  /* 0x00007300ff2577ac */ /* 0x000ea40008000800 */
[----:B--2---:R-:W-:Y:S01]  /*162d0*/  ISETP.GE.AND P1, PT, R0, UR10, PT ;  /* 0x0000000a00007c0c */ /* 0x004fe2000bf26270 */
[----:B------:R-:W2:Y:S01]  /*162e0*/  LDL.LU R122, [R1+0x1b4] ;  /* 0x0001b400017a7983 */ /* 0x000ea20000300800 */
[----:B-1----:R-:W-:Y:S01]  /*162f0*/  IMAD.WIDE R8, R131, 0x2, R4 ;  /* 0x0000000283087825 */ /* 0x002fe200078e0204 */
[----:B------:R-:W1:Y:S01]  /*16300*/  LDCU UR10, c[0x0][0x398] ;  /* 0x00007300ff0a77ac */ /* 0x000e620008000800 */
[----:B------:R-:W-:Y:S01]  /*16310*/  F2FP.BF16.F32.PACK_AB R32, R32, R96 ;  /* 0x000000602020723e */ /* 0x000fe200000010ff */
[----:B------:R-:W2:Y:S01]  /*16320*/  LDL.LU R123, [R1+0x1b0] ;  /* 0x0001b000017b7983 */ /* 0x000ea20000300800 */
[----:B0-----:R-:W-:Y:S01]  /*16330*/  PRMT R3, R143, 0x7632, R3 ;  /* 0x000076328f037816 */ /* 0x001fe20000000003 */
[----:B------:R-:W-:Y:S01]  /*16340*/  IMAD.WIDE R74, R133, 0x2, R6 ;  /* 0x00000002854a7825 */ /* 0x000fe200078e0206 */
[----:B------:R-:W0:Y:S01]  /*16350*/  LDCU UR48, c[0x0][0x39c] ;  /* 0x00007380ff3077ac */ /* 0x000e220008000800 */
[----:B------:R-:W-:Y:S01]  /*16360*/  F2FP.BF16.F32.PACK_AB R33, R33, R97 ;  /* 0x000000612121723e */ /* 0x000fe200000010ff */
[----:B------:R-:W2:Y:S01]  /*16370*/  LDL.LU R124, [R1+0x1ac] ;  /* 0x0001ac00017c7983 */ /* 0x000ea20000300800 */
[----:B------:R-:W-:-:S03]  /*16380*/  VIADD R0, R252, 0x8e ;  /* 0x0000008efc007836 */ /* 0x000fc60000000000 */
[----:B------:R0:W-:Y:S04]  /*16390*/  @P0 STG.E.U16 desc[UR22][R8.64], R3 ;  /* 0x0000000308000986 */ /* 0x0001e8000c101516 */
[----:B------:R1:W-:Y:S01]  /*163a0*/  @P5 STG.E.U16 desc[UR22][R74.64], R144 ;  /* 0x000000904a005986 */ /* 0x0003e2000c101516 */
[----:B------:R-:W-:Y:S01]  /*163b0*/  ISETP.LT.AND P5, PT, R200, UR32, !P1 ;  /* 0x00000020c8007c0c */ /* 0x000fe2000cfa1270 */
[C---:B------:R-:W-:Y:S01]  /*163c0*/  VIADD R131, R133.reuse, UR30 ;  /* 0x0000001e85837c36 */ /* 0x040fe20008000000 */
[----:B------:R-:W-:Y:S01]  /*163d0*/  ISETP.GE.AND P2, PT, R0, UR52, PT ;  /* 0x0000003400007c0c */ /* 0x000fe2000bf46270 */
[----:B------:R-:W2:Y:S01]  /*163e0*/  LDCU UR32, c[0x0][0x398] ;  /* 0x00007300ff2077ac */ /* 0x000ea20008000800 */
[----:B------:R-:W-:Y:S01]  /*163f0*/  F2FP.BF16.F32.PACK_AB R34, R34, R98 ;  /* 0x000000622222723e */ /* 0x000fe200000010ff */
[----:B------:R-:W4:Y:S01]  /*16400*/  LDL.LU R125, [R1+0x1a8] ;  /* 0x0001a800017d7983 */ /* 0x000f220000300800 */
[----:B0-----:R-:W-:Y:S01]  /*16410*/  IMAD.WIDE R2, R133, 0x2, R4 ;  /* 0x0000000285027825 */ /* 0x001fe200078e0204 */
[----:B-1----:R-:W-:-:S02]  /*16420*/  PRMT R75, R144, 0x7632, R75 ;  /* 0x00007632904b7816 */ /* 0x002fc4000000004b */
[----:B------:R-:W-:Y:S01]  /*16430*/  ISETP.LT.AND P1, PT, R67, UR45, !P1 ;  /* 0x0000002d43007c0c */ /* 0x000fe2000cf21270 */
[C---:B------:R-:W-:Y:S01]  /*16440*/  IMAD.WIDE R8, R131.reuse, 0x2, R6 ;  /* 0x0000000283087825 */ /* 0x040fe200078e0206 */
[----:B------:R-:W0:Y:S01]  /*16450*/  LDCU UR45, c[0x0][0x39c] ;  /* 0x00007380ff2d77ac */ /* 0x000e220008000800 */
[----:B------:R1:W-:Y:S01]  /*16460*/  @P3 STG.E.U16 desc[UR22][R2.64], R75 ;  /* 0x0000004b02003986 */ /* 0x0003e2000c101516 */
[----:B------:R-:W-:Y:S01]  /*16470*/  ISETP.LT.AND P3, PT, R200, UR51, !P2 ;  /* 0x00000033c8007c0c */ /* 0x000fe2000d761270 */
[----:B------:R-:W-:Y:S02]  /*16480*/  VIADD R133, R131, UR30 ;  /* 0x0000001e83857c36 */ /* 0x000fe40008000000 */
[----:B------:R-:W-:Y:S01]  /*16490*/  VIADD R0, R252, 0x8f ;  /* 0x0000008ffc007836 */ /* 0x000fe20000000000 */
[----:B------:R0:W-:Y:S01]  /*164a0*/  @P5 STG.E.U16 desc[UR22][R8.64], R145 ;  /* 0x0000009108005986 */ /* 0x0001e2000c101516 */
[----:B------:R-:W-:Y:S01]  /*164b0*/  ISETP.LT.AND P2, PT, R67, UR40, !P2 ;  /* 0x0000002843007c0c */ /* 0x000fe2000d741270 */
[----:B------:R-:W2:Y:S02]  /*164c0*/  LDCU UR40, c[0x0][0x398] ;  /* 0x00007300ff2877ac */ /* 0x000ea40008000800 */
[----:B------:R-:W-:Y:S01]  /*164d0*/  ISETP.GE.AND P4, PT, R0, UR46, PT ;  /* 0x0000002e00007c0c */ /* 0x000fe2000bf86270 */
[----:B------:R-:W4:Y:S01]  /*164e0*/  LDL.LU R126, [R1+0x1a4] ;  /* 0x0001a400017e7983 */ /* 0x000f220000300800 */
[----:B------:R-:W2:Y:S01]  /*164f0*/  LDCU UR51, c[0x0][0x39c] ;  /* 0x00007380ff3377ac */ /* 0x000ea20008000800 */
[----:B-1----:R-:W-:Y:S01]  /*16500*/  IMAD.WIDE R74, R131, 0x2, R4 ;  /* 0x00000002834a7825 */ /* 0x002fe200078e0204 */
[----:B------:R-:W-:Y:S01]  /*16510*/  F2FP.BF16.F32.PACK_AB R35, R35, R99 ;  /* 0x000000632323723e */ /* 0x000fe200000010ff */
[----:B------:R-:W4:Y:S01]  /*16520*/  LDL.LU R127, [R1+0x1a0] ;  /* 0x0001a000017f7983 */ /* 0x000f220000300800 */
[----:B------:R-:W1:Y:S01]  /*16530*/  LDCU UR46, c[0x0][0x39c] ;  /* 0x00007380ff2e77ac */ /* 0x000e620008000800 */
[----:B------:R-:W-:Y:S01]  /*16540*/  IMAD.WIDE R2, R133, 0x2, R6 ;  /* 0x0000000285027825 */ /* 0x000fe200078e0206 */
[----:B0-----:R-:W-:Y:S01]  /*16550*/  PRMT R9, R145, 0x7632, R9 ;  /* 0x0000763291097816 */ /* 0x001fe20000000009 */
[----:B------:R-:W4:Y:S01]  /*16560*/  LDL.LU R128, [R1+0x19c] ;  /* 0x00019c0001807983 */ /* 0x000f220000300800 */
[----:B------:R-:W0:Y:S01]  /*16570*/  LDCU UR52, c[0x0][0x39c] ;  /* 0x00007380ff3477ac */ /* 0x000e220008000800 */
[----:B------:R-:W-:-:S02]  /*16580*/  VIADD R0, R252, 0x90 ;  /* 0x00000090fc007836 */ /* 0x000fc40000000000 */
        /* <DEDUP_REMOVED lines=8> */
[----:B-1----:R-:W-:Y:S01]  /*16610*/  IMAD.WIDE R8, R133, 0x2, R4 ;  /* 0x0000000285087825 */ /* 0x002fe200078e0204 */
[----:B0-----:R-:W-:-:S02]  /*16620*/  PRMT R3, R146, 0x7632, R3 ;  /* 0x0000763292037816 */ /* 0x001fc40000000003 */
[----:B------:R-:W-:Y:S01]  /*16630*/  ISETP.LT.AND P4, PT, R67, UR26, !P4 ;  /* 0x0000001a43007c0c */ /* 0x000fe2000e781270 */
[C---:B------:R-:W-:Y:S01]  /*16640*/  IMAD.WIDE R74, R131.reuse, 0x2, R6 ;  /* 0x00000002834a7825 */ /* 0x040fe200078e0206 */
[----:B------:R-:W0:Y:S01]  /*16650*/  LDCU UR39, c[0x0][0x39c] ;  /* 0x00007380ff2777ac */ /* 0x000e220008000800 */
[----:B------:R1:W-:Y:S01]  /*16660*/  @P2 STG.E.U16 desc[UR22][R8.64], R3 ;  /* 0x0000000308002986 */ /* 0x0003e2000c101516 */
[----:B------:R-:W-:Y:S01]  /*16670*/  ISETP.LT.AND P2, PT, R200, UR9, !P6 ;  /* 0x00000009c8007c0c */ /* 0x000fe2000f741270 */
[----:B------:R-:W-:Y:S02]  /*16680*/  VIADD R0, R252, 0x91 ;  /* 0x00000091fc007836 */ /* 0x000fe40000000000 */
[----:B------:R-:W-:Y:S01]  /*16690*/  VIADD R133, R131, UR30 ;  /* 0x0000001e83857c36 */ /* 0x000fe20008000000 */
[----:B------:R0:W-:Y:S01]  /*166a0*/  @P3 STG.E.U16 desc[UR22][R74.64], R147 ;  /* 0x000000934a003986 */ /* 0x0001e2000c101516 */
[----:B------:R-:W-:Y:S01]  /*166b0*/  ISETP.LT.AND P6, PT, R67, UR4, !P6 ;  /* 0x0000000443007c0c */ /* 0x000fe2000f7c1270 */
[----:B------:R-:W2:Y:S01]  /*166c0*/  LDCU UR9, c[0x0][0x398] ;  /* 0x00007300ff0977ac */ /* 0x000ea20008000800 */
[----:B------:R-:W-:Y:S01]  /*166d0*/  ISETP.GE.AND P0, PT, R0, UR16, PT ;  /* 0x0000001000007c0c */ /* 0x000fe2000bf06270 */
[----:B------:R-:W4:Y:S01]  /*166e0*/  LDL.LU R130, [R1+0x194] ;  /* 0x0001940001827983 */ /* 0x000f220000300800 */
[----:B------:R-:W2:Y:S01]  /*166f0*/  LDCU UR26, c[0x0][0x398] ;  /* 0x00007300ff1a77ac */ /* 0x000ea20008000800 */
[----:B-1----:R-:W-:Y:S01]  /*16700*/  IMAD.WIDE R2, R131, 0x2, R4 ;  /* 0x0000000283027825 */ /* 0x002fe200078e0204 */
[----:B------:R-:W1:Y:S03]  /*16710*/  LDCU UR16, c[0x0][0x398] ;  /* 0x00007300ff1077ac */ /* 0x000e660008000800 */
[----:B------:R-:W-:Y:S01]  /*16720*/  IMAD.WIDE R8, R133, 0x2, R6 ;  /* 0x0000000285087825 */ /* 0x000fe200078e0206 */
[----:B0-----:R-:W-:Y:S01]  /*16730*/  PRMT R75, R147, 0x7632, R75 ;  /* 0x00007632934b7816 */ /* 0x001fe2000000004b */
[----:B------:R-:W0:Y:S02]  /*16740*/  LDCU UR4, c[0x0][0x398] ;  /* 0x00007300ff0477ac */ /* 0x000e240008000800 */
[----:B------:R-:W-:-:S02]  /*16750*/  VIADD R0, R252, 0x92 ;  /* 0x00000092fc007836 */ /* 0x000fc40000000000 */
[----:B------:R1:W-:Y:S01]  /*16760*/  @P4 STG.E.U16 desc[UR22][R2.64], R75 ;  /* 0x0000004b02004986 */ /* 0x0003e2000c101516 */
[----:B------:R-:W-:Y:S01]  /*16770*/  ISETP.LT.AND P4, PT, R200, UR31, !P0 ;  /* 0x0000001fc8007c0c */ /* 0x000fe2000c781270 */
[----:B------:R-:W-:Y:S02]  /*16780*/  VIADD R131, R133, UR30 ;  /* 0x0000001e85837c36 */ /* 0x000fe40008000000 */
[----:B------:R0:W-:Y:S01]  /*16790*/  @P2 STG.E.U16 desc[UR22][R8.64], R148 ;  /* 0x0000009408002986 */ /* 0x0001e2000c101516 */
[----:B------:R-:W-:Y:S01]  /*167a0*/  ISETP.GE.AND P5, PT, R0, UR36, PT ;  /* 0x0000002400007c0c */ /* 0x000fe2000bfa6270 */
[----:B------:R-:W2:Y:S01]  /*167b0*/  LDCU UR31, c[0x0][0x398] ;  /* 0x00007300ff1f77ac */ /* 0x000ea20008000800 */
[----:B------:R-:W-:Y:S01]  /*167c0*/  ISETP.LT.AND P0, PT, R67, UR57, !P0 ;  /* 0x0000003943007c0c */ /* 0x000fe2000c701270 */
[----:B-1----:R-:W-:Y:S01]  /*167d0*/  IMAD.WIDE R74, R133, 0x2, R4 ;  /* 0x00000002854a7825 */ /* 0x002fe200078e0204 */
[----:B------:R-:W1:Y:S01]  /*167e0*/  LDCU UR36, c[0x0][0x398] ;  /* 0x00007300ff2477ac */ /* 0x000e620008000800 */
[----:B0-----:R-:W-:-:S02]  /*167f0*/  PRMT R9, R148, 0x7632, R9 ;  /* 0x0000763294097816 */ /* 0x001fc40000000009 */
[----:B------:R-:W-:-:S03]  /*16800*/  IMAD.WIDE R2, R131, 0x2, R6 ;  /* 0x0000000283027825 */ /* 0x000fc600078e0206 */
        /* <DEDUP_REMOVED lines=8> */
[----:B------:R-:W2:Y:S01]  /*16890*/  LDCU UR38, c[0x0][0x398] ;  /* 0x00007300ff2677ac */ /* 0x000ea20008000800 */
[----:B0-----:R-:W-:Y:S01]  /*168a0*/  IMAD.WIDE R8, R131, 0x2, R4 ;  /* 0x0000000283087825 */ /* 0x001fe200078e0204 */
[----:B------:R-:W0:Y:S03]  /*168b0*/  LDCU UR50, c[0x0][0x39c] ;  /* 0x00007380ff3277ac */ /* 0x000e260008000800 */
[----:B------:R-:W-:Y:S01]  /*168c0*/  IMAD.WIDE R74, R133, 0x2, R6 ;  /* 0x00000002854a7825 */ /* 0x000fe200078e0206 */
[----:B-1----:R-:W-:-:S03]  /*168d0*/  PRMT R3, R149, 0x7632, R3 ;  /* 0x0000763295037816 */ /* 0x002fc60000000003 */
[----:B------:R-:W-:Y:S02]  /*168e0*/  VIADD R0, R252, 0x94 ;  /* 0x00000094fc007836 */ /* 0x000fe40000000000 */
[----:B------:R1:W-:Y:S04]  /*168f0*/  @P0 STG.E.U16 desc[UR22][R8.64], R3 ;  /* 0x0000000308000986 */ /* 0x0003e8000c101516 */
[----:B------:R0:W-:Y:S01]  /*16900*/  @P6 STG.E.U16 desc[UR22][R74.64], R150 ;  /* 0x000000964a006986 */ /* 0x0001e2000c101516 */
[----:B------:R-:W-:Y:S01]  /*16910*/  ISETP.LT.AND P6, PT, R200, UR14, !P1 ;  /* 0x0000000ec8007c0c */ /* 0x000fe2000cfc1270 */
[C---:B------:R-:W-:Y:S01]  /*16920*/  VIADD R131, R133.reuse, UR30 ;  /* 0x0000001e85837c36 */ /* 0x040fe20008000000 */
[----:B------:R-:W-:Y:S01]  /*16930*/  ISETP.GE.AND P3, PT, R0, UR47, PT ;  /* 0x0000002f00007c0c */ /* 0x000fe2000bf66270 */
[----:B------:R-:W2:Y:S01]  /*16940*/  LDCU UR14, c[0x0][0x398] ;  /* 0x00007300ff0e77ac */ /* 0x000ea20008000800 */
[----:B-1----:R-:W-:Y:S01]  /*16950*/  IMAD.WIDE R2, R133, 0x2, R4 ;  /* 0x0000000285027825 */ /* 0x002fe200078e0204 */
[----:B0-----:R-:W-:-:S02]  /*16960*/  PRMT R75, R150, 0x7632, R75 ;  /* 0x00007632964b7816 */ /* 0x001fc4000000004b */
        /* <DEDUP_REMOVED lines=11> */
[----:B-1----:R-:W-:-:S04]  /*16a20*/  IMAD.WIDE R74, R131, 0x2, R4 ;  /* 0x00000002834a7825 */ /* 0x002fc800078e0204 */
[----:B------:R-:W-:Y:S01]  /*16a30*/  IMAD.WIDE R2, R133, 0x2, R6 ;  /* 0x0000000285027825 */ /* 0x000fe200078e0206 */
[----:B0-----:R-:W-:-:S03]  /*16a40*/  PRMT R9, R151, 0x7632, R9 ;  /* 0x0000763297097816 */ /* 0x001fc60000000009 */
[----:B------:R-:W-:Y:S02]  /*16a50*/  VIADD R0, R252, 0x96 ;  /* 0x00000096fc007836 */ /* 0x000fe40000000000 */
[----:B------:R0:W-:Y:S04]  /*16a60*/  @P1 STG.E.U16 desc[UR22][R74.64], R9 ;  /* 0x000000094a001986 */ /* 0x0001e8000c101516 */
[----:B------:R1:W-:Y:S01]  /*16a70*/  @P5 STG.E.U16 desc[UR22][R2.64], R152 ;  /* 0x0000009802005986 */ /* 0x0003e2000c101516 */
[----:B------:R-:W-:Y:S01]  /*16a80*/  ISETP.LT.AND P5, PT, R200, UR6, !P2 ;  /* 0x00000006c8007c0c */ /* 0x000fe2000d7a1270 */
[C---:B------:R-:W-:Y:S01]  /*16a90*/  VIADD R131, R133.reuse, UR30 ;  /* 0x0000001e85837c36 */ /* 0x040fe20008000000 */
[----:B------:R-:W-:Y:S01]  /*16aa0*/  ISETP.GE.AND P4, PT, R0, UR59, PT ;  /* 0x0000003b00007c0c */ /* 0x000fe2000bf86270 */
[----:B------:R-:W2:Y:S01]  /*16ab0*/  LDCU UR6, c[0x0][0x398] ;  /* 0x00007300ff0677ac */ /* 0x000ea20008000800 */
[----:B0-----:R-:W-:Y:S01]  /*16ac0*/  IMAD.WIDE R8, R133, 0x2, R4 ;  /* 0x0000000285087825 */ /* 0x001fe200078e0204 */
[----:B-1----:R-:W-:-:S02]  /*16ad0*/  PRMT R3, R152, 0x7632, R3 ;  /* 0x0000763298037816 */ /* 0x002fc40000000003 */
[----:B------:R-:W-:Y:S01]  /*16ae0*/  ISETP.LT.AND P2, PT, R67, UR58, !P2 ;  /* 0x0000003a43007c0c */ /* 0x000fe2000d741270 */
[C---:B------:R-:W-:Y:S02]  /*16af0*/  IMAD.WIDE R74, R131.reuse, 0x2, R6 ;  /* 0x00000002834a7825 */ /* 0x040fe400078e0206 */
        /* <DEDUP_REMOVED lines=8> */
[----:B0-----:R-:W-:Y:S01]  /*16b80*/  IMAD.WIDE R2, R131, 0x2, R4 ;  /* 0x0000000283027825 */ /* 0x001fe200078e0204 */
[----:B------:R-:W0:Y:S03]  /*16b90*/  LDCU UR20, c[0x0][0x398] ;  /* 0x00007300ff1477ac */ /* 0x000e260008000800 */
[----:B------:R-:W-:Y:S01]  /*16ba0*/  IMAD.WIDE R8, R133, 0x2, R6 ;  /* 0x0000000285087825 */ /* 0x000fe200078e0206 */
[----:B-1----:R-:W-:Y:S01]  /*16bb0*/  PRMT R75, R153, 0x7632, R75 ;  /* 0x00007632994b7816 */ /* 0x002fe2000000004b */
[----:B------:R-:W1:Y:S02]  /*16bc0*/  LDCU UR53, c[0x0][0x39c] ;  /* 0x00007380ff3577ac */ /* 0x000e640008000800 */
[----:B------:R-:W-:-:S02]  /*16bd0*/  VIADD R0, R252, 0x98 ;  /* 0x00000098fc007836 */ /* 0x000fc40000000000 */
        /* <DEDUP_REMOVED lines=18> */
[----:B---3--:R-:W-:Y:S01]  /*16d00*/  ISETP.GE.AND P1, PT, R0, UR44, PT ;  /* 0x0000002c00007c0c */ /* 0x008fe2000bf26270 */
[----:B------:R-:W3:Y:S01]  /*16d10*/  LDCU UR34, c[0x0][0x398] ;  /* 0x00007300ff2277ac */ /* 0x000ee20008000800 */
[----:B-1----:R-:W-:Y:S01]  /*16d20*/  IMAD.WIDE R8, R131, 0x2, R4 ;  /* 0x0000000283087825 */ /* 0x002fe200078e0204 */
[----:B------:R-:W1:Y:S03]  /*16d30*/  LDCU UR44, c[0x0][0x398] ;  /* 0x00007300ff2c77ac */ /* 0x000e660008000800 */
[----:B------:R-:W-:Y:S01]  /*16d40*/  IMAD.WIDE R74, R133, 0x2, R6 ;  /* 0x00000002854a7825 */ /* 0x000fe200078e0206 */
[----:B0-----:R-:W-:Y:S01]  /*16d50*/  PRMT R3, R155, 0x7632, R3 ;  /* 0x000076329b037816 */ /* 0x001fe20000000003 */
[----:B------:R-:W0:Y:S02]  /*16d60*/  LDCU UR24, c[0x0][0x398] ;  /* 0x00007300ff1877ac */ /* 0x000e240008000800 */
[----:B------:R-:W-:-:S02]  /*16d70*/  VIADD R0, R252, 0x9a ;  /* 0x0000009afc007836 */ /* 0x000fc40000000000 */
        /* <DEDUP_REMOVED lines=28> */
[----:B--2---:R-:W-:Y:S01]  /*16f40*/  ISETP.LT.AND P6, PT, R200, UR32, !P2 ;  /* 0x00000020c8007c0c */ /* 0x004fe2000d7c1270 */
        /* <DEDUP_REMOVED lines=103> */
[----:B-1----:R-:W-:Y:S01]  /*175c0*/  IMAD.WIDE R74, R133, 0x2, R4 ;  /* 0x00000002854a7825 */ /* 0x002fe200078e0204 */
[----:B0-----:R-:W-:Y:S02]  /*175d0*/  PRMT R9, R166, 0x7632, R9 ;  /* 0x00007632a6097816 */ /* 0x001fe40000000009 */
[----:B------:R-:W-:Y:S01]  /*175e0*/  ISETP.LT.AND P0, PT, R67, UR33, !P0 ;  /* 0x0000002143007c0c */ /* 0x000fe2000c701270 */
[C---:B------:R-:W-:Y:S01]  /*175f0*/  IMAD.WIDE R2, R131.reuse, 0x2, R6 ;  /* 0x0000000283027825 */ /* 0x040fe200078e0206 */
[----:B------:R-:W0:Y:S01]  /*17600*/  LDCU UR33, c[0x0][0x398] ;  /* 0x00007300ff2177ac */ /* 0x000e220008000800 */
[----:B------:R1:W-:Y:S01]  /*17610*/  @P5 STG.E.U16 desc[UR22][R74.64], R9 ;  /* 0x000000094a005986 */ /* 0x0003e2000c101516 */
[----:B------:R-:W-:Y:S01]  /*17620*/  ISETP.LT.AND P5, PT, R200, UR10, !P3 ;  /* 0x0000000ac8007c0c */ /* 0x000fe2000dfa1270 */
[----:B------:R-:W-:-:S02]  /*17630*/  VIADD R133, R131, UR30 ;  /* 0x0000001e83857c36 */ /* 0x000fc40008000000 */
[----:B------:R-:W-:Y:S01]  /*17640*/  VIADD R0, R252, 0xa5 ;  /* 0x000000a5fc007836 */ /* 0x000fe20000000000 */
[----:B------:R0:W-:Y:S01]  /*17650*/  @P6 STG.E.U16 desc[UR22][R2.64], R167 ;  /* 0x000000a702006986 */ /* 0x0001e2000c101516 */
[----:B---3--:R-:W-:Y:S01]  /*17660*/  ISETP.LT.AND P3, PT, R67, UR34, !P3 ;  /* 0x0000002243007c0c */ /* 0x008fe2000df61270 */
[----:B------:R-:W3:Y:S02]  /*17670*/  LDCU UR10, c[0x0][0x39c] ;  /* 0x00007380ff0a77ac */ /* 0x000ee40008000800 */
        /* <DEDUP_REMOVED lines=153> */
[----:B0-----:R-:W-:-:S03]  /*18010*/  PRMT R3, R179, 0x7632, R3 ;  /* 0x00007632b3037816 */ /* 0x001fc60000000003 */
[----:B------:R-:W-:Y:S02]  /*18020*/  VIADD R0, R252, 0xb2 ;  /* 0x000000b2fc007836 */ /* 0x000fe40000000000 */
[----:B------:R0:W-:Y:S04]  /*18030*/  @P0 STG.E.U16 desc[UR22][R8.64], R3 ;  /* 0x0000000308000986 */ /* 0x0001e8000c101516 */
[----:B------:R1:W-:Y:S01]  /*18040*/  @P4 STG.E.U16 desc[UR22][R74.64], R180 ;  /* 0x000000b44a004986 */ /* 0x0003e2000c101516 */
[----:B--2---:R-:W-:Y:S01]  /*18050*/  ISETP.LT.AND P4, PT, R200, UR32, !P1 ;  /* 0x00000020c8007c0c */ /* 0x004fe2000cf81270 */
        /* <DEDUP_REMOVED lines=88> */
[----:B---3--:R-:W-:Y:S01]  /*185e0*/  ISETP.LT.AND P6, PT, R67, UR35, !P6 ;  /* 0x0000002343007c0c */ /* 0x008fe2000f7c1270 */
[----:B------:R-:W3:Y:S02]  /*185f0*/  LDCU UR24, c[0x0][0x398] ;  /* 0x00007300ff1877ac */ /* 0x000ee40008000800 */
        /* <DEDUP_REMOVED lines=84> */
[----:B---3--:R-:W-:Y:S01]  /*18b40*/  ISETP.LT.AND P3, PT, R200, UR24, !P2 ;  /* 0x00000018c8007c0c */ /* 0x008fe2000d761270 */
[C---:B------:R-:W-:Y:S01]  /*18b50*/  VIADD R131, R133.reuse, UR30 ;  /* 0x0000001e85837c36 */ /* 0x040fe20008000000 */
[----:B------:R-:W-:Y:S01]  /*18b60*/  ISETP.GE.AND P6, PT, R0, UR6, PT ;  /* 0x0000000600007c0c */ /* 0x000fe2000bfc6270 */
[----:B------:R-:W3:Y:S01]  /*18b70*/  LDCU UR24, c[0x0][0x398] ;  /* 0x00007300ff1877ac */ /* 0x000ee20008000800 */
[----:B0-----:R-:W-:Y:S01]  /*18b80*/  IMAD.WIDE R8, R133, 0x2, R4 ;  /* 0x0000000285087825 */ /* 0x001fe200078e0204 */
[----:B-1----:R-:W-:-:S02]  /*18b90*/  PRMT R3, R194, 0x7632, R3 ;  /* 0x00007632c2037816 */ /* 0x002fc40000000003 */
[----:B------:R-:W-:Y:S01]  /*18ba0*/  ISETP.LT.AND P2, PT, R67, UR34, !P2 ;  /* 0x0000002243007c0c */ /* 0x000fe2000d741270 */
[C---:B------:R-:W-:Y:S01]  /*18bb0*/  IMAD.WIDE R74, R131.reuse, 0x2, R6 ;  /* 0x00000002834a7825 */ /* 0x040fe200078e0206 */
[----:B------:R-:W0:Y:S01]  /*18bc0*/  LDCU UR6, c[0x0][0x39c] ;  /* 0x00007380ff0677ac */ /* 0x000e220008000800 */
[----:B------:R1:W-:Y:S01]  /*18bd0*/  @P4 STG.E.U16 desc[UR22][R8.64], R3 ;  /* 0x0000000308004986 */ /* 0x0003e2000c101516 */
[----:B--2---:R-:W-:Y:S01]  /*18be0*/  ISETP.LT.AND P4, PT, R200, UR32, !P6 ;  /* 0x00000020c8007c0c */ /* 0x004fe2000f781270 */
[----:B------:R-:W-:Y:S02]  /*18bf0*/  VIADD R133, R131, UR30 ;  /* 0x0000001e83857c36 */ /* 0x000fe40008000000 */
[----:B------:R-:W-:Y:S01]  /*18c00*/  VIADD R0, R252, 0xc1 ;  /* 0x000000c1fc007836 */ /* 0x000fe20000000000 */
[----:B------:R2:W-:Y:S01]  /*18c10*/  @P3 STG.E.U16 desc[UR22][R74.64], R195 ;  /* 0x000000c34a003986 */ /* 0x0005e2000c101516 */
[----:B------:R-:W-:Y:S01]  /*18c20*/  ISETP.LT.AND P6, PT, R67, UR14, !P6 ;  /* 0x0000000e43007c0c */ /* 0x000fe2000f7c1270 */
[----:B------:R-:W0:Y:S02]  /*18c30*/  LDCU UR32, c[0x0][0x398] ;  /* 0x00007300ff2077ac */ /* 0x000e240008000800 */
[----:B------:R-:W-:Y:S01]  /*18c40*/  ISETP.GE.AND P0, PT, R0, UR9, PT ;  /* 0x0000000900007c0c */ /* 0x000fe2000bf06270 */
[----:B-1----:R-:W-:Y:S01]  /*18c50*/  IMAD.WIDE R2, R131, 0x2, R4 ;  /* 0x0000000283027825 */ /* 0x002fe200078e0204 */
[----:B------:R-:W1:Y:S03]  /*18c60*/  LDCU UR9, c[0x0][0x39c] ;  /* 0x00007380ff0977ac */ /* 0x000e660008000800 */
[----:B------:R-:W-:Y:S01]  /*18c70*/  IMAD.WIDE R8, R133, 0x2, R6 ;  /* 0x0000000285087825 */ /* 0x000fe200078e0206 */
[----:B--2---:R-:W-:Y:S01]  /*18c80*/  PRMT R75, R195, 0x7632, R75 ;  /* 0x00007632c34b7816 */ /* 0x004fe2000000004b */
[----:B------:R-:W2:Y:S02]  /*18c90*/  LDCU UR14, c[0x0][0x398] ;  /* 0x00007300ff0e77ac */ /* 0x000ea40008000800 */
        /* <DEDUP_REMOVED lines=21> */
[----:B------:R-:W1:Y:S01]  /*18df0*/  LDCU UR6, c[0x0][0x39c] ;  /* 0x00007380ff0677ac */ /* 0x000e620008000800 */
[----:B0-----:R-:W-:-:S02]  /*18e00*/  PRMT R3, R69, 0x7632, R3 ;  /* 0x0000763245037816 */ /* 0x001fc40000000003 */
[C---:B------:R-:W-:Y:S01]  /*18e10*/  IMAD.WIDE R68, R133.reuse, 0x2, R6 ;  /* 0x0000000285447825 */ /* 0x040fe200078e0206 */
[----:B------:R-:W0:Y:S03]  /*18e20*/  LDCU UR18, c[0x0][0x398] ;  /* 0x00007300ff1277ac */ /* 0x000e260008000800 */
[----:B------:R-:W-:Y:S01]  /*18e30*/  VIADD R0, R252, 0xc4 ;  /* 0x000000c4fc007836 */ /* 0x000fe20000000000 */
[----:B------:R1:W-:Y:S01]  /*18e40*/  @P0 STG.E.U16 desc[UR22][R8.64], R3 ;  /* 0x0000000308000986 */ /* 0x0003e2000c101516 */
[----:B------:R-:W-:Y:S01]  /*18e50*/  VIADD R75, R133, UR30 ;  /* 0x0000001e854b7c36 */ /* 0x000fe20008000000 */
[----:B------:R-:W0:Y:S02]  /*18e60*/  LDCU UR26, c[0x0][0x398] ;  /* 0x00007300ff1a77ac */ /* 0x000e240008000800 */
[----:B------:R2:W-:Y:S01]  /*18e70*/  @P6 STG.E.U16 desc[UR22][R68.64], R70 ;  /* 0x0000004644006986 */ /* 0x0005e2000c101516 */
[----:B------:R-:W-:-:S02]  /*18e80*/  ISETP.LT.AND P6, PT, R200, UR12, !P1 ;  /* 0x0000000cc8007c0c */ /* 0x000fc4000cfc1270 */
[----:B------:R-:W-:Y:S01]  /*18e90*/  ISETP.GE.AND P3, PT, R0, UR9, PT ;  /* 0x0000000900007c0c */ /* 0x000fe2000bf66270 */
[----:B-1----:R-:W-:Y:S01]  /*18ea0*/  IMAD.WIDE R2, R133, 0x2, R4 ;  /* 0x0000000285027825 */ /* 0x002fe200078e0204 */
[----:B--2---:R-:W-:-:S03]  /*18eb0*/  PRMT R69, R70, 0x7632, R69 ;  /* 0x0000763246457816 */ /* 0x004fc60000000045 */
[----:B------:R-:W-:Y:S01]  /*18ec0*/  IMAD.WIDE R8, R75, 0x2, R6 ;  /* 0x000000024b087825 */ /* 0x000fe200078e0206 */
[----:B------:R-:W-:Y:S01]  /*18ed0*/  ISETP.LT.AND P1, PT, R67, UR20, !P1 ;  /* 0x0000001443007c0c */ /* 0x000fe2000cf21270 */
[----:B------:R-:W1:Y:S01]  /*18ee0*/  LDCU UR9, c[0x0][0x398] ;  /* 0x00007300ff0977ac */ /* 0x000e620008000800 */
[----:B------:R2:W-:Y:S01]  /*18ef0*/  @P5 STG.E.U16 desc[UR22][R2.64], R69 ;  /* 0x0000004502005986 */ /* 0x0005e2000c101516 */
[----:B------:R-:W-:Y:S01]  /*18f00*/  ISETP.LT.AND P5, PT, R200, UR28, !P3 ;  /* 0x0000001cc8007c0c */ /* 0x000fe2000dfa1270 */
[----:B------:R-:W-:Y:S01]  /*18f10*/  VIADD R131, R75, UR30 ;  /* 0x0000001e4b837c36 */ /* 0x000fe20008000000 */
[----:B------:R-:W0:Y:S01]  /*18f20*/  LDCU UR12, c[0x0][0x398] ;  /* 0x00007300ff0c77ac */ /* 0x000e220008000800 */
[----:B------:R-:W-:Y:S01]  /*18f30*/  VIADD R0, R252, 0xc5 ;  /* 0x000000c5fc007836 */ /* 0x000fe20000000000 */
[----:B------:R1:W-:Y:S01]  /*18f40*/  @P6 STG.E.U16 desc[UR22][R8.64], R71 ;  /* 0x0000004708006986 */ /* 0x0003e2000c101516 */
[----:B------:R-:W-:Y:S01]  /*18f50*/  ISETP.LT.AND P3, PT, R67, UR31, !P3 ;  /* 0x0000001f43007c0c */ /* 0x000fe2000df61270 */
[----:B------:R-:W0:Y:S02]  /*18f60*/  LDCU UR20, c[0x0][0x398] ;  /* 0x00007300ff1477ac */ /* 0x000e240008000800 */
[----:B------:R-:W-:-:S02]  /*18f70*/  ISETP.GE.AND P2, PT, R0, UR4, PT ;  /* 0x0000000400007c0c */ /* 0x000fc4000bf46270 */
[----:B------:R-:W-:Y:S01]  /*18f80*/  F2FP.BF16.F32.PACK_AB R37, R37, R101 ;  /* 0x000000652525723e */ /* 0x000fe200000010ff */
[----:B--2---:R-:W-:Y:S01]  /*18f90*/  IMAD.WIDE R68, R75, 0x2, R4 ;  /* 0x000000024b447825 */ /* 0x004fe200078e0204 */
[----:B------:R-:W2:Y:S03]  /*18fa0*/  LDCU UR4, c[0x0][0x39c] ;  /* 0x00007380ff0477ac */ /* 0x000ea60008000800 */
[----:B------:R-:W-:Y:S01]  /*18fb0*/  IMAD.WIDE R2, R131, 0x2, R6 ;  /* 0x0000000283027825 */ /* 0x000fe200078e0206 */
[----:B-1----:R-:W-:Y:S01]  /*18fc0*/  PRMT R9, R71, 0x7632, R9 ;  /* 0x0000763247097816 */ /* 0x002fe20000000009 */
[----:B------:R-:W1:Y:S02]  /*18fd0*/  LDCU UR28, c[0x0][0x398] ;  /* 0x00007300ff1c77ac */ /* 0x000e640008000800 */
[----:B------:R-:W-:Y:S02]  /*18fe0*/  VIADD R0, R252, 0xc6 ;  /* 0x000000c6fc007836 */ /* 0x000fe40000000000 */
[----:B------:R0:W-:Y:S04]  /*18ff0*/  @P1 STG.E.U16 desc[UR22][R68.64], R9 ;  /* 0x0000000944001986 */ /* 0x0001e8000c101516 */
[----:B------:R1:W-:Y:S01]  /*19000*/  @P5 STG.E.U16 desc[UR22][R2.64], R72 ;  /* 0x0000004802005986 */ /* 0x0003e2000c101516 */
[----:B---3--:R-:W-:Y:S01]  /*19010*/  ISETP.LT.AND P5, PT, R200, UR24, !P2 ;  /* 0x00000018c8007c0c */ /* 0x008fe2000d7a1270 */
[----:B------:R-:W-:Y:S01]  /*19020*/  VIADD R71, R131, UR30 ;  /* 0x0000001e83477c36 */ /* 0x000fe20008000000 */
[----:B------:R-:W-:Y:S01]  /*19030*/  ISETP.GE.AND P4, PT, R0, UR6, PT ;  /* 0x0000000600007c0c */ /* 0x000fe2000bf86270 */
[----:B------:R-:W3:Y:S01]  /*19040*/  LDCU UR6, c[0x0][0x39c] ;  /* 0x00007380ff0677ac */ /* 0x000ee20008000800 */
[----:B------:R-:W-:Y:S01]  /*19050*/  ISETP.LT.AND P2, PT, R67, UR32, !P2 ;  /* 0x0000002043007c0c */ /* 0x000fe2000d741270 */
[----:B0-----:R-:W-:Y:S01]  /*19060*/  IMAD.WIDE R8, R131, 0x2, R4 ;  /* 0x0000000283087825 */ /* 0x001fe200078e0204 */
[----:B------:R-:W0:Y:S01]  /*19070*/  LDCU UR24, c[0x0][0x398] ;  /* 0x00007300ff1877ac */ /* 0x000e220008000800 */
[----:B-1----:R-:W-:-:S02]  /*19080*/  PRMT R3, R72, 0x7632, R3 ;  /* 0x0000763248037816 */ /* 0x002fc40000000003 */
[----:B------:R-:W-:-:S03]  /*19090*/  IMAD.WIDE R68, R71, 0x2, R6 ;  /* 0x0000000247447825 */ /* 0x000fc600078e0206 */
[----:B------:R1:W-:Y:S01]  /*190a0*/  @P3 STG.E.U16 desc[UR22][R8.64], R3 ;  /* 0x0000000308003986 */ /* 0x0003e2000c101516 */
[----:B------:R-:W-:Y:S01]  /*190b0*/  ISETP.LT.AND P3, PT, R200, UR9, !P4 ;  /* 0x00000009c8007c0c */ /* 0x000fe2000e761270 */
[----:B------:R-:W-:Y:S01]  /*190c0*/  VIADD R0, R252, 0xc7 ;  /* 0x000000c7fc007836 */ /* 0x000fe20000000000 */
[----:B------:R-:W-:Y:S01]  /*190d0*/  ISETP.LT.AND P4, PT, R67, UR10, !P4 ;  /* 0x0000000a43007c0c */ /* 0x000fe2000e781270 */
[----:B------:R0:W-:Y:S01]  /*190e0*/  @P5 STG.E.U16 desc[UR22][R68.64], R73 ;  /* 0x0000004944005986 */ /* 0x0001e2000c101516 */
[C---:B------:R-:W-:Y:S01]  /*190f0*/  VIADD R75, R71.reuse, UR30 ;  /* 0x0000001e474b7c36 */ /* 0x040fe20008000000 */
[----:B------:R-:W4:Y:S01]  /*19100*/  LDCU UR9, c[0x0][0x398] ;  /* 0x00007300ff0977ac */ /* 0x000f220008000800 */
[----:B--2---:R-:W-:Y:S01]  /*19110*/  ISETP.GE.AND P0, PT, R0, UR4, PT ;  /* 0x0000000400007c0c */ /* 0x004fe2000bf06270 */
[----:B------:R-:W-:Y:S01]  /*19120*/  VIADD R0, R252, 0xc8 ;  /* 0x000000c8fc007836 */ /* 0x000fe20000000000 */
[----:B------:R-:W2:Y:S01]  /*19130*/  LDCU UR4, c[0x0][0x39c] ;  /* 0x00007380ff0477ac */ /* 0x000ea20008000800 */
[----:B-1----:R-:W-:Y:S01]  /*19140*/  IMAD.WIDE R2, R71, 0x2, R4 ;  /* 0x0000000247027825 */ /* 0x002fe200078e0204 */
[----:B------:R-:W1:Y:S01]  /*19150*/  LDCU UR10, c[0x0][0x398] ;  /* 0x00007300ff0a77ac */ /* 0x000e620008000800 */
[----:B0-----:R-:W-:-:S02]  /*19160*/  PRMT R69, R73, 0x7632, R69 ;  /* 0x0000763249457816 */ /* 0x001fc40000000045 */
[C---:B------:R-:W-:Y:S01]  /*19170*/  IMAD.WIDE R8, R75.reuse, 0x2, R6 ;  /* 0x000000024b087825 */ /* 0x040fe200078e0206 */
[----:B---3--:R-:W-:Y:S01]  /*19180*/  ISETP.GE.AND P6, PT, R0, UR6, PT ;  /* 0x0000000600007c0c */ /* 0x008fe2000bfc6270 */
[----:B------:R-:W0:Y:S01]  /*19190*/  LDCU UR6, c[0x0][0x39c] ;  /* 0x00007380ff0677ac */ /* 0x000e220008000800 */
[----:B------:R3:W-:Y:S01]  /*191a0*/  @P2 STG.E.U16 desc[UR22][R2.64], R69 ;  /* 0x0000004502002986 */ /* 0x0007e2000c101516 */
[----:B------:R-:W-:-:S03]  /*191b0*/  VIADD R73, R75, UR30 ;  /* 0x0000001e4b497c36 */ /* 0x000fc60008000000 */
[----:B------:R0:W-:Y:S01]  /*191c0*/  @P3 STG.E.U16 desc[UR22][R8.64], R10 ;  /* 0x0000000a08003986 */ /* 0x0001e2000c101516 */
[----:B------:R-:W-:Y:S02]  /*191d0*/  ISETP.LT.AND P3, PT, R200, UR14, !P0 ;  /* 0x0000000ec8007c0c */ /* 0x000fe4000c761270 */
[----:B---3--:R-:W-:Y:S01]  /*191e0*/  PRMT R3, R10, 0x7632, R3 ;  /* 0x000076320a037816 */ /* 0x008fe20000000003 */
[----:B------:R-:W-:Y:S01]  /*191f0*/  IMAD.WIDE R68, R75, 0x2, R4 ;  /* 0x000000024b447825 */ /* 0x000fe200078e0204 */
[----:B------:R-:W-:Y:S01]  /*19200*/  ISETP.LT.AND P0, PT, R67, UR16, !P0 ;  /* 0x0000001043007c0c */ /* 0x000fe2000c701270 */
[----:B------:R-:W3:Y:S03]  /*19210*/  LDCU UR14, c[0x0][0x398] ;  /* 0x00007300ff0e77ac */ /* 0x000ee60008000800 */
[----:B------:R1:W-:Y:S01]  /*19220*/  @P4 STG.E.U16 desc[UR22][R68.64], R3 ;  /* 0x0000000344004986 */ /* 0x0003e2000c101516 */
[----:B------:R-:W-:Y:S01]  /*19230*/  ISETP.LT.AND P4, PT, R200, UR12, !P6 ;  /* 0x0000000cc8007c0c */ /* 0x000fe2000f781270 */
[----:B------:R-:W-:-:S02]  /*19240*/  VIADD R75, R73, UR30 ;  /* 0x0000001e494b7c36 */ /* 0x000fc40008000000 */
[----:B------:R-:W-:Y:S01]  /*19250*/  VIADD R0, R252, 0xc9 ;  /* 0x000000c9fc007836 */ /* 0x000fe20000000000 */
[----:B------:R-:W-:Y:S01]  /*19260*/  ISETP.LT.AND P6, PT, R67, UR18, !P6 ;  /* 0x0000001243007c0c */ /* 0x000fe2000f7c1270 */
[--C-:B------:R-:W-:Y:S01]  /*19270*/  IMAD.WIDE R70, R73, 0x2, R6.reuse ;  /* 0x0000000249467825 */ /* 0x100fe200078e0206 */
[----:B------:R-:W3:Y:S03]  /*19280*/  LDCU UR12, c[0x0][0x398] ;  /* 0x00007300ff0c77ac */ /* 0x000ee60008000800 */
[----:B0-----:R-:W-:Y:S01]  /*19290*/  IMAD.WIDE R8, R75, 0x2, R6 ;  /* 0x000000024b087825 */ /* 0x001fe200078e0206 */
[----:B------:R-:W0:Y:S01]  /*192a0*/  LDCU UR16, c[0x0][0x398] ;  /* 0x00007300ff1077ac */ /* 0x000e220008000800 */
[----:B-1----:R-:W-:Y:S02]  /*192b0*/  PRMT R69, R11, 0x7632, R69 ;  /* 0x000076320b457816 */ /* 0x002fe40000000045 */
[----:B------:R-:W-:Y:S01]  /*192c0*/  IMAD.WIDE R2, R73, 0x2, R4 ;  /* 0x0000000249027825 */ /* 0x000fe200078e0204 */
[----:B--2---:R-:W-:Y:S01]  /*192d0*/  ISETP.GE.AND P1, PT, R0, UR4, PT ;  /* 0x0000000400007c0c */ /* 0x004fe2000bf26270 */
[----:B------:R1:W-:Y:S01]  /*192e0*/  @P3 STG.E.U16 desc[UR22][R70.64], R11 ;  /* 0x0000000b46003986 */ /* 0x0003e2000c101516 */
[----:B------:R-:W2:Y:S01]  /*192f0*/  LDCU UR4, c[0x0][0x39c] ;  /* 0x00007380ff0477ac */ /* 0x000ea20008000800 */
[----:B------:R-:W-:-:S02]  /*19300*/  VIADD R0, R252, 0xca ;  /* 0x000000cafc007836 */ /* 0x000fc40000000000 */
[----:B------:R-:W-:Y:S01]  /*19310*/  @P0 STG.E.U16 desc[UR22][R2.64], R69 ;  /* 0x0000004502000986 */ /* 0x000fe2000c101516 */
[C---:B------:R-:W-:Y:S01]  /*19320*/  VIADD R13, R75.reuse, UR30 ;  /* 0x0000001e4b0d7c36 */ /* 0x040fe20008000000 */
[----:B------:R-:W0:Y:S02]  /*19330*/  LDCU UR18, c[0x0][0x398] ;  /* 0x00007300ff1277ac */ /* 0x000e240008000800 */
[----:B------:R2:W-:Y:S01]  /*19340*/  @P4 STG.E.U16 desc[UR22][R8.64], R12 ;  /* 0x0000000c08004986 */ /* 0x0005e2000c101516 */
[----:B------:R-:W-:Y:S01]  /*19350*/  ISETP.LT.AND P4, PT, R200, UR20, !P1 ;  /* 0x00000014c8007c0c */ /* 0x000fe2000cf81270 */
[----:B------:R-:W0:Y:S01]  /*19360*/  LDCU UR20, c[0x0][0x398] ;  /* 0x00007300ff1477ac */ /* 0x000e220008000800 */
[----:B-1----:R-:W-:Y:S01]  /*19370*/  IMAD.WIDE R10, R75, 0x2, R4 ;  /* 0x000000024b0a7825 */ /* 0x002fe200078e0204 */
[----:B------:R-:W-:Y:S01]  /*19380*/  ISETP.GE.AND P5, PT, R0, UR6, PT ;  /* 0x0000000600007c0c */ /* 0x000fe2000bfa6270 */
[----:B------:R-:W1:Y:S01]  /*19390*/  LDCU UR6, c[0x0][0x39c] ;  /* 0x00007380ff0677ac */ /* 0x000e620008000800 */
[----:B------:R-:W-:-:S02]  /*193a0*/  ISETP.LT.AND P1, PT, R67, UR24, !P1 ;  /* 0x0000001843007c0c */ /* 0x000fc4000cf21270 */
[----:B--2---:R-:W-:Y:S01]  /*193b0*/  PRMT R9, R12, 0x7632, R9 ;  /* 0x000076320c097816 */ /* 0x004fe20000000009 */
[C---:B------:R-:W-:Y:S01]  /*193c0*/  IMAD.WIDE R2, R13.reuse, 0x2, R6 ;  /* 0x000000020d027825 */ /* 0x040fe200078e0206 */
[----:B------:R-:W2:Y:S03]  /*193d0*/  LDCU UR24, c[0x0][0x398] ;  /* 0x00007300ff1877ac */ /* 0x000ea60008000800 */
[----:B------:R0:W-:Y:S01]  /*193e0*/  @P6 STG.E.U16 desc[UR22][R10.64], R9 ;  /* 0x000000090a006986 */ /* 0x0001e2000c101516 */
[----:B------:R-:W-:Y:S01]  /*193f0*/  ISETP.LT.AND P6, PT, R200, UR26, !P5 ;  /* 0x0000001ac8007c0c */ /* 0x000fe2000efc1270 */
[----:B------:R-:W-:Y:S02]  /*19400*/  VIADD R69, R13, UR30 ;  /* 0x0000001e0d457c36 */ /* 0x000fe40008000000 */
[----:B------:R-:W-:Y:S01]  /*19410*/  VIADD R0, R252, 0xcb ;  /* 0x000000cbfc007836 */ /* 0x000fe20000000000 */
[----:B------:R1:W-:Y:S01]  /*19420*/  @P4 STG.E.U16 desc[UR22][R2.64], R77 ;  /* 0x0000004d02004986 */ /* 0x0003e2000c101516 */
[----:B----4-:R-:W-:Y:S01]  /*19430*/  ISETP.LT.AND P5, PT, R67, UR9, !P5 ;  /* 0x0000000943007c0c */ /* 0x010fe2000efa1270 */
[----:B------:R-:W4:Y:S02]  /*19440*/  LDCU UR26, c[0x0][0x398] ;  /* 0x00007300ff1a77ac */ /* 0x000f240008000800 */
[----:B------:R-:W-:Y:S01]  /*19450*/  ISETP.GE.AND P2, PT, R0, UR4, PT ;  /* 0x0000000400007c0c */ /* 0x000fe2000bf46270 */
[----:B0-----:R-:W-:Y:S01]  /*19460*/  IMAD.WIDE R8, R13, 0x2, R4 ;  /* 0x000000020d087825 */ /* 0x001fe200078e0204 */
[----:B------:R-:W0:Y:S03]  /*19470*/  LDCU UR4, c[0x0][0x39c] ;  /* 0x00007380ff0477ac */ /* 0x000e260008000800 */
[----:B------:R-:W-:Y:S01]  /*19480*/  IMAD.WIDE R10, R69, 0x2, R6 ;  /* 0x00000002450a7825 */ /* 0x000fe200078e0206 */
[----:B-1----:R-:W-:Y:S01]  /*19490*/  PRMT R3, R77, 0x7632, R3 ;  /* 0x000076324d037816 */ /* 0x002fe20000000003 */
[----:B------:R-:W1:Y:S04]  /*194a0*/  LDCU UR9, c[0x0][0x398] ;  /* 0x00007300ff0977ac */ /* 0x000e680008000800 */
[----:B------:R0:W-:Y:S04]  /*194b0*/  @P1 STG.E.U16 desc[UR22][R8.64], R3 ;  /* 0x0000000308001986 */ /* 0x0001e8000c101516 */
[----:B------:R1:W-:Y:S01]  /*194c0*/  @P6 STG.E.U16 desc[UR22][R10.64], R14 ;  /* 0x0000000e0a006986 */ /* 0x0003e2000c101516 */
[----:B------:R-:W-:Y:S01]  /*194d0*/  ISETP.LT.AND P6, PT, R200, UR10, !P2 ;  /* 0x0000000ac8007c0c */ /* 0x000fe2000d7c1270 */
[----:B------:R-:W-:-:S02]  /*194e0*/  VIADD R13, R69, UR30 ;  /* 0x0000001e450d7c36 */ /* 0x000fc40008000000 */
[----:B------:R-:W-:Y:S01]  /*194f0*/  VIADD R0, R252, 0xcc ;  /* 0x000000ccfc007836 */ /* 0x000fe20000000000 */
[----:B------:R-:W2:Y:S01]  /*19500*/  LDCU UR10, c[0x0][0x398] ;  /* 0x00007300ff0a77ac */ /* 0x000ea20008000800 */
[----:B0-----:R-:W-:-:S03]  /*19510*/  IMAD.WIDE R2, R69, 0x2, R4 ;  /* 0x0000000245027825 */ /* 0x001fc600078e0204 */
[----:B------:R-:W-:Y:S01]  /*19520*/  ISETP.GE.AND P3, PT, R0, UR6, PT ;  /* 0x0000000600007c0c */ /* 0x000fe2000bf66270 */
[----:B------:R-:W0:Y:S01]  /*19530*/  LDCU UR6, c[0x0][0x39c] ;  /* 0x00007380ff0677ac */ /* 0x000e220008000800 */
[----:B-1----:R-:W-:Y:S01]  /*19540*/  PRMT R11, R14, 0x7632, R11 ;  /* 0x000076320e0b7816 */ /* 0x002fe2000000000b */
[----:B------:R-:W-:Y:S01]  /*19550*/  IMAD.WIDE R8, R13, 0x2, R6 ;  /* 0x000000020d087825 */ /* 0x000fe200078e0206 */
[----:B---3--:R-:W-:Y:S01]  /*19560*/  ISETP.LT.AND P2, PT, R67, UR14, !P2 ;  /* 0x0000000e43007c0c */ /* 0x008fe2000d741270 */
[----:B------:R-:W1:Y:S02]  /*19570*/  LDCU UR14, c[0x0][0x398] ;  /* 0x00007300ff0e77ac */ /* 0x000e640008000800 */
[----:B------:R3:W-:Y:S04]  /*19580*/  @P5 STG.E.U16 desc[UR22][R2.64], R11 ;  /* 0x0000000b02005986 */ /* 0x0007e8000c101516 */
[----:B------:R0:W-:Y:S01]  /*19590*/  @P6 STG.E.U16 desc[UR22][R8.64], R79 ;  /* 0x0000004f08006986 */ /* 0x0001e2000c101516 */
[----:B------:R-:W-:Y:S01]  /*195a0*/  ISETP.LT.AND P6, PT, R200, UR12, !P3 ;  /* 0x0000000cc8007c0c */ /* 0x000fe2000dfc1270 */
[----:B------:R-:W-:-:S02]  /*195b0*/  VIADD R15, R13, UR30 ;  /* 0x0000001e0d0f7c36 */ /* 0x000fc40008000000 */
[----:B------:R-:W-:Y:S01]  /*195c0*/  VIADD R0, R252, 0xcd ;  /* 0x000000cdfc007836 */ /* 0x000fe20000000000 */
[----:B------:R-:W1:Y:S01]  /*195d0*/  LDCU UR12, c[0x0][0x398] ;  /* 0x00007300ff0c77ac */ /* 0x000e620008000800 */
[----:B---3--:R-:W-:-:S03]  /*195e0*/  IMAD.WIDE R10, R13, 0x2, R4 ;  /* 0x000000020d0a7825 */ /* 0x008fc600078e0204 */
[----:B------:R-:W-:Y:S01]  /*195f0*/  ISETP.GE.AND P0, PT, R0, UR4, PT ;  /* 0x0000000400007c0c */ /* 0x000fe2000bf06270 */
[----:B------:R-:W3:Y:S01]  /*19600*/  LDCU UR4, c[0x0][0x39c] ;  /* 0x00007380ff0477ac */ /* 0x000ee20008000800 */
[----:B0-----:R-:W-:Y:S01]  /*19610*/  PRMT R9, R79, 0x7632, R9 ;  /* 0x000076324f097816 */ /* 0x001fe20000000009 */
[----:B------:R-:W-:Y:S01]  /*19620*/  IMAD.WIDE R2, R15, 0x2, R6 ;  /* 0x000000020f027825 */ /* 0x000fe200078e0206 */
[----:B------:R-:W-:Y:S01]  /*19630*/  ISETP.LT.AND P3, PT, R67, UR16, !P3 ;  /* 0x0000001043007c0c */ /* 0x000fe2000df61270 */
[----:B------:R-:W0:Y:S02]  /*19640*/  LDCU UR16, c[0x0][0x398] ;  /* 0x00007300ff1077ac */ /* 0x000e240008000800 */
[----:B------:R1:W-:Y:S04]  /*19650*/  @P2 STG.E.U16 desc[UR22][R10.64], R9 ;  /* 0x000000090a002986 */ /* 0x0003e8000c101516 */
[----:B------:R0:W-:Y:S01]  /*19660*/  @P6 STG.E.U16 desc[UR22][R2.64], R16 ;  /* 0x0000001002006986 */ /* 0x0001e2000c101516 */
[----:B------:R-:W-:Y:S01]  /*19670*/  ISETP.LT.AND P6, PT, R200, UR18, !P0 ;  /* 0x00000012c8007c0c */ /* 0x000fe2000c7c1270 */
[----:B------:R-:W-:-:S02]  /*19680*/  VIADD R13, R15, UR30 ;  /* 0x0000001e0f0d7c36 */ /* 0x000fc40008000000 */
[----:B------:R-:W-:Y:S01]  /*19690*/  VIADD R0, R252, 0xce ;  /* 0x000000cefc007836 */ /* 0x000fe20000000000 */
[----:B------:R-:W3:Y:S01]  /*196a0*/  LDCU UR18, c[0x0][0x398] ;  /* 0x00007300ff1277ac */ /* 0x000ee20008000800 */
[----:B-1----:R-:W-:-:S03]  /*196b0*/  IMAD.WIDE R8, R15, 0x2, R4 ;  /* 0x000000020f087825 */ /* 0x002fc600078e0204 */
[----:B------:R-:W-:Y:S01]  /*196c0*/  ISETP.GE.AND P4, PT, R0, UR6, PT ;  /* 0x0000000600007c0c */ /* 0x000fe2000bf86270 */
[----:B------:R-:W1:Y:S01]  /*196d0*/  LDCU UR6, c[0x0][0x39c] ;  /* 0x00007380ff0677ac */ /* 0x000e620008000800 */
[----:B0-----:R-:W-:Y:S01]  /*196e0*/  PRMT R3, R16, 0x7632, R3 ;  /* 0x0000763210037816 */ /* 0x001fe20000000003 */
[----:B------:R-:W-:Y:S01]  /*196f0*/  IMAD.WIDE R10, R13, 0x2, R6 ;  /* 0x000000020d0a7825 */ /* 0x000fe200078e0206 */
[----:B------:R-:W-:Y:S01]  /*19700*/  ISETP.LT.AND P0, PT, R67, UR20, !P0 ;  /* 0x0000001443007c0c */ /* 0x000fe2000c701270 */
[----:B------:R-:W0:Y:S02]  /*19710*/  LDCU UR20, c[0x0][0x398] ;  /* 0x00007300ff1477ac */ /* 0x000e240008000800 */
[----:B------:R1:W-:Y:S04]  /*19720*/  @P3 STG.E.U16 desc[UR22][R8.64], R3 ;  /* 0x0000000308003986 */ /* 0x0003e8000c101516 */
[----:B------:R0:W-:Y:S01]  /*19730*/  @P6 STG.E.U16 desc[UR22][R10.64], R17 ;  /* 0x000000110a006986 */ /* 0x0001e2000c101516 */
[----:B--2---:R-:W-:Y:S01]  /*19740*/  ISETP.LT.AND P6, PT, R200, UR24, !P4 ;  /* 0x00000018c8007c0c */ /* 0x004fe2000e7c1270 */
[----:B------:R-:W-:-:S02]  /*19750*/  VIADD R15, R13, UR30 ;  /* 0x0000001e0d0f7c36 */ /* 0x000fc40008000000 */
[----:B------:R-:W-:Y:S01]  /*19760*/  VIADD R0, R252, 0xcf ;  /* 0x000000cffc007836 */ /* 0x000fe20000000000 */
[----:B------:R-:W2:Y:S01]  /*19770*/  LDCU UR24, c[0x0][0x398] ;  /* 0x00007300ff1877ac */ /* 0x000ea20008000800 */
[----:B-1----:R-:W-:-:S03]  /*19780*/  IMAD.WIDE R2, R13, 0x2, R4 ;  /* 0x000000020d027825 */ /* 0x002fc600078e0204 */
[----:B---3--:R-:W-:Y:S01]  /*19790*/  ISETP.GE.AND P1, PT, R0, UR4, PT ;  /* 0x0000000400007c0c */ /* 0x008fe2000bf26270 */
[----:B------:R-:W1:Y:S01]  /*197a0*/  LDCU UR4, c[0x0][0x39c] ;  /* 0x00007380ff0477ac */ /* 0x000e620008000800 */
[----:B0-----:R-:W-:Y:S01]  /*197b0*/  PRMT R11, R17, 0x7632, R11 ;  /* 0x00007632110b7816 */ /* 0x001fe2000000000b */
[----:B------:R-:W-:Y:S01]  /*197c0*/  IMAD.WIDE R8, R15, 0x2, R6 ;  /* 0x000000020f087825 */ /* 0x000fe200078e0206 */
[----:B----4-:R-:W-:Y:S01]  /*197d0*/  ISETP.LT.AND P4, PT, R67, UR26, !P4 ;  /* 0x0000001a43007c0c */ /* 0x010fe2000e781270 */
[----:B------:R-:W0:Y:S02]  /*197e0*/  LDCU UR26, c[0x0][0x398] ;  /* 0x00007300ff1a77ac */ /* 0x000e240008000800 */
[----:B------:R3:W-:Y:S04]  /*197f0*/  @P0 STG.E.U16 desc[UR22][R2.64], R11 ;  /* 0x0000000b02000986 */ /* 0x0007e8000c101516 */
[----:B------:R4:W-:Y:S01]  /*19800*/  @P6 STG.E.U16 desc[UR22][R8.64], R18 ;  /* 0x0000001208006986 */ /* 0x0009e2000c101516 */
[----:B------:R-:W-:Y:S01]  /*19810*/  ISETP.LT.AND P6, PT, R200, UR9, !P1 ;  /* 0x00000009c8007c0c */ /* 0x000fe2000cfc1270 */
[----:B------:R-:W-:-:S02]  /*19820*/  VIADD R13, R15, UR30 ;  /* 0x0000001e0f0d7c36 */ /* 0x000fc40008000000 */
[----:B------:R-:W-:Y:S01]  /*19830*/  VIADD R0, R252, 0xd0 ;  /* 0x000000d0fc007836 */ /* 0x000fe20000000000 */
[----:B------:R-:W0:Y:S01]  /*19840*/  LDCU UR9, c[0x0][0x398] ;  /* 0x00007300ff0977ac */ /* 0x000e220008000800 */
[----:B---3--:R-:W-:-:S03]  /*19850*/  IMAD.WIDE R10, R15, 0x2, R4 ;  /* 0x000000020f0a7825 */ /* 0x008fc600078e0204 */
[----:B------:R-:W-:Y:S01]  /*19860*/  ISETP.GE.AND P5, PT, R0, UR6, PT ;  /* 0x0000000600007c0c */ /* 0x000fe2000bfa6270 */
[----:B------:R-:W3:Y:S01]  /*19870*/  LDCU UR6, c[0x0][0x39c] ;  /* 0x00007380ff0677ac */ /* 0x000ee20008000800 */
[----:B----4-:R-:W-:Y:S01]  /*19880*/  PRMT R9, R18, 0x7632, R9 ;  /* 0x0000763212097816 */ /* 0x010fe20000000009 */
[----:B------:R-:W-:Y:S01]  /*19890*/  IMAD.WIDE R2, R13, 0x2, R6 ;  /* 0x000000020d027825 */ /* 0x000fe200078e0206 */
[----:B------:R-:W-:Y:S01]  /*198a0*/  ISETP.LT.AND P1, PT, R67, UR10, !P1 ;  /* 0x0000000a43007c0c */ /* 0x000fe2000cf21270 */
[----:B------:R-:W4:Y:S02]  /*198b0*/  LDCU UR10, c[0x0][0x398] ;  /* 0x00007300ff0a77ac */ /* 0x000f240008000800 */
[----:B------:R0:W-:Y:S04]  /*198c0*/  @P4 STG.E.U16 desc[UR22][R10.64], R9 ;  /* 0x000000090a004986 */ /* 0x0001e8000c101516 */
[----:B------:R2:W-:Y:S01]  /*198d0*/  @P6 STG.E.U16 desc[UR22][R2.64], R19 ;  /* 0x0000001302006986 */ /* 0x0005e2000c101516 */
[----:B------:R-:W-:Y:S01]  /*198e0*/  ISETP.LT.AND P6, PT, R200, UR12, !P5 ;  /* 0x0000000cc8007c0c */ /* 0x000fe2000efc1270 */
[----:B------:R-:W-:-:S02]  /*198f0*/  VIADD R15, R13, UR30 ;  /* 0x0000001e0d0f7c36 */ /* 0x000fc40008000000 */
[----:B------:R-:W-:Y:S01]  /*19900*/  VIADD R0, R252, 0xd1 ;  /* 0x000000d1fc007836 */ /* 0x000fe20000000000 */
[----:B------:R-:W3:Y:S01]  /*19910*/  LDCU UR12, c[0x0][0x398] ;  /* 0x00007300ff0c77ac */ /* 0x000ee20008000800 */
[----:B0-----:R-:W-:-:S03]  /*19920*/  IMAD.WIDE R8, R13, 0x2, R4 ;  /* 0x000000020d087825 */ /* 0x001fc600078e0204 */
[----:B-1----:R-:W-:Y:S01]  /*19930*/  ISETP.GE.AND P2, PT, R0, UR4, PT ;  /* 0x0000000400007c0c */ /* 0x002fe2000bf46270 */
[----:B------:R-:W0:Y:S01]  /*19940*/  LDCU UR4, c[0x0][0x39c] ;  /* 0x00007380ff0477ac */ /* 0x000e220008000800 */
[----:B--2---:R-:W-:Y:S01]  /*19950*/  PRMT R3, R19, 0x7632, R3 ;  /* 0x0000763213037816 */ /* 0x004fe20000000003 */
[----:B------:R-:W-:Y:S01]  /*19960*/  IMAD.WIDE R10, R15, 0x2, R6 ;  /* 0x000000020f0a7825 */ /* 0x000fe200078e0206 */
[----:B------:R-:W-:Y:S01]  /*19970*/  ISETP.LT.AND P5, PT, R67, UR14, !P5 ;  /* 0x0000000e43007c0c */ /* 0x000fe2000efa1270 */
[----:B------:R-:W1:Y:S02]  /*19980*/  LDCU UR14, c[0x0][0x398] ;  /* 0x00007300ff0e77ac */ /* 0x000e640008000800 */
[----:B------:R2:W-:Y:S04]  /*19990*/  @P1 STG.E.U16 desc[UR22][R8.64], R3 ;  /* 0x0000000308001986 */ /* 0x0005e8000c101516 */
[----:B------:R0:W-:Y:S01]  /*199a0*/  @P6 STG.E.U16 desc[UR22][R10.64], R20 ;  /* 0x000000140a006986 */ /* 0x0001e2000c101516 */
[----:B------:R-:W-:Y:S01]  /*199b0*/  ISETP.LT.AND P6, PT, R200, UR16, !P2 ;  /* 0x00000010c8007c0c */ /* 0x000fe2000d7c1270 */
[----:B------:R-:W-:-:S02]  /*199c0*/  VIADD R13, R15, UR30 ;  /* 0x0000001e0f0d7c36 */ /* 0x000fc40008000000 */
[----:B------:R-:W-:Y:S01]  /*199d0*/  VIADD R0, R252, 0xd2 ;  /* 0x000000d2fc007836 */ /* 0x000fe20000000000 */
[----:B------:R-:W1:Y:S01]  /*199e0*/  LDCU UR16, c[0x0][0x398] ;  /* 0x00007300ff1077ac */ /* 0x000e620008000800 */
[----:B--2---:R-:W-:-:S03]  /*199f0*/  IMAD.WIDE R2, R15, 0x2, R4 ;  /* 0x000000020f027825 */ /* 0x004fc600078e0204 */
[----:B---3--:R-:W-:Y:S01]  /*19a00*/  ISETP.GE.AND P3, PT, R0, UR6, PT ;  /* 0x0000000600007c0c */ /* 0x008fe2000bf66270 */
[----:B------:R-:W2:Y:S01]  /*19a10*/  LDCU UR6, c[0x0][0x39c] ;  /* 0x00007380ff0677ac */ /* 0x000ea20008000800 */
        /* <DEDUP_REMOVED lines=24> */
[----:B--2---:R-:W-:Y:S01]  /*19ba0*/  ISETP.GE.AND P4, PT, R0, UR6, PT ;  /* 0x0000000600007c0c */ /* 0x004fe2000bf86270 */
[----:B------:R-:W1:Y:S01]  /*19bb0*/  LDCU UR6, c[0x0][0x39c] ;  /* 0x00007380ff0677ac */ /* 0x000e620008000800 */
[----:B0-----:R-:W-:Y:S01]  /*19bc0*/  PRMT R3, R22, 0x7632, R3 ;  /* 0x0000763216037816 */ /* 0x001fe20000000003 */
[----:B------:R-:W-:Y:S01]  /*19bd0*/  IMAD.WIDE R10, R13, 0x2, R6 ;  /* 0x000000020d0a7825 */ /* 0x000fe200078e0206 */
[----:B------:R-:W-:Y:S01]  /*19be0*/  ISETP.LT.AND P0, PT, R67, UR26, !P0 ;  /* 0x0000001a43007c0c */ /* 0x000fe2000c701270 */
[----:B------:R-:W0:Y:S02]  /*19bf0*/  LDCU UR26, c[0x0][0x398] ;  /* 0x00007300ff1a77ac */ /* 0x000e240008000800 */
[----:B------:R2:W-:Y:S04]  /*19c00*/  @P3 STG.E.U16 desc[UR22][R8.64], R3 ;  /* 0x0000000308003986 */ /* 0x0005e8000c101516 */
[----:B------:R0:W-:Y:S01]  /*19c10*/  @P6 STG.E.U16 desc[UR22][R10.64], R23 ;  /* 0x000000170a006986 */ /* 0x0001e2000c101516 */
[----:B----4-:R-:W-:Y:S01]  /*19c20*/  ISETP.LT.AND P6, PT, R200, UR10, !P4 ;  /* 0x0000000ac8007c0c */ /* 0x010fe2000e7c1270 */
[----:B------:R-:W-:-:S02]  /*19c30*/  VIADD R15, R13, UR30 ;  /* 0x0000001e0d0f7c36 */ /* 0x000fc40008000000 */
[----:B------:R-:W-:Y:S01]  /*19c40*/  VIADD R0, R252, 0xd5 ;  /* 0x000000d5fc007836 */ /* 0x000fe20000000000 */
[----:B------:R-:W4:Y:S01]  /*19c50*/  LDCU UR10, c[0x0][0x398] ;  /* 0x00007300ff0a77ac */ /* 0x000f220008000800 */
        /* <DEDUP_REMOVED lines=12> */
[----:B------:R-:W2:Y:S01]  /*19d20*/  LDCU UR14, c[0x0][0x398] ;  /* 0x00007300ff0e77ac */ /* 0x000ea20008000800 */
[----:B---3--:R-:W-:-:S03]  /*19d30*/  IMAD.WIDE R10, R15, 0x2, R4 ;  /* 0x000000020f0a7825 */ /* 0x008fc600078e0204 */
[----:B-1----:R-:W-:Y:S01]  /*19d40*/  ISETP.GE.AND P5, PT, R0, UR6, PT ;  /* 0x0000000600007c0c */ /* 0x002fe2000bfa6270 */
[----:B------:R-:W1:Y:S01]  /*19d50*/  LDCU UR6, c[0x0][0x39c] ;  /* 0x00007380ff0677ac */ /* 0x000e620008000800 */
        /* <DEDUP_REMOVED lines=11> */
[----:B--2---:R-:W-:Y:S01]  /*19e10*/  ISETP.GE.AND P2, PT, R0, UR4, PT ;  /* 0x0000000400007c0c */ /* 0x004fe2000bf46270 */
        /* <DEDUP_REMOVED lines=127> */
[----:B------:R-:W-:Y:S01]  /*1a610*/  F2FP.BF16.F32.PACK_AB R38, R38, R102 ;  /* 0x000000662626723e */ /* 0x000fe200000010ff */
[----:B------:R-:W4:Y:S01]  /*1a620*/  LDCU UR10, c[0x0][0x398] ;  /* 0x00007300ff0a77ac */ /* 0x000f220008000800 */
[----:B---3--:R-:W-:Y:S02]  /*1a630*/  IMAD.WIDE R2, R13, 0x2, R4 ;  /* 0x000000020d027825 */ /* 0x008fe400078e0204 */
        /* <DEDUP_REMOVED lines=11> */
[----:B------:R-:W-:Y:S01]  /*1a6f0*/  F2FP.BF16.F32.PACK_AB R39, R39, R103 ;  /* 0x000000672727723e */ /* 0x000fe200000010ff */
[----:B------:R-:W2:Y:S01]  /*1a700*/  LDCU UR12, c[0x0][0x398] ;  /* 0x00007300ff0c77ac */ /* 0x000ea20008000800 */
[----:B---3--:R-:W-:Y:S02]  /*1a710*/  IMAD.WIDE R10, R15, 0x2, R4 ;  /* 0x000000020f0a7825 */ /* 0x008fe400078e0204 */
        /* <DEDUP_REMOVED lines=12> */
[----:B------:R-:W1:Y:S01]  /*1a7e0*/  LDCU UR14, c[0x0][0x398] ;  /* 0x00007300ff0e77ac */ /* 0x000e620008000800 */
        /* <DEDUP_REMOVED lines=77> */
[----:B------:R3:W-:Y:S01]  /*1acc0*/  @P4 STG.E.U16 desc[UR22][R10.64], R9 ;  /* 0x000000090a004986 */ /* 0x0007e2000c101516 */
[----:B------:R-:W-:-:S03]  /*1acd0*/  VIADD R0, R252, 0xe9 ;  /* 0x000000e9fc007836 */ /* 0x000fc60000000000 */
[----:B------:R0:W-:Y:S01]  /*1ace0*/  @P6 STG.E.U16 desc[UR22][R2.64], R43 ;  /* 0x0000002b02006986 */ /* 0x0001e2000c101516 */
[----:B----4-:R-:W-:Y:S01]  /*1acf0*/  ISETP.LT.AND P6, PT, R200, UR10, !P5 ;  /* 0x0000000ac8007c0c */ /* 0x010fe2000efc1270 */
[C---:B------:R-:W-:Y:S01]  /*1ad00*/  VIADD R15, R13.reuse, UR30 ;  /* 0x0000001e0d0f7c36 */ /* 0x040fe20008000000 */
[----:B--2---:R-:W-:Y:S01]  /*1ad10*/  ISETP.GE.AND P2, PT, R0, UR4, PT ;  /* 0x0000000400007c0c */ /* 0x004fe2000bf46270 */
[----:B------:R-:W2:Y:S01]  /*1ad20*/  LDCU UR4, c[0x0][0x39c] ;  /* 0x00007380ff0477ac */ /* 0x000ea20008000800 */
[----:B---3--:R-:W-:Y:S01]  /*1ad30*/  IMAD.WIDE R8, R13, 0x2, R4 ;  /* 0x000000020d087825 */ /* 0x008fe200078e0204 */
[----:B------:R-:W-:Y:S01]  /*1ad40*/  F2FP.BF16.F32.PACK_AB R46, R46, R110 ;  /* 0x0000006e2e2e723e */ /* 0x000fe200000010ff */
[----:B------:R-:W3:Y:S01]  /*1ad50*/  LDCU UR10, c[0x0][0x398] ;  /* 0x00007300ff0a77ac */ /* 0x000ee20008000800 */
[----:B0-----:R-:W-:Y:S01]  /*1ad60*/  PRMT R3, R43, 0x7632, R3 ;  /* 0x000076322b037816 */ /* 0x001fe20000000003 */
[----:B------:R-:W-:Y:S01]  /*1ad70*/  IMAD.WIDE R10, R15, 0x2, R6 ;  /* 0x000000020f0a7825 */ /* 0x000fe200078e0206 */
[----:B------:R-:W-:Y:S01]  /*1ad80*/  ISETP.LT.AND P5, PT, R67, UR16, !P5 ;  /* 0x0000001043007c0c */ /* 0x000fe2000efa1270 */
[----:B------:R-:W0:Y:S02]  /*1ad90*/  LDCU UR16, c[0x0][0x398] ;  /* 0x00007300ff1077ac */ /* 0x000e240008000800 */
[----:B------:R4:W-:Y:S01]  /*1ada0*/  @P1 STG.E.U16 desc[UR22][R8.64], R3 ;  /* 0x0000000308001986 */ /* 0x0009e2000c101516 */
[----:B------:R-:W-:-:S03]  /*1adb0*/  VIADD R0, R252, 0xea ;  /* 0x000000eafc007836 */ /* 0x000fc60000000000 */
[----:B------:R0:W-:Y:S01]  /*1adc0*/  @P6 STG.E.U16 desc[UR22][R10.64], R44 ;  /* 0x0000002c0a006986 */ /* 0x0001e2000c101516 */
[----:B------:R-:W-:Y:S01]  /*1add0*/  ISETP.LT.AND P6, PT, R200, UR12, !P2 ;  /* 0x0000000cc8007c0c */ /* 0x000fe2000d7c1270 */
[C---:B------:R-:W-:Y:S01]  /*1ade0*/  VIADD R13, R15.reuse, UR30 ;  /* 0x0000001e0f0d7c36 */ /* 0x040fe20008000000 */
[----:B-1----:R-:W-:Y:S01]  /*1adf0*/  ISETP.GE.AND P3, PT, R0, UR6, PT ;  /* 0x0000000600007c0c */ /* 0x002fe2000bf66270 */
[----:B------:R-:W-:Y:S01]  /*1ae00*/  VIADD R0, R252, 0xeb ;  /* 0x000000ebfc007836 */ /* 0x000fe20000000000 */
[----:B------:R-:W1:Y:S01]  /*1ae10*/  LDCU UR6, c[0x0][0x39c] ;  /* 0x00007380ff0677ac */ /* 0x000e620008000800 */
[----:B----4-:R-:W-:-:S03]  /*1ae20*/  IMAD.WIDE R2, R15, 0x2, R4 ;  /* 0x000000020f027825 */ /* 0x010fc600078e0204 */
[----:B--2---:R-:W-:Y:S01]  /*1ae30*/  ISETP.GE.AND P0, PT, R0, UR4, PT ;  /* 0x0000000400007c0c */ /* 0x004fe2000bf06270 */
[----:B------:R-:W2:Y:S01]  /*1ae40*/  LDCU UR4, c[0x0][0x39c] ;  /* 0x00007380ff0477ac */ /* 0x000ea20008000800 */
[----:B0-----:R-:W-:Y:S01]  /*1ae50*/  PRMT R11, R44, 0x7632, R11 ;  /* 0x000076322c0b7816 */ /* 0x001fe2000000000b */
[----:B------:R-:W-:Y:S01]  /*1ae60*/  IMAD.WIDE R8, R13, 0x2, R6 ;  /* 0x000000020d087825 */ /* 0x000fe200078e0206 */
[----:B------:R-:W-:Y:S01]  /*1ae70*/  ISETP.LT.AND P2, PT, R67, UR18, !P2 ;  /* 0x0000001243007c0c */ /* 0x000fe2000d741270 */
[----:B------:R-:W0:Y:S02]  /*1ae80*/  LDCU UR12, c[0x0][0x398] ;  /* 0x00007300ff0c77ac */ /* 0x000e240008000800 */
[----:B------:R4:W-:Y:S01]  /*1ae90*/  @P5 STG.E.U16 desc[UR22][R2.64], R11 ;  /* 0x0000000b02005986 */ /* 0x0009e2000c101516 */
[----:B------:R-:W-:Y:S01]  /*1aea0*/  VIADD R0, R252, 0xec ;  /* 0x000000ecfc007836 */ /* 0x000fe20000000000 */
[----:B------:R-:W-:Y:S01]  /*1aeb0*/  F2FP.BF16.F32.PACK_AB R47, R47, R111 ;  /* 0x0000006f2f2f723e */ /* 0x000fe200000010ff */
[----:B------:R-:W-:Y:S01]  /*1aec0*/  VIADD R15, R13, UR30 ;  /* 0x0000001e0d0f7c36 */ /* 0x000fe20008000000 */
[----:B------:R0:W-:Y:S01]  /*1aed0*/  @P6 STG.E.U16 desc[UR22][R8.64], R45 ;  /* 0x0000002d08006986 */ /* 0x0001e2000c101516 */
[----:B------:R-:W-:Y:S01]  /*1aee0*/  ISETP.LT.AND P6, PT, R200, UR14, !P3 ;  /* 0x0000000ec8007c0c */ /* 0x000fe2000dfc1270 */
[----:B------:R-:W3:Y:S01]  /*1aef0*/  LDCU UR14, c[0x0][0x398] ;  /* 0x00007300ff0e77ac */ /* 0x000ee20008000800 */
[----:B-1----:R-:W-:Y:S01]  /*1af00*/  ISETP.GE.AND P4, PT, R0, UR6, PT ;  /* 0x0000000600007c0c */ /* 0x002fe2000bf86270 */
[----:B------:R-:W-:-:S02]  /*1af10*/  VIADD R0, R252, 0xed ;  /* 0x000000edfc007836 */ /* 0x000fc40000000000 */
[----:B------:R-:W-:Y:S01]  /*1af20*/  VIADD R12, R252, 0xef ;  /* 0x000000effc0c7836 */ /* 0x000fe20000000000 */
[----:B------:R-:W1:Y:S01]  /*1af30*/  LDCU UR6, c[0x0][0x39c] ;  /* 0x00007380ff0677ac */ /* 0x000e620008000800 */
[----:B----4-:R-:W-:Y:S01]  /*1af40*/  IMAD.WIDE R10, R13, 0x2, R4 ;  /* 0x000000020d0a7825 */ /* 0x010fe200078e0204 */
[----:B------:R-:W-:Y:S01]  /*1af50*/  F2FP.BF16.F32.PACK_AB R48, R48, R112 ;  /* 0x000000703030723e */ /* 0x000fe200000010ff */
[----:B------:R-:W4:Y:S01]  /*1af60*/  LDCU UR18, c[0x0][0x398] ;  /* 0x00007300ff1277ac */ /* 0x000f220008000800 */
[----:B0-----:R-:W-:Y:S01]  /*1af70*/  PRMT R9, R45, 0x7632, R9 ;  /* 0x000076322d097816 */ /* 0x001fe20000000009 */
[----:B------:R-:W-:Y:S01]  /*1af80*/  IMAD.WIDE R2, R15, 0x2, R6 ;  /* 0x000000020f027825 */ /* 0x000fe200078e0206 */
[----:B------:R-:W-:-:S03]  /*1af90*/  ISETP.LT.AND P3, PT, R67, UR20, !P3 ;  /* 0x0000001443007c0c */ /* 0x000fc6000df61270 */
[----:B------:R0:W-:Y:S01]  /*1afa0*/  @P2 STG.E.U16 desc[UR22][R10.64], R9 ;  /* 0x000000090a002986 */ /* 0x0001e2000c101516 */
[----:B--2---:R-:W-:Y:S01]  /*1afb0*/  ISETP.GE.AND P1, PT, R0, UR4, PT ;  /* 0x0000000400007c0c */ /* 0x004fe2000bf26270 */
[----:B------:R-:W2:Y:S02]  /*1afc0*/  LDCU UR4, c[0x0][0x39c] ;  /* 0x00007380ff0477ac */ /* 0x000ea40008000800 */
[----:B------:R1:W-:Y:S01]  /*1afd0*/  @P6 STG.E.U16 desc[UR22][R2.64], R46 ;  /* 0x0000002e02006986 */ /* 0x0003e2000c101516 */
[----:B------:R-:W-:Y:S01]  /*1afe0*/  ISETP.LT.AND P6, PT, R200, UR24, !P0 ;  /* 0x00000018c8007c0c */ /* 0x000fe2000c7c1270 */
[C---:B------:R-:W-:Y:S02]  /*1aff0*/  VIADD R13, R15.reuse, UR30 ;  /* 0x0000001e0f0d7c36 */ /* 0x040fe40008000000 */
[----:B------:R-:W-:Y:S02]  /*1b000*/  VIADD R0, R252, 0xee ;  /* 0x000000eefc007836 */ /* 0x000fe40000000000 */
[----:B0-----:R-:W-:Y:S01]  /*1b010*/  IMAD.WIDE R8, R15, 0x2, R4 ;  /* 0x000000020f087825 */ /* 0x001fe200078e0204 */
[----:B-1----:R-:W-:-:S03]  /*1b020*/  PRMT R3, R46, 0x7632, R3 ;  /* 0x000076322e037816 */ /* 0x002fc60000000003 */
[----:B------:R-:W-:Y:S01]  /*1b030*/  IMAD.WIDE R10, R13, 0x2, R6 ;  /* 0x000000020d0a7825 */ /* 0x000fe200078e0206 */
[----:B------:R-:W-:Y:S01]  /*1b040*/  ISETP.LT.AND P0, PT, R67, UR28, !P0 ;  /* 0x0000001c43007c0c */ /* 0x000fe2000c701270 */
[----:B------:R0:W-:Y:S01]  /*1b050*/  @P3 STG.E.U16 desc[UR22][R8.64], R3 ;  /* 0x0000000308003986 */ /* 0x0001e2000c101516 */
[----:B------:R-:W-:Y:S01]  /*1b060*/  ISETP.GE.AND P5, PT, R0, UR6, PT ;  /* 0x0000000600007c0c */ /* 0x000fe2000bfa6270 */
[----:B------:R-:W1:Y:S02]  /*1b070*/  LDCU UR6, c[0x0][0x39c] ;  /* 0x00007380ff0677ac */ /* 0x000e640008000800 */
[----:B------:R1:W-:Y:S01]  /*1b080*/  @P6 STG.E.U16 desc[UR22][R10.64], R47 ;  /* 0x0000002f0a006986 */ /* 0x0003e2000c101516 */
[----:B---3--:R-:W-:Y:S01]  /*1b090*/  ISETP.LT.AND P6, PT, R200, UR10, !P4 ;  /* 0x0000000ac8007c0c */ /* 0x008fe2000e7c1270 */
[----:B------:R-:W-:Y:S01]  /*1b0a0*/  VIADD R15, R13, UR30 ;  /* 0x0000001e0d0f7c36 */ /* 0x000fe20008000000 */
[----:B------:R-:W-:Y:S01]  /*1b0b0*/  ISETP.LT.AND P4, PT, R67, UR26, !P4 ;  /* 0x0000001a43007c0c */ /* 0x000fe2000e781270 */
[----:B------:R-:W-:Y:S01]  /*1b0c0*/  VIADD R0, R252, 0xf0 ;  /* 0x000000f0fc007836 */ /* 0x000fe20000000000 */
[----:B--2---:R-:W-:Y:S01]  /*1b0d0*/  ISETP.GE.AND P2, PT, R12, UR4, PT ;  /* 0x000000040c007c0c */ /* 0x004fe2000bf46270 */
[----:B------:R-:W2:Y:S01]  /*1b0e0*/  LDCU UR4, c[0x0][0x39c] ;  /* 0x00007380ff0477ac */ /* 0x000ea20008000800 */
[----:B------:R-:W-:Y:S01]  /*1b0f0*/  PRMT R12, R47, 0x7632, R12 ;  /* 0x000076322f0c7816 */ /* 0x000fe2000000000c */
[----:B0-----:R-:W-:Y:S01]  /*1b100*/  IMAD.WIDE R2, R13, 0x2, R4 ;  /* 0x000000020d027825 */ /* 0x001fe200078e0204 */
[----:B------:R-:W-:Y:S01]  /*1b110*/  PRMT R13, R48, 0x7632, R13 ;  /* 0x00007632300d7816 */ /* 0x000fe2000000000d */
[----:B------:R-:W0:Y:S02]  /*1b120*/  LDCU UR10, c[0x0][0x398] ;  /* 0x00007300ff0a77ac */ /* 0x000e240008000800 */
[C---:B------:R-:W-:Y:S01]  /*1b130*/  IMAD.WIDE R8, R15.reuse, 0x2, R6 ;  /* 0x000000020f087825 */ /* 0x040fe200078e0206 */
[----:B------:R-:W-:Y:S01]  /*1b140*/  ISETP.GE.AND P3, PT, R0, UR9, PT ;  /* 0x0000000900007c0c */ /* 0x000fe2000bf66270 */
[----:B------:R-:W3:Y:S02]  /*1b150*/  LDCU UR9, c[0x0][0x398] ;  /* 0x00007300ff0977ac */ /* 0x000ee40008000800 */
[----:B-1----:R-:W-:Y:S01]  /*1b160*/  IMAD.WIDE R10, R15, 0x2, R4 ;  /* 0x000000020f0a7825 */ /* 0x002fe200078e0204 */
[----:B------:R-:W-:Y:S04]  /*1b170*/  @P0 STG.E.U16 desc[UR22][R2.64], R12 ;  /* 0x0000000c02000986 */ /* 0x000fe8000c101516 */
[----:B------:R-:W-:Y:S01]  /*1b180*/  @P6 STG.E.U16 desc[UR22][R8.64], R48 ;  /* 0x0000003008006986 */ /* 0x000fe2000c101516 */
[----:B------:R-:W-:-:S03]  /*1b190*/  VIADD R0, R252, 0xf1 ;  /* 0x000000f1fc007836 */ /* 0x000fc60000000000 */
[----:B------:R1:W-:Y:S01]  /*1b1a0*/  @P4 STG.E.U16 desc[UR22][R10.64], R13 ;  /* 0x0000000d0a004986 */ /* 0x0003e2000c101516 */
[C---:B------:R-:W-:Y:S01]  /*1b1b0*/  ISETP.LT.AND P4, PT, R200.reuse, UR12, !P1 ;  /* 0x0000000cc8007c0c */ /* 0x040fe2000cf81270 */
[----:B------:R-:W-:Y:S01]  /*1b1c0*/  VIADD R15, R15, UR30 ;  /* 0x0000001e0f0f7c36 */ /* 0x000fe20008000000 */
[----:B------:R-:W-:Y:S01]  /*1b1d0*/  ISETP.LT.AND P1, PT, R67, UR16, !P1 ;  /* 0x0000001043007c0c */ /* 0x000fe2000cf21270 */
[----:B------:R-:W0:Y:S01]  /*1b1e0*/  LDCU UR12, c[0x0][0x398] ;  /* 0x00007300ff0c77ac */ /* 0x000e220008000800 */
[----:B------:R-:W-:Y:S02]  /*1b1f0*/  ISETP.LT.AND P6, PT, R200, UR14, !P5 ;  /* 0x0000000ec8007c0c */ /* 0x000fe4000efc1270 */
[----:B------:R-:W-:Y:S02]  /*1b200*/  F2FP.BF16.F32.PACK_AB R49, R49, R113 ;  /* 0x000000713131723e */ /* 0x000fe400000010ff */
[----:B------:R-:W-:Y:S01]  /*1b210*/  ISETP.GE.AND P0, PT, R0, UR6, PT ;  /* 0x0000000600007c0c */ /* 0x000fe2000bf06270 */
[----:B------:R-:W0:Y:S01]  /*1b220*/  LDCU UR6, c[0x0][0x39c] ;  /* 0x00007380ff0677ac */ /* 0x000e220008000800 */
[----:B-1----:R-:W-:Y:S01]  /*1b230*/  VIADD R13, R15, UR30 ;  /* 0x0000001e0f0d7c36 */ /* 0x002fe20008000000 */
[----:B------:R-:W-:Y:S01]  /*1b240*/  PRMT R12, R49, 0x7632, R12 ;  /* 0x00007632310c7816 */ /* 0x000fe2000000000c */
[C---:B------:R-:W-:Y:S01]  /*1b250*/  IMAD.WIDE R2, R15.reuse, 0x2, R6 ;  /* 0x000000020f027825 */ /* 0x040fe200078e0206 */
[----:B------:R-:W-:Y:S01]  /*1b260*/  F2FP.BF16.F32.PACK_AB R50, R50, R114 ;  /* 0x000000723232723e */ /* 0x000fe200000010ff */
[----:B------:R-:W1:Y:S02]  /*1b270*/  LDCU UR14, c[0x0][0x398] ;  /* 0x00007300ff0e77ac */ /* 0x000e640008000800 */
[----:B------:R-:W-:Y:S01]  /*1b280*/  IMAD.WIDE R8, R15, 0x2, R4 ;  /* 0x000000020f087825 */ /* 0x000fe200078e0204 */
[----:B------:R0:W-:Y:S03]  /*1b290*/  @P4 STG.E.U16 desc[UR22][R2.64], R49 ;  /* 0x0000003102004986 */ /* 0x0001e6000c101516 */
[----:B------:R-:W-:Y:S01]  /*1b2a0*/  IMAD.WIDE R10, R13, 0x2, R6 ;  /* 0x000000020d0a7825 */ /* 0x000fe200078e0206 */
[----:B------:R1:W-:Y:S01]  /*1b2b0*/  @P1 STG.E.U16 desc[UR22][R8.64], R12 ;  /* 0x0000000c08001986 */ /* 0x0003e2000c101516 */
[----:B---3--:R-:W-:Y:S01]  /*1b2c0*/  ISETP.LT.AND P5, PT, R67, UR9, !P5 ;  /* 0x0000000943007c0c */ /* 0x008fe2000efa1270 */
[----:B------:R-:W3:Y:S01]  /*1b2d0*/  LDCU UR9, c[0x0][0x398] ;  /* 0x00007300ff0977ac */ /* 0x000ee20008000800 */
[----:B------:R-:W-:Y:S01]  /*1b2e0*/  VIADD R0, R252, 0xf2 ;  /* 0x000000f2fc007836 */ /* 0x000fe20000000000 */
[----:B------:R1:W-:Y:S01]  /*1b2f0*/  @P6 STG.E.U16 desc[UR22][R10.64], R50 ;  /* 0x000000320a006986 */ /* 0x0003e2000c101516 */
[----:B----4-:R-:W-:Y:S01]  /*1b300*/  ISETP.LT.AND P6, PT, R200, UR18, !P2 ;  /* 0x00000012c8007c0c */ /* 0x010fe2000d7c1270 */
[----:B------:R-:W-:-:S02]  /*1b310*/  VIADD R15, R13, UR30 ;  /* 0x0000001e0d0f7c36 */ /* 0x000fc40008000000 */
[----:B--2---:R-:W-:Y:S01]  /*1b320*/  ISETP.GE.AND P4, PT, R0, UR4, PT ;  /* 0x0000000400007c0c */ /* 0x004fe2000bf86270 */
[----:B------:R-:W-:Y:S01]  /*1b330*/  VIADD R0, R252, 0xf3 ;  /* 0x000000f3fc007836 */ /* 0x000fe20000000000 */
[----:B------:R-:W2:Y:S01]  /*1b340*/  LDCU UR4, c[0x0][0x39c] ;  /* 0x00007380ff0477ac */ /* 0x000ea20008000800 */
[----:B0-----:R-:W-:Y:S01]  /*1b350*/  IMAD.WIDE R2, R13, 0x2, R4 ;  /* 0x000000020d027825 */ /* 0x001fe200078e0204 */
[----:B------:R-:W-:Y:S02]  /*1b360*/  F2FP.BF16.F32.PACK_AB R51, R51, R115 ;  /* 0x000000733333723e */ /* 0x000fe400000010ff */
[----:B------:R-:W-:Y:S01]  /*1b370*/  ISETP.GE.AND P1, PT, R0, UR6, PT ;  /* 0x0000000600007c0c */ /* 0x000fe2000bf26270 */
[----:B-1----:R-:W-:Y:S01]  /*1b380*/  IMAD.WIDE R8, R15, 0x2, R6 ;  /* 0x000000020f087825 */ /* 0x002fe200078e0206 */
[----:B------:R-:W-:Y:S01]  /*1b390*/  PRMT R11, R50, 0x7632, R11 ;  /* 0x00007632320b7816 */ /* 0x000fe2000000000b */
[----:B------:R-:W0:Y:S01]  /*1b3a0*/  LDCU UR6, c[0x0][0x398] ;  /* 0x00007300ff0677ac */ /* 0x000e220008000800 */
[----:B------:R-:W-:-:S03]  /*1b3b0*/  ISETP.LT.AND P2, PT, R67, UR10, !P2 ;  /* 0x0000000a43007c0c */ /* 0x000fc6000d741270 */
[----:B------:R1:W-:Y:S01]  /*1b3c0*/  @P5 STG.E.U16 desc[UR22][R2.64], R11 ;  /* 0x0000000b02005986 */ /* 0x0003e2000c101516 */
[----:B------:R-:W-:Y:S01]  /*1b3d0*/  VIADD R0, R252, 0xf4 ;  /* 0x000000f4fc007836 */ /* 0x000fe20000000000 */
[----:B------:R-:W-:Y:S01]  /*1b3e0*/  F2FP.BF16.F32.PACK_AB R52, R52, R116 ;  /* 0x000000743434723e */ /* 0x000fe200000010ff */
[----:B------:R-:W-:Y:S01]  /*1b3f0*/  VIADD R17, R15, UR30 ;  /* 0x0000001e0f117c36 */ /* 0x000fe20008000000 */
[----:B------:R4:W-:Y:S01]  /*1b400*/  @P6 STG.E.U16 desc[UR22][R8.64], R51 ;  /* 0x0000003308006986 */ /* 0x0009e2000c101516 */
[----:B------:R-:W-:Y:S01]  /*1b410*/  ISETP.LT.AND P6, PT, R200, UR12, !P3 ;  /* 0x0000000cc8007c0c */ /* 0x000fe2000dfc1270 */
[----:B------:R-:W3:Y:S01]  /*1b420*/  LDCU UR10, c[0x0][0x398] ;  /* 0x00007300ff0a77ac */ /* 0x000ee20008000800 */
[----:B------:R-:W-:Y:S01]  /*1b430*/  IMAD.WIDE R12, R17, 0x2, R6 ;  /* 0x00000002110c7825 */ /* 0x000fe200078e0206 */
[----:B--2---:R-:W-:Y:S01]  /*1b440*/  ISETP.GE.AND P5, PT, R0, UR4, PT ;  /* 0x0000000400007c0c */ /* 0x004fe2000bfa6270 */
[----:B------:R-:W2:Y:S01]  /*1b450*/  LDCU UR4, c[0x0][0x398] ;  /* 0x00007300ff0477ac */ /* 0x000ea20008000800 */
[----:B-1----:R-:W-:Y:S01]  /*1b460*/  PRMT R3, R51, 0x7632, R3 ;  /* 0x0000763233037816 */ /* 0x002fe20000000003 */
[----:B------:R-:W-:Y:S01]  /*1b470*/  IMAD.WIDE R10, R15, 0x2, R4 ;  /* 0x000000020f0a7825 */ /* 0x000fe200078e0204 */
[----:B------:R-:W-:Y:S01]  /*1b480*/  ISETP.LT.AND P3, PT, R67, UR14, !P3 ;  /* 0x0000000e43007c0c */ /* 0x000fe2000df61270 */
[----:B------:R-:W1:Y:S03]  /*1b490*/  LDCU UR12, c[0x0][0x398] ;  /* 0x00007300ff0c77ac */ /* 0x000e660008000800 */
[----:B------:R2:W-:Y:S01]  /*1b4a0*/  @P2 STG.E.U16 desc[UR22][R10.64], R3 ;  /* 0x000000030a002986 */ /* 0x0005e2000c101516 */
[----:B------:R-:W-:Y:S01]  /*1b4b0*/  VIADD R15, R17, UR30 ;  /* 0x0000001e110f7c36 */ /* 0x000fe20008000000 */
[----:B------:R-:W-:Y:S01]  /*1b4c0*/  F2FP.BF16.F32.PACK_AB R53, R53, R117 ;  /* 0x000000753535723e */ /* 0x000fe200000010ff */
[----:B------:R-:W-:Y:S01]  /*1b4d0*/  VIADD R0, R252, 0xf5 ;  /* 0x000000f5fc007836 */ /* 0x000fe20000000000 */
[----:B------:R1:W-:Y:S01]  /*1b4e0*/  @P6 STG.E.U16 desc[UR22][R12.64], R52 ;  /* 0x000000340c006986 */ /* 0x0003e2000c101516 */
[----:B0-----:R-:W-:Y:S01]  /*1b4f0*/  ISETP.LT.AND P6, PT, R200, UR6, !P0 ;  /* 0x00000006c8007c0c */ /* 0x001fe2000c7c1270 */
[----:B----4-:R-:W-:Y:S01]  /*1b500*/  IMAD.WIDE R8, R15, 0x2, R6 ;  /* 0x000000020f087825 */ /* 0x010fe200078e0206 */
[----:B------:R-:W0:Y:S01]  /*1b510*/  LDCU UR6, c[0x0][0x398] ;  /* 0x00007300ff0677ac */ /* 0x000e220008000800 */
[----:B------:R-:W-:-:S02]  /*1b520*/  F2FP.BF16.F32.PACK_AB R54, R54, R118 ;  /* 0x000000763636723e */ /* 0x000fc400000010ff */
[----:B------:R-:W-:Y:S01]  /*1b530*/  F2FP.BF16.F32.PACK_AB R55, R55, R119 ;  /* 0x000000773737723e */ /* 0x000fe200000010ff */
[----:B------:R-:W4:Y:S01]  /*1b540*/  LDCU UR14, c[0x0][0x398] ;  /* 0x00007300ff0e77ac */ /* 0x000f220008000800 */
[----:B--2---:R-:W-:Y:S01]  /*1b550*/  PRMT R11, R52, 0x7632, R11 ;  /* 0x00007632340b7816 */ /* 0x004fe2000000000b */
[--C-:B------:R-:W-:Y:S01]  /*1b560*/  IMAD.WIDE R2, R17, 0x2, R4.reuse ;  /* 0x0000000211027825 */ /* 0x100fe200078e0204 */
[----:B---3--:R-:W-:Y:S01]  /*1b570*/  ISETP.LT.AND P0, PT, R67, UR9, !P0 ;  /* 0x0000000943007c0c */ /* 0x008fe2000c701270 */
[----:B------:R-:W2:Y:S03]  /*1b580*/  LDCU UR9, c[0x0][0x398] ;  /* 0x00007300ff0977ac */ /* 0x000ea60008000800 */
[----:B------:R3:W-:Y:S04]  /*1b590*/  @P3 STG.E.U16 desc[UR22][R2.64], R11 ;  /* 0x0000000b02003986 */ /* 0x0007e8000c101516 */
[----:B------:R0:W-:Y:S01]  /*1b5a0*/  @P6 STG.E.U16 desc[UR22][R8.64], R53 ;  /* 0x0000003508006986 */ /* 0x0001e2000c101516 */
[----:B------:R-:W-:Y:S01]  /*1b5b0*/  ISETP.LT.AND P6, PT, R200, UR4, !P4 ;  /* 0x00000004c8007c0c */ /* 0x000fe2000e7c1270 */
[C---:B-1----:R-:W-:Y:S01]  /*1b5c0*/  VIADD R13, R15.reuse, UR30 ;  /* 0x0000001e0f0d7c36 */ /* 0x042fe20008000000 */
[----:B------:R-:W-:Y:S01]  /*1b5d0*/  ISETP.GE.AND P2, PT, R0, UR5, PT ;  /* 0x0000000500007c0c */ /* 0x000fe2000bf46270 */
[----:B------:R-:W1:Y:S01]  /*1b5e0*/  LDCU UR5, c[0x0][0x398] ;  /* 0x00007300ff0577ac */ /* 0x000e620008000800 */
[----:B---3--:R-:W-:Y:S01]  /*1b5f0*/  IMAD.WIDE R10, R15, 0x2, R4 ;  /* 0x000000020f0a7825 */ /* 0x008fe200078e0204 */
[----:B------:R-:W3:Y:S01]  /*1b600*/  LDCU UR4, c[0x0][0x398] ;  /* 0x00007300ff0477ac */ /* 0x000ee20008000800 */
[----:B0-----:R-:W-:-:S02]  /*1b610*/  PRMT R9, R53, 0x7632, R9 ;  /* 0x0000763235097816 */ /* 0x001fc40000000009 */
[----:B------:R-:W-:Y:S01]  /*1b620*/  IMAD.WIDE R2, R13, 0x2, R6 ;  /* 0x000000020d027825 */ /* 0x000fe200078e0206 */
[----:B------:R-:W-:Y:S01]  /*1b630*/  ISETP.LT.AND P4, PT, R67, UR6, !P4 ;  /* 0x0000000643007c0c */ /* 0x000fe2000e781270 */
[----:B------:R-:W0:Y:S01]  /*1b640*/  LDCU UR6, c[0x0][0x398] ;  /* 0x00007300ff0677ac */ /* 0x000e220008000800 */
[----:B------:R1:W-:Y:S04]  /*1b650*/  @P0 STG.E.U16 desc[UR22][R10.64], R9 ;  /* 0x000000090a000986 */ /* 0x0003e8000c101516 */
[----:B------:R2:W-:Y:S01]  /*1b660*/  @P6 STG.E.U16 desc[UR22][R2.64], R54 ;  /* 0x0000003602006986 */ /* 0x0005e2000c101516 */
[----:B------:R-:W-:Y:S01]  /*1b670*/  ISETP.LT.AND P6, PT, R200, UR10, !P1 ;  /* 0x0000000ac8007c0c */ /* 0x000fe2000cfc1270 */
[C---:B------:R-:W-:Y:S02]  /*1b680*/  VIADD R15, R13.reuse, UR30 ;  /* 0x0000001e0d0f7c36 */ /* 0x040fe40008000000 */
[----:B-1----:R-:W-:Y:S01]  /*1b690*/  IMAD.WIDE R8, R13, 0x2, R4 ;  /* 0x000000020d087825 */ /* 0x002fe200078e0204 */
[----:B------:R-:W-:Y:S01]  /*1b6a0*/  F2FP.BF16.F32.PACK_AB R56, R56, R120 ;  /* 0x000000783838723e */ /* 0x000fe200000010ff */
[----:B------:R-:W1:Y:S01]  /*1b6b0*/  LDCU UR10, c[0x0][0x398] ;  /* 0x00007300ff0a77ac */ /* 0x000e620008000800 */
[----:B--2---:R-:W-:Y:S01]  /*1b6c0*/  PRMT R3, R54, 0x7632, R3 ;  /* 0x0000763236037816 */ /* 0x004fe20000000003 */
[----:B------:R-:W-:Y:S01]  /*1b6d0*/  IMAD.WIDE R10, R15, 0x2, R6 ;  /* 0x000000020f0a7825 */ /* 0x000fe200078e0206 */
[----:B------:R-:W-:Y:S01]  /*1b6e0*/  ISETP.LT.AND P1, PT, R67, UR5, !P1 ;  /* 0x0000000543007c0c */ /* 0x000fe2000cf21270 */
[----:B------:R-:W2:Y:S02]  /*1b6f0*/  LDCU UR5, c[0x0][0x398] ;  /* 0x00007300ff0577ac */ /* 0x000ea40008000800 */
[----:B------:R0:W-:Y:S04]  /*1b700*/  @P4 STG.E.U16 desc[UR22][R8.64], R3 ;  /* 0x0000000308004986 */ /* 0x0001e8000c101516 */
[----:B------:R1:W-:Y:S01]  /*1b710*/  @P6 STG.E.U16 desc[UR22][R10.64], R55 ;  /* 0x000000370a006986 */ /* 0x0003e2000c101516 */
[----:B---3--:R-:W-:Y:S01]  /*1b720*/  ISETP.LT.AND P6, PT, R200, UR4, !P5 ;  /* 0x00000004c8007c0c */ /* 0x008fe2000efc1270 */
[----:B------:R-:W-:-:S02]  /*1b730*/  VIADD R13, R15, UR30 ;  /* 0x0000001e0f0d7c36 */ /* 0x000fc40008000000 */
[----:B0-----:R-:W-:Y:S01]  /*1b740*/  IMAD.WIDE R2, R15, 0x2, R4 ;  /* 0x000000020f027825 */ /* 0x001fe200078e0204 */
[----:B------:R-:W-:Y:S01]  /*1b750*/  F2FP.BF16.F32.PACK_AB R57, R57, R121 ;  /* 0x000000793939723e */ /* 0x000fe200000010ff */
[----:B------:R-:W0:Y:S01]  /*1b760*/  LDCU UR4, c[0x0][0x398] ;  /* 0x00007300ff0477ac */ /* 0x000e220008000800 */
[----:B-1----:R-:W-:Y:S01]  /*1b770*/  PRMT R11, R55, 0x7632, R11 ;  /* 0x00007632370b7816 */ /* 0x002fe2000000000b */
        /* <DEDUP_REMOVED lines=21> */
[C---:B------:R-:W-:Y:S01]  /*1b8d0*/  VIADD R0, R252.reuse, 0xf7 ;  /* 0x000000f7fc007836 */ /* 0x040fe20000000000 */
[----:B------:R-:W-:Y:S01]  /*1b8e0*/  F2FP.BF16.F32.PACK_AB R59, R59, R123 ;  /* 0x0000007b3b3b723e */ /* 0x000fe200000010ff */
[----:B------:R-:W-:Y:S01]  /*1b8f0*/  VIADD R12, R252, 0xfb ;  /* 0x000000fbfc0c7836 */ /* 0x000fe20000000000 */
[----:B------:R-:W-:Y:S01]  /*1b900*/  F2FP.BF16.F32.PACK_AB R60, R60, R124 ;  /* 0x0000007c3c3c723e */ /* 0x000fe200000010ff */
[----:B-1----:R-:W-:Y:S01]  /*1b910*/  IMAD.WIDE R8, R15, 0x2, R4 ;  /* 0x000000020f087825 */ /* 0x002fe200078e0204 */
[----:B------:R-:W-:Y:S01]  /*1b920*/  ISETP.GE.AND P0, PT, R0, UR27, PT ;  /* 0x0000001b00007c0c */ /* 0x000fe2000bf06270 */
[----:B------:R-:W1:Y:S01]  /*1b930*/  LDCU UR10, c[0x0][0x398] ;  /* 0x00007300ff0a77ac */ /* 0x000e620008000800 */
[----:B0-----:R-:W-:Y:S01]  /*1b940*/  PRMT R3, R57, 0x7632, R3 ;  /* 0x0000763239037816 */ /* 0x001fe20000000003 */
[----:B------:R-:W-:Y:S01]  /*1b950*/  IMAD.WIDE R10, R13, 0x2, R6 ;  /* 0x000000020d0a7825 */ /* 0x000fe200078e0206 */
[----:B----4-:R-:W-:Y:S01]  /*1b960*/  ISETP.LT.AND P3, PT, R67, UR14, !P3 ;  /* 0x0000000e43007c0c */ /* 0x010fe2000df61270 */
[----:B------:R-:W0:Y:S02]  /*1b970*/  LDCU UR14, c[0x0][0x398] ;  /* 0x00007300ff0e77ac */ /* 0x000e240008000800 */
[----:B------:R4:W-:Y:S01]  /*1b980*/  @P2 STG.E.U16 desc[UR22][R8.64], R3 ;  /* 0x0000000308002986 */ /* 0x0009e2000c101516 */
[----:B------:R-:W-:-:S03]  /*1b990*/  VIADD R0, R252, 0xf8 ;  /* 0x000000f8fc007836 */ /* 0x000fc60000000000 */
[----:B------:R0:W-:Y:S01]  /*1b9a0*/  @P6 STG.E.U16 desc[UR22][R10.64], R58 ;  /* 0x0000003a0a006986 */ /* 0x0001e2000c101516 */
[----:B------:R-:W-:Y:S01]  /*1b9b0*/  ISETP.LT.AND P6, PT, R200, UR4, !P0 ;  /* 0x00000004c8007c0c */ /* 0x000fe2000c7c1270 */
[C---:B------:R-:W-:Y:S01]  /*1b9c0*/  VIADD R15, R13.reuse, UR30 ;  /* 0x0000001e0d0f7c36 */ /* 0x040fe20008000000 */
[----:B------:R-:W-:Y:S01]  /*1b9d0*/  ISETP.GE.AND P4, PT, R0, UR21, PT ;  /* 0x0000001500007c0c */ /* 0x000fe2000bf86270 */
[----:B------:R-:W-:Y:S02]  /*1b9e0*/  VIADD R0, R252, 0xf9 ;  /* 0x000000f9fc007836 */ /* 0x000fe40000000000 */
[----:B----4-:R-:W-:Y:S01]  /*1b9f0*/  IMAD.WIDE R2, R13, 0x2, R4 ;  /* 0x000000020d027825 */ /* 0x010fe200078e0204 */
[----:B------:R-:W-:Y:S01]  /*1ba00*/  ISETP.GE.AND P2, PT, R12, UR25, PT ;  /* 0x000000190c007c0c */ /* 0x000fe2000bf46270 */
[----:B------:R-:W4:Y:S01]  /*1ba10*/  LDCU UR4, c[0x0][0x398] ;  /* 0x00007300ff0477ac */ /* 0x000f220008000800 */
[----:B0-----:R-:W-:Y:S01]  /*1ba20*/  PRMT R11, R58, 0x7632, R11 ;  /* 0x000076323a0b7816 */ /* 0x001fe2000000000b */
[----:B------:R-:W-:Y:S01]  /*1ba30*/  IMAD.WIDE R8, R15, 0x2, R6 ;  /* 0x000000020f087825 */ /* 0x000fe200078e0206 */
[----:B------:R-:W-:Y:S01]  /*1ba40*/  ISETP.GE.AND P1, PT, R0, UR13, PT ;  /* 0x0000000d00007c0c */ /* 0x000fe2000bf26270 */
[----:B------:R-:W0:Y:S01]  /*1ba50*/  LDCU UR13, c[0x0][0x398] ;  /* 0x00007300ff0d77ac */ /* 0x000e220008000800 */
[----:B--2---:R-:W-:Y:S01]  /*1ba60*/  ISETP.LT.AND P0, PT, R67, UR5, !P0 ;  /* 0x0000000543007c0c */ /* 0x004fe2000c701270 */
[----:B------:R2:W-:Y:S01]  /*1ba70*/  @P3 STG.E.U16 desc[UR22][R2.64], R11 ;  /* 0x0000000b02003986 */ /* 0x0005e2000c101516 */
[----:B------:R-:W-:Y:S01]  /*1ba80*/  VIADD R13, R15, UR30 ;  /* 0x0000001e0f0d7c36 */ /* 0x000fe20008000000 */
[----:B------:R-:W-:Y:S01]  /*1ba90*/  PRMT R12, R59, 0x7632, R12 ;  /* 0x000076323b0c7816 */ /* 0x000fe2000000000c */
[----:B------:R-:W-:Y:S01]  /*1baa0*/  VIADD R0, R252, 0xfa ;  /* 0x000000fafc007836 */ /* 0x000fe20000000000 */
[----:B------:R0:W-:Y:S01]  /*1bab0*/  @P6 STG.E.U16 desc[UR22][R8.64], R59 ;  /* 0x0000003b08006986 */ /* 0x0001e2000c101516 */
[----:B---3--:R-:W-:Y:S01]  /*1bac0*/  ISETP.LT.AND P6, PT, R200, UR15, !P4 ;  /* 0x0000000fc8007c0c */ /* 0x008fe2000e7c1270 */
[----:B------:R-:W3:Y:S01]  /*1bad0*/  LDCU UR5, c[0x0][0x398] ;  /* 0x00007300ff0577ac */ /* 0x000ee20008000800 */
[----:B------:R-:W-:-:S02]  /*1bae0*/  ISETP.LT.AND P4, PT, R67, UR9, !P4 ;  /* 0x0000000943007c0c */ /* 0x000fc4000e781270 */
[----:B------:R-:W-:Y:S01]  /*1baf0*/  PRMT R14, R60, 0x7632, R14 ;  /* 0x000076323c0e7816 */ /* 0x000fe2000000000e */
[----:B------:R-:W1:Y:S01]  /*1bb00*/  LDCU UR9, c[0x0][0x398] ;  /* 0x00007300ff0977ac */ /* 0x000e620008000800 */
[----:B--2---:R-:W-:Y:S01]  /*1bb10*/  IMAD.WIDE R2, R15, 0x2, R4 ;  /* 0x000000020f027825 */ /* 0x004fe200078e0204 */
[----:B------:R-:W-:Y:S01]  /*1bb20*/  ISETP.GE.AND P5, PT, R0, UR7, PT ;  /* 0x0000000700007c0c */ /* 0x000fe2000bfa6270 */
[----:B------:R-:W2:Y:S02]  /*1bb30*/  LDCU UR7, c[0x0][0x398] ;  /* 0x00007300ff0777ac */ /* 0x000ea40008000800 */
[----:B0-----:R-:W-:Y:S01]  /*1bb40*/  IMAD.WIDE R8, R13, 0x2, R6 ;  /* 0x000000020d087825 */ /* 0x001fe200078e0206 */
[----:B------:R0:W-:Y:S01]  /*1bb50*/  @P0 STG.E.U16 desc[UR22][R2.64], R12 ;  /* 0x0000000c02000986 */ /* 0x0001e2000c101516 */
[----:B------:R-:W-:Y:S01]  /*1bb60*/  F2FP.BF16.F32.PACK_AB R61, R61, R125 ;  /* 0x0000007d3d3d723e */ /* 0x000fe200000010ff */
[----:B------:R-:W1:Y:S01]  /*1bb70*/  LDCU UR15, c[0x0][0x398] ;  /* 0x00007300ff0f77ac */ /* 0x000e620008000800 */
[C---:B------:R-:W-:Y:S01]  /*1bb80*/  IMAD.WIDE R10, R13.reuse, 0x2, R4 ;  /* 0x000000020d0a7825 */ /* 0x040fe200078e0204 */
        /* <DEDUP_REMOVED lines=8> */
[----:B------:R-:W-:Y:S01]  /*1bc10*/  VIADD R0, R252, 0xfd ;  /* 0x000000fdfc007836 */ /* 0x000fe20000000000 */
[----:B------:R-:W-:Y:S01]  /*1bc20*/  ISETP.LT.AND P6, PT, R200, UR6, !P5 ;  /* 0x00000006c8007c0c */ /* 0x000fe2000efc1270 */
[----:B0-----:R-:W-:Y:S01]  /*1bc30*/  IMAD.WIDE R2, R13, 0x2, R6 ;  /* 0x000000020d027825 */ /* 0x001fe200078e0206 */
[----:B------:R-:W-:Y:S01]  /*1bc40*/  PRMT R12, R61, 0x7632, R12 ;  /* 0x000076323d0c7816 */ /* 0x000fe2000000000c */
[----:B------:R-:W0:Y:S01]  /*1bc50*/  LDCU UR6, c[0x0][0x398] ;  /* 0x00007300ff0677ac */ /* 0x000e220008000800 */
[----:B------:R-:W-:Y:S01]  /*1bc60*/  ISETP.GE.AND P0, PT, R0, UR17, PT ;  /* 0x0000001100007c0c */ /* 0x000fe2000bf06270 */
[----:B------:R-:W-:-:S02]  /*1bc70*/  VIADD R0, R252, 0xfe ;  /* 0x000000fefc007836 */ /* 0x000fc40000000000 */
[C---:B------:R-:W-:Y:S02]  /*1bc80*/  VIADD R15, R13.reuse, UR30 ;  /* 0x0000001e0d0f7c36 */ /* 0x040fe40008000000 */
[----:B------:R-:W-:Y:S01]  /*1bc90*/  IMAD.WIDE R8, R13, 0x2, R4 ;  /* 0x000000020d087825 */ /* 0x000fe200078e0204 */
[----:B------:R-:W-:Y:S01]  /*1bca0*/  F2FP.BF16.F32.PACK_AB R62, R62, R126 ;  /* 0x0000007e3e3e723e */ /* 0x000fe200000010ff */
[----:B------:R0:W-:Y:S01]  /*1bcb0*/  @P4 STG.E.U16 desc[UR22][R2.64], R61 ;  /* 0x0000003d02004986 */ /* 0x0001e2000c101516 */
[----:B------:R-:W-:Y:S01]  /*1bcc0*/  ISETP.GE.AND P4, PT, R0, UR11, PT ;  /* 0x0000000b00007c0c */ /* 0x000fe2000bf86270 */
[----:B-1----:R-:W-:Y:S01]  /*1bcd0*/  IMAD.WIDE R10, R15, 0x2, R6 ;  /* 0x000000020f0a7825 */ /* 0x002fe200078e0206 */
[----:B------:R-:W1:Y:S01]  /*1bce0*/  LDCU UR11, c[0x0][0x398] ;  /* 0x00007300ff0b77ac */ /* 0x000e620008000800 */
[C---:B------:R-:W-:Y:S01]  /*1bcf0*/  ISETP.LT.AND P5, PT, R67.reuse, UR10, !P5 ;  /* 0x0000000a43007c0c */ /* 0x040fe2000efa1270 */
[----:B------:R1:W-:Y:S01]  /*1bd00*/  @P1 STG.E.U16 desc[UR22][R8.64], R12 ;  /* 0x0000000c08001986 */ /* 0x0003e2000c101516 */
[C---:B--2---:R-:W-:Y:S01]  /*1bd10*/  ISETP.LT.AND P1, PT, R200.reuse, UR7, !P2 ;  /* 0x00000007c8007c0c */ /* 0x044fe2000d721270 */
[----:B------:R-:W2:Y:S01]  /*1bd20*/  LDCU UR13, c[0x0][0x398] ;  /* 0x00007300ff0d77ac */ /* 0x000ea20008000800 */
[----:B----4-:R-:W-:Y:S01]  /*1bd30*/  ISETP.LT.AND P2, PT, R67, UR4, !P2 ;  /* 0x0000000443007c0c */ /* 0x010fe2000d741270 */
[----:B------:R4:W-:Y:S01]  /*1bd40*/  @P6 STG.E.U16 desc[UR22][R10.64], R62 ;  /* 0x0000003e0a006986 */ /* 0x0009e2000c101516 */
[----:B------:R-:W-:Y:S01]  /*1bd50*/  ISETP.LT.AND P6, PT, R200, UR14, !P3 ;  /* 0x0000000ec8007c0c */ /* 0x000fe2000dfc1270 */
[----:B------:R-:W-:Y:S01]  /*1bd60*/  VIADD R13, R15, UR30 ;  /* 0x0000001e0f0d7c36 */ /* 0x000fe20008000000 */
[----:B------:R-:W-:Y:S01]  /*1bd70*/  F2FP.BF16.F32.PACK_AB R63, R63, R127 ;  /* 0x0000007f3f3f723e */ /* 0x000fe200000010ff */
[----:B0-----:R-:W-:Y:S01]  /*1bd80*/  IMAD.WIDE R2, R15, 0x2, R4 ;  /* 0x000000020f027825 */ /* 0x001fe200078e0204 */
[----:B------:R-:W-:-:S03]  /*1bd90*/  PRMT R0, R62, 0x7632, R0 ;  /* 0x000076323e007816 */ /* 0x000fc60000000000 */
[----:B------:R-:W-:Y:S02]  /*1bda0*/  VIADD R17, R13, UR30 ;  /* 0x0000001e0d117c36 */ /* 0x000fe40008000000 */
[----:B------:R-:W-:Y:S01]  /*1bdb0*/  VIADD R252, R252, 0xff ;  /* 0x000000fffcfc7836 */ /* 0x000fe20000000000 */
[----:B------:R-:W-:Y:S01]  /*1bdc0*/  PRMT R14, R63, 0x7632, R14 ;  /* 0x000076323f0e7816 */ /* 0x000fe2000000000e */
[C---:B-1----:R-:W-:Y:S01]  /*1bdd0*/  IMAD.WIDE R8, R13.reuse, 0x2, R6 ;  /* 0x000000020d087825 */ /* 0x042fe200078e0206 */
[----:B------:R-:W-:Y:S01]  /*1bde0*/  F2FP.BF16.F32.PACK_AB R64, R64, R128 ;  /* 0x000000804040723e */ /* 0x000fe200000010ff */
[----:B------:R0:W-:Y:S02]  /*1bdf0*/  @P5 STG.E.U16 desc[UR22][R2.64], R0 ;  /* 0x0000000002005986 */ /* 0x0001e4000c101516 */
[----:B----4-:R-:W-:Y:S01]  /*1be00*/  IMAD.WIDE R10, R13, 0x2, R4 ;  /* 0x000000020d0a7825 */ /* 0x010fe200078e0204 */
[----:B------:R-:W-:-:S03]  /*1be10*/  ISETP.GE.AND P5, PT, R252, UR19, PT ;  /* 0x00000013fc007c0c */ /* 0x000fc6000bfa6270 */
[----:B------:R-:W-:Y:S01]  /*1be20*/  IMAD.WIDE R12, R17, 0x2, R6 ;  /* 0x00000002110c7825 */ /* 0x000fe200078e0206 */
[----:B------:R1:W-:Y:S01]  /*1be30*/  @P1 STG.E.U16 desc[UR22][R8.64], R63 ;  /* 0x0000003f08001986 */ /* 0x0003e2000c101516 */
[----:B------:R-:W-:-:S03]  /*1be40*/  ISETP.LT.AND P1, PT, R200, UR11, !P5 ;  /* 0x0000000bc8007c0c */ /* 0x000fc6000ef21270 */
[----:B------:R4:W-:Y:S01]  /*1be50*/  @P2 STG.E.U16 desc[UR22][R10.64], R14 ;  /* 0x0000000e0a002986 */ /* 0x0009e2000c101516 */
[----:B------:R-:W-:-:S03]  /*1be60*/  ISETP.LT.AND P2, PT, R200, UR12, !P4 ;  /* 0x0000000cc8007c0c */ /* 0x000fc6000e741270 */
[----:B------:R0:W-:Y:S01]  /*1be70*/  @P6 STG.E.U16 desc[UR22][R12.64], R64 ;  /* 0x000000400c006986 */ /* 0x0001e2000c101516 */
[----:B------:R-:W-:Y:S02]  /*1be80*/  ISETP.LT.AND P6, PT, R200, UR9, !P0 ;  /* 0x00000009c8007c0c */ /* 0x000fe4000c7c1270 */
[C---:B---3--:R-:W-:Y:S02]  /*1be90*/  ISETP.LT.AND P3, PT, R67.reuse, UR5, !P3 ;  /* 0x0000000543007c0c */ /* 0x048fe4000df61270 */
[C---:B------:R-:W-:Y:S02]  /*1bea0*/  ISETP.LT.AND P0, PT, R67.reuse, UR15, !P0 ;  /* 0x0000000f43007c0c */ /* 0x040fe4000c701270 */
[C---:B------:R-:W-:Y:S02]  /*1beb0*/  ISETP.LT.AND P4, PT, R67.reuse, UR6, !P4 ;  /* 0x0000000643007c0c */ /* 0x040fe4000e781270 */
[----:B--2---:R-:W-:Y:S02]  /*1bec0*/  ISETP.LT.AND P5, PT, R67, UR13, !P5 ;  /* 0x0000000d43007c0c */ /* 0x004fe4000efa1270 */
[----:B------:R-:W2:Y:S01]  /*1bed0*/  LDL.LU R67, [R1+0x190] ;  /* 0x0001900001437983 */ /* 0x000ea20000300800 */
[C---:B------:R-:W-:Y:S01]  /*1bee0*/  VIADD R15, R17.reuse, UR30 ;  /* 0x0000001e110f7c36 */ /* 0x040fe20008000000 */
[----:B0-----:R-:W-:Y:S01]  /*1bef0*/  PRMT R0, R64, 0x7632, R0 ;  /* 0x0000763240007816 */ /* 0x001fe20000000000 */
[----:B------:R-:W-:Y:S01]  /*1bf00*/  IMAD.WIDE R2, R17, 0x2, R4 ;  /* 0x0000000211027825 */ /* 0x000fe200078e0204 */
[----:B------:R-:W-:-:S03]  /*1bf10*/  F2FP.BF16.F32.PACK_AB R65, R65, R129 ;  /* 0x000000814141723e */ /* 0x000fc600000010ff */
[C---:B------:R-:W-:Y:S02]  /*1bf20*/  VIADD R19, R15.reuse, UR30 ;  /* 0x0000001e0f137c36 */ /* 0x040fe40008000000 */
[----:B-1----:R-:W-:Y:S01]  /*1bf30*/  IMAD.WIDE R8, R15, 0x2, R6 ;  /* 0x000000020f087825 */ /* 0x002fe200078e0206 */
[----:B------:R-:W-:Y:S01]  /*1bf40*/  F2FP.BF16.F32.PACK_AB R66, R66, R130 ;  /* 0x000000824242723e */ /* 0x000fe200000010ff */
[----:B------:R0:W-:Y:S02]  /*1bf50*/  @P3 STG.E.U16 desc[UR22][R2.64], R0 ;  /* 0x0000000002003986 */ /* 0x0001e4000c101516 */
[----:B------:R-:W-:Y:S02]  /*1bf60*/  VIADD R17, R19, UR30 ;  /* 0x0000001e13117c36 */ /* 0x000fe40008000000 */
[----:B----4-:R-:W-:Y:S01]  /*1bf70*/  IMAD.WIDE R10, R15, 0x2, R4 ;  /* 0x000000020f0a7825 */ /* 0x010fe200078e0204 */
[----:B------:R1:W-:Y:S03]  /*1bf80*/  @P6 STG.E.U16 desc[UR22][R8.64], R65 ;  /* 0x0000004108006986 */ /* 0x0003e6000c101516 */
[----:B------:R-:W-:Y:S01]  /*1bf90*/  IMAD.WIDE R12, R19, 0x2, R6 ;  /* 0x00000002130c7825 */ /* 0x000fe200078e0206 */
[----:B0-----:R-:W-:-:S03]  /*1bfa0*/  PRMT R3, R65, 0x7632, R3 ;  /* 0x0000763241037816 */ /* 0x001fc60000000003 */
[----:B------:R-:W-:Y:S01]  /*1bfb0*/  IMAD.WIDE R14, R19, 0x2, R4 ;  /* 0x00000002130e7825 */ /* 0x000fe200078e0204 */
[----:B-1----:R-:W-:-:S03]  /*1bfc0*/  PRMT R9, R66, 0x7632, R9 ;  /* 0x0000763242097816 */ /* 0x002fc60000000009 */
[C---:B------:R-:W-:Y:S01]  /*1bfd0*/  IMAD.WIDE R6, R17.reuse, 0x2, R6 ;  /* 0x0000000211067825 */ /* 0x040fe200078e0206 */
[----:B------:R0:W-:Y:S03]  /*1bfe0*/  @P0 STG.E.U16 desc[UR22][R10.64], R3 ;  /* 0x000000030a000986 */ /* 0x0001e6000c101516 */
[----:B------:R-:W-:Y:S01]  /*1bff0*/  IMAD.WIDE R4, R17, 0x2, R4 ;  /* 0x0000000211047825 */ /* 0x000fe200078e0204 */
[----:B------:R0:W-:Y:S04]  /*1c000*/  @P2 STG.E.U16 desc[UR22][R12.64], R66 ;  /* 0x000000420c002986 */ /* 0x0001e8000c101516 */
[----:B------:R0:W-:Y:S01]  /*1c010*/  @P4 STG.E.U16 desc[UR22][R14.64], R9 ;  /* 0x000000090e004986 */ /* 0x0001e2000c101516 */
[----:B--2---:R-:W-:-:S03]  /*1c020*/  PRMT R16, R67, 0x7632, R16 ;  /* 0x0000763243107816 */ /* 0x004fc60000000010 */
[----:B------:R0:W-:Y:S04]  /*1c030*/  @P1 STG.E.U16 desc[UR22][R6.64], R67 ;  /* 0x0000004306001986 */ /* 0x0001e8000c101516 */
[----:B------:R0:W-:Y:S01]  /*1c040*/  @P5 STG.E.U16 desc[UR22][R4.64], R16 ;  /* 0x0000001004005986 */ /* 0x0001e2000c101516 */
[----:B------:R-:W-:Y:S06]  /*1c050*/  BAR.SYNC.DEFER_BLOCKING 0x0 ;  /* 0x0000000000007b1d */ /* 0x000fec0000010000 */
[----:B------:R-:W-:Y:S05]  /*1c060*/  BRA.U UP0, `(.L_x_13) ;  /* 0x0000000100a07547 */ /* 0x000fea000b800000 */
[----:B------:R-:W1:Y:S01]  /*1c070*/  S2UR UR5, SR_CgaCtaId ;  /* 0x00000000000579c3 */ /* 0x000e620000008800 */
[----:B------:R-:W-:Y:S01]  /*1c080*/  NOP ;  /* 0x0000000000007918 */ /* 0x000fe20000000000 */
[----:B------:R-:W-:Y:S01]  /*1c090*/  UMOV UR4, 0x50 ;  /* 0x0000005000047882 */ /* 0x000fe20000000000 */
[----:B------:R-:W-:Y:S02]  /*1c0a0*/  IMAD.U32 R0, RZ, RZ, UR8 ;  /* 0x00000008ff007e24 */ /* 0x000fe4000f8e00ff */
[----:B0-----:R-:W-:Y:S02]  /*1c0b0*/  IMAD.MOV.U32 R3, RZ, RZ, 0xffff ;  /* 0x0000ffffff037424 */ /* 0x001fe400078e00ff */
[----:B------:R-:W-:Y:S01]  /*1c0c0*/  IMAD.MOV.U32 R7, RZ, RZ, 0x1 ;  /* 0x00000001ff077424 */ /* 0x000fe200078e00ff */
[----:B------:R-:W-:-:S04]  /*1c0d0*/  LOP3.LUT R0, R0, 0xffff, RZ, 0xc0, !PT ;  /* 0x0000ffff00007812 */ /* 0x000fc800078ec0ff */
[----:B------:R-:W-:-:S05]  /*1c0e0*/  SHF.R.U32.HI R0, RZ, 0x5, R0 ;  /* 0x00000005ff007819 */ /* 0x000fca0000011600 */
[----:B------:R-:W-:Y:S01]  /*1c0f0*/  VIADD R2, R0, 0x10 ;  /* 0x0000001000027836 */ /* 0x000fe20000000000 */
[----:B------:R-:W-:Y:S01]  /*1c100*/  SHF.L.U32 R0, R3, R0, RZ ;  /* 0x0000000003007219 */ /* 0x000fe200000006ff */
[----:B-1----:R-:W-:-:S03]  /*1c110*/  ULEA UR6, UR5, UR4, 0x18 ;  /* 0x0000000405067291 */ /* 0x002fc6000f8ec0ff */
[----:B------:R-:W-:-:S04]  /*1c120*/  SHF.L.U32 R3, R7, R2, RZ ;  /* 0x0000000207037219 */ /* 0x000fc800000006ff */
[----:B------:R-:W-:Y:S02]  /*1c130*/  LOP3.LUT R0, R3, R0, RZ, 0xfc, !PT ;  /* 0x0000000003007212 */ /* 0x000fe400078efcff */
[----:B------:R-:W0:Y:S02]  /*1c140*/  LDS R5, [UR6] ;  /* 0x00000006ff057984 */ /* 0x000e240008000800 */
[C---:B------:R-:W-:Y:S02]  /*1c150*/  LOP3.LUT R2, R0.reuse, 0xffff, RZ, 0xc0, !PT ;  /* 0x0000ffff00027812 */ /* 0x040fe400078ec0ff */
[----:B0-----:R-:W-:-:S04]  /*1c160*/  LOP3.LUT R3, R0, 0xffff, R5, 0x80, !PT ;  /* 0x0000ffff00037812 */ /* 0x001fc800078e8005 */
[----:B------:R-:W-:-:S13]  /*1c170*/  ISETP.NE.AND P0, PT, R3, R2, PT ;  /* 0x000000020300720c */ /* 0x000fda0003f05270 */
[----:B------:R-:W-:Y:S05]  /*1c180*/  @P0 BRA `(.L_x_14) ;  /* 0x0000000000500947 */ /* 0x000fea0003800000 */
[----:B------:R-:W-:Y:S02]  /*1c190*/  SHF.R.U32.HI R5, RZ, 0x10, R5 ;  /* 0x00000010ff057819 */ /* 0x000fe40000011605 */
[----:B------:R-:W-:-:S04]  /*1c1a0*/  SHF.R.U32.HI R2, RZ, 0x10, R0 ;  /* 0x00000010ff027819 */ /* 0x000fc80000011600 */
[----:B------:R-:W-:-:S04]  /*1c1b0*/  LOP3.LUT R5, R5, R2, RZ, 0xc0, !PT ;  /* 0x0000000205057212 */ /* 0x000fc800078ec0ff */
[----:B------:R-:W-:-:S13]  /*1c1c0*/  ISETP.NE.AND P0, PT, R5, R2, PT ;  /* 0x000000020500720c */ /* 0x000fda0003f05270 */
[----:B------:R-:W-:Y:S05]  /*1c1d0*/  @P0 BRA `(.L_x_15) ;  /* 0x0000000000300947 */ /* 0x000fea0003800000 */
[----:B------:R-:W-:Y:S01]  /*1c1e0*/  R2UR UR4, R0 ;  /* 0x00000000000472ca */ /* 0x000fe200000e0000 */
[----:B------:R-:W-:Y:S01]  /*1c1f0*/  VOTEU.ANY UR5, UPT, PT ;  /* 0x0000000000057886 */ /* 0x000fe200038e0100 */
[----:B------:R-:W0:Y:S01]  /*1c200*/  S2R R0, SR_LANEID ;  /* 0x0000000000007919 */ /* 0x000e220000000000 */
[----:B------:R-:W-:-:S10]  /*1c210*/  UFLO.U32 UR5, UR5 ;  /* 0x00000005000572bd */ /* 0x000fd400080e0000 */
[----:B------:R-:W-:-:S06]  /*1c220*/  ULOP3.LUT UR4, URZ, UR4, URZ, 0x33, !UPT ;  /* 0x00000004ff047292 */ /* 0x000fcc000f8e33ff */
[----:B------:R-:W-:-:S04]  /*1c230*/  IMAD.U32 R2, RZ, RZ, UR4 ;  /* 0x00000004ff027e24 */ /* 0x000fc8000f8e00ff */
[----:B------:R-:W1:Y:S02]  /*1c240*/  REDUX UR7, R2 ;  /* 0x00000000020773c4 */ /* 0x000e640000000000 */
[----:B------:R2:W-:Y:S01]  /*1c250*/  UTCATOMSWS.AND URZ, UR4 ;  /* 0x0000000400ff79e3 */ /* 0x0005e20008000000 */
[----:B0-----:R-:W-:Y:S01]  /*1c260*/  ISETP.EQ.U32.AND P0, PT, R0, UR5, PT ;  /* 0x0000000500007c0c */ /* 0x001fe2000bf02070 */
[----:B-1----:R-:W-:-:S12]  /*1c270*/  IMAD.U32 R0, RZ, RZ, UR7 ;  /* 0x00000007ff007e24 */ /* 0x002fd8000f8e00ff */
[----:B------:R2:W-:Y:S01]  /*1c280*/  @P0 ATOMS.AND RZ, [UR6], R0 ;  /* 0x00000000ffff098c */ /* 0x0005e2000a800006 */
[----:B------:R-:W-:Y:S05]  /*1c290*/  BRA `(.L_x_13) ;  /* 0x0000000000147947 */ /* 0x000fea0003800000 */
.L_x_15:
[----:B------:R-:W-:-:S07]  /*1c2a0*/  MOV R2, 0x1c2c0 ;  /* 0x0001c2c000027802 */ /* 0x000fce0000000f00 */
[----:B------:R-:W-:Y:S05]  /*1c2b0*/  CALL.REL.NOINC `($__internal_0_$__cuda_sm10x_tcgen05_guardrail_trap_col_being_dealloced_not_returned_by_alloc) ;  /* 0x0000000000387944 */ /* 0x000fea0003c00000 */
[----:B------:R-:W-:Y:S05]  /*1c2c0*/  BRA `(.L_x_13) ;  /* 0x0000000000087947 */ /* 0x000fea0003800000 */
.L_x_14:
[----:B------:R-:W-:-:S07]  /*1c2d0*/  MOV R2, 0x1c2f0 ;  /* 0x0001c2f000027802 */ /* 0x000fce0000000f00 */
[----:B------:R-:W-:Y:S05]  /*1c2e0*/  CALL.REL.NOINC `($__internal_2_$__cuda_sm10x_tcgen05_guardrail_trap_unallocated_columns_being_dealloced) ;  /* 0x0000000000447944 */ /* 0x000fea0003c00000 */
.L_x_13:
[----:B------:R-:W-:Y:S01]  /*1c2f0*/  NOP ;  /* 0x0000000000007918 */ /* 0x000fe20000000000 */
[----:B--2---:R-:W-:Y:S05]  /*1c300*/  EXIT ;  /* 0x000000000000794d */ /* 0x004fea0003800000 */
.L_x_8:
[----:B-----5:R1:W-:Y:S04]  /*1c310*/  STL [R1+0x190], R0 ;  /* 0x0001900001007387 */ /* 0x0203e80000100800 */
[----:B-1----:R-:W2:Y:S02]  /*1c320*/  LDL R0, [R1+0x28] ;  /* 0x0000280001007983 */ /* 0x002ea40000100800 */
[----:B--2---:R1:W2:Y:S02]  /*1c330*/  SYNCS.PHASECHK.TRANS64.TRYWAIT P2, [UR11], R0 ;  /* 0x00000000ff0075a7 */ /* 0x0042a4000804110b */
[----:B-1----:R1:W5:Y:S02]  /*1c340*/  LDL.LU R0, [R1+0x190] ;  /* 0x0001900001007983 */ /* 0x0023640000300800 */
[----:B-12---:R-:W-:Y:S05]  /*1c350*/  @!P2 BRA `(.L_x_8) ;  /* 0xfffffffc00eca947 */ /* 0x006fea000383ffff */
[----:B------:R-:W-:Y:S05]  /*1c360*/  BRA `(.L_x_16) ;  /* 0xfffffeb400ac7947 */ /* 0x000fea000383ffff */
.L_x_12:
[----:B------:R-:W0:Y:S02]  /*1c370*/  SYNCS.PHASECHK.TRANS64.TRYWAIT P0, [UR11], R0 ;  /* 0x00000000ff0075a7 */ /* 0x000e24000800110b */
[----:B0-----:R-:W-:Y:S05]  /*1c380*/  @!P0 BRA `(.L_x_12) ;  /* 0xfffffffc00f88947 */ /* 0x001fea000383ffff */
[----:B------:R-:W-:Y:S05]  /*1c390*/  BRA `(.L_x_11) ;  /* 0xfffffeec00587947 */ /* 0x000fea000383ffff */
        .weak           $__internal_0_$__cuda_sm10x_tcgen05_guardrail_trap_col_being_dealloced_not_returned_by_alloc
        .type           $__internal_0_$__cuda_sm10x_tcgen05_guardrail_trap_col_being_dealloced_not_returned_by_alloc,@function
        .size           $__internal_0_$__cuda_sm10x_tcgen05_guardrail_trap_col_being_dealloced_not_returned_by_alloc,($__internal_1_$__cuda_sm10x_tcgen05_guardrail_trap_phase_invalid_during_alloc - $__internal_0_$__cuda_sm10x_tcgen05_guardrail_trap_col_being_dealloced_not_returned_by_alloc)
$__internal_0_$__cuda_sm10x_tcgen05_guardrail_trap_col_being_dealloced_not_returned_by_alloc:
[----:B------:R-:W-:Y:S05]  /*1c3a0*/  BPT.TRAP 0x1 ;  /* 0x000000040000795c */ /* 0x000fea0000300000 */
[----:B------:R-:W-:-:S04]  /*1c3b0*/  IMAD.MOV.U32 R3, RZ, RZ, 0x0 ;  /* 0x00000000ff037424 */ /* 0x000fc800078e00ff */
[----:B------:R-:W-:Y:S05]  /*1c3c0*/  RET.REL.NODEC R2 `(matmul_kernel) ;  /* 0xfffffe3c020c7950 */ /* 0x000fea0003c3ffff */
        .weak           $__internal_1_$__cuda_sm10x_tcgen05_guardrail_trap_phase_invalid_during_alloc
        .type           $__internal_1_$__cuda_sm10x_tcgen05_guardrail_trap_phase_invalid_during_alloc,@function
        .size           $__internal_1_$__cuda_sm10x_tcgen05_guardrail_trap_phase_invalid_during_alloc,($__internal_2_$__cuda_sm10x_tcgen05_guardrail_trap_unallocated_columns_being_dealloced - $__internal_1_$__cuda_sm10x_tcgen05_guardrail_trap_phase_invalid_during_alloc)
$__internal_1_$__cuda_sm10x_tcgen05_guardrail_trap_phase_invalid_during_alloc:
[----:B------:R-:W-:Y:S05]  /*1c3d0*/  BPT.TRAP 0x1 ;  /* 0x000000040000795c */ /* 0x000fea0000300000 */
[----:B------:R-:W-:-:S04]  /*1c3e0*/  IMAD.MOV.U32 R3, RZ, RZ, 0x0 ;  /* 0x00000000ff037424 */ /* 0x000fc800078e00ff */
[----:B------:R-:W-:Y:S05]  /*1c3f0*/  RET.REL.NODEC R2 `(matmul_kernel) ;  /* 0xfffffe3c02007950 */ /* 0x000fea0003c3ffff */
        .weak           $__internal_2_$__cuda_sm10x_tcgen05_guardrail_trap_unallocated_columns_being_dealloced
        .type           $__internal_2_$__cuda_sm10x_tcgen05_guardrail_trap_unallocated_columns_being_dealloced,@function
        .size           $__internal_2_$__cuda_sm10x_tcgen05_guardrail_trap_unallocated_columns_being_dealloced,(.L_x_20 - $__internal_2_$__cuda_sm10x_tcgen05_guardrail_trap_unallocated_columns_being_dealloced)
$__internal_2_$__cuda_sm10x_tcgen05_guardrail_trap_unallocated_columns_being_dealloced:
[----:B------:R-:W-:Y:S05]  /*1c400*/  BPT.TRAP 0x1 ;  /* 0x000000040000795c */ /* 0x000fea0000300000 */
[----:B------:R-:W-:-:S04]  /*1c410*/  IMAD.MOV.U32 R3, RZ, RZ, 0x0 ;  /* 0x00000000ff037424 */ /* 0x000fc800078e00ff */
[----:B------:R-:W-:Y:S05]  /*1c420*/  RET.REL.NODEC R2 `(matmul_kernel) ;  /* 0xfffffe3802f47950 */ /* 0x000fea0003c3ffff */
.L_x_17:
[----:B------:R-:W-:-:S00]  /*1c430*/  BRA `(.L_x_17) ;  /* 0xfffffffc00fc7947 */ /* 0x000fc0000383ffff */
[----:B------:R-:W-:-:S00]  /*1c440*/  NOP ;  /* 0x0000000000007918 */ /* 0x000fc00000000000 */
        /* <DEDUP_REMOVED lines=11> */
.L_x_20:


//--------------------- .nv.shared.matmul_kernel  --------------------------
	.section	.nv.shared.matmul_kernel,"aw",@nobits
	.sectionflags	@""
	.align	16
	.zero		1024


//--------------------- .nv.shared.reserved.0     --------------------------
	.section	.nv.shared.reserved.0,"aw",@nobits
	.align	8
	.weak		__nv_reservedSMEM_offset_0_alias
	.size		__nv_reservedSMEM_offset_0_alias, 0, 64
	.other		__nv_reservedSMEM_offset_0_alias,@"STO_CUDA_RESERVED_SHARED STV_DEFAULT"
__nv_reservedSMEM_offset_0_alias:
	.zero		0
.nv.shared.reserved.0:
	.zero		64
	.weak		__nv_reservedSMEM_allocation_phase
	.type		__nv_reservedSMEM_allocation_phase,@object
	.size		__nv_reservedSMEM_allocation_phase,(.L_0 - __nv_reservedSMEM_allocation_phase)
__nv_reservedSMEM_allocation_phase:
	.zero		1
.L_0:
	.zero		7
	.weak		__nv_reservedSMEM_devtool_atexit_pc
	.type		__nv_reservedSMEM_devtool_atexit_pc,@object
	.size		__nv_reservedSMEM_devtool_atexit_pc,(__nv_reservedSMEM_allocation_mask - __nv_reservedSMEM_devtool_atexit_pc)
__nv_reservedSMEM_devtool_atexit_pc:
	.zero		8
	.weak		__nv_reservedSMEM_allocation_mask
	.type		__nv_reservedSMEM_allocation_mask,@object
	.size		__nv_reservedSMEM_allocation_mask,(.L_2 - __nv_reservedSMEM_allocation_mask)
__nv_reservedSMEM_allocation_mask:
	.zero		4
.L_2:


//--------------------- .nv.constant0.matmul_kernel --------------------------
	.section	.nv.constant0.matmul_kernel,"a",@progbits
	.sectionflags	@""
	.align	4
.nv.constant0.matmul_kernel:
	.zero		976


//--------------------- SYMBOLS --------------------------

	.type		.nv.reservedSmem.offset0,@object
	.size		.nv.reservedSmem.offset0,0x4
	.type		.nv.reservedSmem.cap,@object
	.size		.nv.reservedSmem.cap,0x4
